//
// Generated by NVIDIA NVVM Compiler
//
// Compiler Build ID: CL-36424714
// Cuda compilation tools, release 13.0, V13.0.88
// Based on NVVM 20.0.0
//

.version 9.0
.target sm_100
.address_size 64

	// .globl	cudaStereoDecorr
// _ZZ18cudaFindWastedBitsE6shared has been demoted
// _ZZ18cudaComputeAutocorE6shared has been demoted
// _ZZ14cudaComputeLPCE6shared has been demoted
// _ZZ21cudaComputeLPCLatticeE6shared has been demoted
// _ZZ20cudaEstimateResidualE6shared has been demoted
// _ZZ20cudaChooseBestMethodE6shared has been demoted
// _ZZ18cudaCopyBestMethodE6shared_$_0 has been demoted
// _ZZ24cudaCopyBestMethodStereoE6shared has been demoted
// _ZZ18cudaEncodeResidualE6shared has been demoted
// _ZZ17cudaCalcPartitionE6shared has been demoted
// _ZZ22cudaCalcLargePartitionE6shared has been demoted
// _ZZ16cudaSumPartitionE6shared has been demoted
// _ZZ21cudaFindRiceParameterE6shared has been demoted

.visible .entry cudaStereoDecorr(
	.param .u64 .ptr .align 1 cudaStereoDecorr_param_0,
	.param .u64 .ptr .align 1 cudaStereoDecorr_param_1,
	.param .u32 cudaStereoDecorr_param_2
)
{
	.reg .pred 	%p<2>;
	.reg .b16 	%rs<9>;
	.reg .b32 	%r<11>;
	.reg .b64 	%rd<12>;

	ld.param.u64 	%rd1, [cudaStereoDecorr_param_0];
	ld.param.u64 	%rd2, [cudaStereoDecorr_param_1];
	ld.param.u32 	%r2, [cudaStereoDecorr_param_2];
	mov.u32 	%r3, %ctaid.x;
	mov.u32 	%r4, %ntid.x;
	mov.u32 	%r5, %tid.x;
	mad.lo.s32 	%r1, %r3, %r4, %r5;
	setp.ge.s32 	%p1, %r1, %r2;
	@%p1 bra 	$L__BB0_2;
	cvta.to.global.u64 	%rd3, %rd2;
	cvta.to.global.u64 	%rd4, %rd1;
	mul.wide.s32 	%rd5, %r1, 4;
	add.s64 	%rd6, %rd3, %rd5;
	ld.global.u32 	%r6, [%rd6];
	mov.b32 	{%rs1, %rs2}, %r6;
	cvt.s32.s16 	%r7, %r6;
	add.s64 	%rd7, %rd4, %rd5;
	st.global.u32 	[%rd7], %r7;
	cvt.s32.s16 	%r8, %rs2;
	mul.wide.s32 	%rd8, %r2, 4;
	add.s64 	%rd9, %rd7, %rd8;
	st.global.u32 	[%rd9], %r8;
	and.b16  	%rs5, %rs2, %rs1;
	xor.b16  	%rs6, %rs2, %rs1;
	shr.s16 	%rs7, %rs6, 1;
	add.s16 	%rs8, %rs5, %rs7;
	cvt.s32.s16 	%r9, %rs8;
	add.s64 	%rd10, %rd9, %rd8;
	st.global.u32 	[%rd10], %r9;
	sub.s32 	%r10, %r7, %r8;
	add.s64 	%rd11, %rd10, %rd8;
	st.global.u32 	[%rd11], %r10;
$L__BB0_2:
	ret;

}
	// .globl	cudaChannelDecorr2
.visible .entry cudaChannelDecorr2(
	.param .u64 .ptr .align 1 cudaChannelDecorr2_param_0,
	.param .u64 .ptr .align 1 cudaChannelDecorr2_param_1,
	.param .u32 cudaChannelDecorr2_param_2
)
{
	.reg .pred 	%p<2>;
	.reg .b16 	%rs<2>;
	.reg .b32 	%r<9>;
	.reg .b64 	%rd<10>;

	ld.param.u64 	%rd1, [cudaChannelDecorr2_param_0];
	ld.param.u64 	%rd2, [cudaChannelDecorr2_param_1];
	ld.param.u32 	%r2, [cudaChannelDecorr2_param_2];
	mov.u32 	%r3, %ctaid.x;
	mov.u32 	%r4, %ntid.x;
	mov.u32 	%r5, %tid.x;
	mad.lo.s32 	%r1, %r3, %r4, %r5;
	setp.ge.s32 	%p1, %r1, %r2;
	@%p1 bra 	$L__BB1_2;
	cvta.to.global.u64 	%rd3, %rd2;
	cvta.to.global.u64 	%rd4, %rd1;
	mul.wide.s32 	%rd5, %r1, 4;
	add.s64 	%rd6, %rd3, %rd5;
	ld.global.u32 	%r6, [%rd6];
	{ .reg .b16 tmp; mov.b32 {tmp, %rs1}, %r6; }
	cvt.s32.s16 	%r7, %r6;
	add.s64 	%rd7, %rd4, %rd5;
	st.global.u32 	[%rd7], %r7;
	cvt.s32.s16 	%r8, %rs1;
	mul.wide.s32 	%rd8, %r2, 4;
	add.s64 	%rd9, %rd7, %rd8;
	st.global.u32 	[%rd9], %r8;
$L__BB1_2:
	ret;

}
	// .globl	cudaChannelDecorr
.visible .entry cudaChannelDecorr(
	.param .u64 .ptr .align 1 cudaChannelDecorr_param_0,
	.param .u64 .ptr .align 1 cudaChannelDecorr_param_1,
	.param .u32 cudaChannelDecorr_param_2
)
{
	.reg .pred 	%p<2>;
	.reg .b32 	%r<11>;
	.reg .b64 	%rd<9>;

	ld.param.u64 	%rd1, [cudaChannelDecorr_param_0];
	ld.param.u64 	%rd2, [cudaChannelDecorr_param_1];
	ld.param.u32 	%r2, [cudaChannelDecorr_param_2];
	mov.u32 	%r3, %ctaid.x;
	mov.u32 	%r4, %ntid.x;
	mov.u32 	%r5, %tid.x;
	mad.lo.s32 	%r1, %r3, %r4, %r5;
	setp.ge.s32 	%p1, %r1, %r2;
	@%p1 bra 	$L__BB2_2;
	cvta.to.global.u64 	%rd3, %rd2;
	cvta.to.global.u64 	%rd4, %rd1;
	mov.u32 	%r6, %nctaid.y;
	mov.u32 	%r7, %ctaid.y;
	mad.lo.s32 	%r8, %r1, %r6, %r7;
	mul.wide.u32 	%rd5, %r8, 2;
	add.s64 	%rd6, %rd3, %rd5;
	ld.global.s16 	%r9, [%rd6];
	mad.lo.s32 	%r10, %r2, %r7, %r1;
	mul.wide.u32 	%rd7, %r10, 4;
	add.s64 	%rd8, %rd4, %rd7;
	st.global.u32 	[%rd8], %r9;
$L__BB2_2:
	ret;

}
	// .globl	cudaFindWastedBits
.visible .entry cudaFindWastedBits(
	.param .u64 .ptr .align 1 cudaFindWastedBits_param_0,
	.param .u64 .ptr .align 1 cudaFindWastedBits_param_1,
	.param .u32 cudaFindWastedBits_param_2,
	.param .u32 cudaFindWastedBits_param_3
)
{
	.reg .pred 	%p<15>;
	.reg .b32 	%r<90>;
	.reg .b64 	%rd<13>;
	// demoted variable
	.shared .align 4 .b8 _ZZ18cudaFindWastedBitsE6shared[2240];
	ld.param.u64 	%rd4, [cudaFindWastedBits_param_0];
	ld.param.u64 	%rd3, [cudaFindWastedBits_param_1];
	ld.param.u32 	%r9, [cudaFindWastedBits_param_2];
	ld.param.u32 	%r10, [cudaFindWastedBits_param_3];
	cvta.to.global.u64 	%rd1, %rd4;
	mov.u32 	%r1, %tid.x;
	setp.gt.u32 	%p1, %r1, 15;
	shl.b32 	%r11, %r1, 2;
	mov.u32 	%r12, _ZZ18cudaFindWastedBitsE6shared;
	add.s32 	%r13, %r12, %r11;
	add.s32 	%r2, %r13, 2048;
	@%p1 bra 	$L__BB3_2;
	mov.u32 	%r14, %ctaid.x;
	mul.lo.s32 	%r15, %r9, %r14;
	mul.wide.u32 	%rd5, %r15, 192;
	add.s64 	%rd6, %rd1, %rd5;
	mul.wide.u32 	%rd7, %r1, 4;
	add.s64 	%rd8, %rd6, %rd7;
	ld.global.u32 	%r16, [%rd8];
	st.shared.u32 	[%r2], %r16;
$L__BB3_2:
	mov.b32 	%r17, 0;
	st.volatile.shared.u32 	[%r2+-2048], %r17;
	st.volatile.shared.u32 	[%r2+-1024], %r17;
	bar.sync 	0;
	setp.lt.s32 	%p2, %r10, 1;
	@%p2 bra 	$L__BB3_7;
	mov.u32 	%r3, %ntid.x;
	cvta.to.global.u64 	%rd2, %rd3;
	mov.b32 	%r88, 0;
$L__BB3_4:
	add.s32 	%r5, %r88, %r1;
	setp.ge.u32 	%p3, %r5, %r10;
	mov.b32 	%r89, 0;
	@%p3 bra 	$L__BB3_6;
	ld.shared.u32 	%r20, [_ZZ18cudaFindWastedBitsE6shared+2052];
	add.s32 	%r21, %r5, %r20;
	mul.wide.u32 	%rd9, %r21, 4;
	add.s64 	%rd10, %rd2, %rd9;
	ld.global.u32 	%r89, [%rd10];
$L__BB3_6:
	ld.volatile.shared.u32 	%r22, [%r2+-2048];
	or.b32  	%r23, %r22, %r89;
	st.volatile.shared.u32 	[%r2+-2048], %r23;
	shr.s32 	%r24, %r89, 31;
	xor.b32  	%r25, %r24, %r89;
	ld.volatile.shared.u32 	%r26, [%r2+-1024];
	or.b32  	%r27, %r26, %r25;
	st.volatile.shared.u32 	[%r2+-1024], %r27;
	add.s32 	%r88, %r88, %r3;
	setp.lt.s32 	%p4, %r88, %r10;
	@%p4 bra 	$L__BB3_4;
$L__BB3_7:
	bar.sync 	0;
	setp.gt.u32 	%p5, %r1, 127;
	@%p5 bra 	$L__BB3_9;
	ld.volatile.shared.u32 	%r28, [%r2+-1536];
	ld.volatile.shared.u32 	%r29, [%r2+-2048];
	or.b32  	%r30, %r29, %r28;
	st.volatile.shared.u32 	[%r2+-2048], %r30;
$L__BB3_9:
	bar.sync 	0;
	setp.gt.u32 	%p6, %r1, 63;
	@%p6 bra 	$L__BB3_11;
	ld.volatile.shared.u32 	%r31, [%r2+-1792];
	ld.volatile.shared.u32 	%r32, [%r2+-2048];
	or.b32  	%r33, %r32, %r31;
	st.volatile.shared.u32 	[%r2+-2048], %r33;
$L__BB3_11:
	bar.sync 	0;
	setp.gt.u32 	%p7, %r1, 31;
	@%p7 bra 	$L__BB3_13;
	ld.volatile.shared.u32 	%r34, [%r2+-1920];
	ld.volatile.shared.u32 	%r35, [%r2+-2048];
	or.b32  	%r36, %r35, %r34;
	st.volatile.shared.u32 	[%r2+-2048], %r36;
$L__BB3_13:
	setp.gt.u32 	%p8, %r1, 31;
	bar.sync 	0;
	@%p8 bra 	$L__BB3_15;
	ld.volatile.shared.u32 	%r37, [%r2+-1984];
	ld.volatile.shared.u32 	%r38, [%r2+-2048];
	or.b32  	%r39, %r38, %r37;
	st.volatile.shared.u32 	[%r2+-2048], %r39;
	ld.volatile.shared.u32 	%r40, [%r2+-2016];
	ld.volatile.shared.u32 	%r41, [%r2+-2048];
	or.b32  	%r42, %r41, %r40;
	st.volatile.shared.u32 	[%r2+-2048], %r42;
	ld.volatile.shared.u32 	%r43, [%r2+-2032];
	ld.volatile.shared.u32 	%r44, [%r2+-2048];
	or.b32  	%r45, %r44, %r43;
	st.volatile.shared.u32 	[%r2+-2048], %r45;
	ld.volatile.shared.u32 	%r46, [%r2+-2040];
	ld.volatile.shared.u32 	%r47, [%r2+-2048];
	or.b32  	%r48, %r47, %r46;
	st.volatile.shared.u32 	[%r2+-2048], %r48;
	ld.volatile.shared.u32 	%r49, [%r2+-2044];
	ld.volatile.shared.u32 	%r50, [%r2+-2048];
	or.b32  	%r51, %r50, %r49;
	st.volatile.shared.u32 	[%r2+-2048], %r51;
	bra.uni 	$L__BB3_16;
$L__BB3_15:
	setp.gt.u32 	%p9, %r1, 127;
	@%p9 bra 	$L__BB3_17;
$L__BB3_16:
	ld.volatile.shared.u32 	%r52, [%r2+-512];
	ld.volatile.shared.u32 	%r53, [%r2+-1024];
	or.b32  	%r54, %r53, %r52;
	st.volatile.shared.u32 	[%r2+-1024], %r54;
$L__BB3_17:
	setp.gt.u32 	%p10, %r1, 63;
	bar.sync 	0;
	@%p10 bra 	$L__BB3_19;
	ld.volatile.shared.u32 	%r55, [%r2+-768];
	ld.volatile.shared.u32 	%r56, [%r2+-1024];
	or.b32  	%r57, %r56, %r55;
	st.volatile.shared.u32 	[%r2+-1024], %r57;
$L__BB3_19:
	setp.gt.u32 	%p11, %r1, 31;
	bar.sync 	0;
	@%p11 bra 	$L__BB3_21;
	ld.volatile.shared.u32 	%r58, [%r2+-896];
	ld.volatile.shared.u32 	%r59, [%r2+-1024];
	or.b32  	%r60, %r59, %r58;
	st.volatile.shared.u32 	[%r2+-1024], %r60;
$L__BB3_21:
	setp.gt.u32 	%p12, %r1, 31;
	bar.sync 	0;
	@%p12 bra 	$L__BB3_24;
	ld.volatile.shared.u32 	%r61, [%r2+-960];
	ld.volatile.shared.u32 	%r62, [%r2+-1024];
	or.b32  	%r63, %r62, %r61;
	st.volatile.shared.u32 	[%r2+-1024], %r63;
	ld.volatile.shared.u32 	%r64, [%r2+-992];
	ld.volatile.shared.u32 	%r65, [%r2+-1024];
	or.b32  	%r66, %r65, %r64;
	st.volatile.shared.u32 	[%r2+-1024], %r66;
	ld.volatile.shared.u32 	%r67, [%r2+-1008];
	ld.volatile.shared.u32 	%r68, [%r2+-1024];
	or.b32  	%r69, %r68, %r67;
	st.volatile.shared.u32 	[%r2+-1024], %r69;
	ld.volatile.shared.u32 	%r70, [%r2+-1016];
	ld.volatile.shared.u32 	%r71, [%r2+-1024];
	or.b32  	%r72, %r71, %r70;
	st.volatile.shared.u32 	[%r2+-1024], %r72;
	ld.volatile.shared.u32 	%r73, [%r2+-1020];
	ld.volatile.shared.u32 	%r74, [%r2+-1024];
	or.b32  	%r75, %r74, %r73;
	st.volatile.shared.u32 	[%r2+-1024], %r75;
	setp.ne.s32 	%p13, %r1, 0;
	@%p13 bra 	$L__BB3_24;
	ld.volatile.shared.u32 	%r76, [_ZZ18cudaFindWastedBitsE6shared];
	brev.b32 	%r77, %r76;
	bfind.shiftamt.u32 	%r78, %r77;
	max.s32 	%r79, %r78, 0;
	st.shared.u32 	[_ZZ18cudaFindWastedBitsE6shared+2092], %r79;
	ld.volatile.shared.u32 	%r80, [_ZZ18cudaFindWastedBitsE6shared+1024];
	clz.b32 	%r81, %r80;
	add.s32 	%r82, %r79, %r81;
	sub.s32 	%r83, 32, %r82;
	st.shared.u32 	[_ZZ18cudaFindWastedBitsE6shared+2096], %r83;
$L__BB3_24:
	bar.sync 	0;
	setp.ge.u32 	%p14, %r1, %r9;
	@%p14 bra 	$L__BB3_26;
	ld.shared.u32 	%r84, [_ZZ18cudaFindWastedBitsE6shared+2092];
	mov.u32 	%r85, %ctaid.x;
	mad.lo.s32 	%r86, %r9, %r85, %r1;
	mul.wide.u32 	%rd11, %r86, 192;
	add.s64 	%rd12, %rd1, %rd11;
	st.global.u32 	[%rd12+44], %r84;
	ld.shared.u32 	%r87, [_ZZ18cudaFindWastedBitsE6shared+2096];
	st.global.u32 	[%rd12+48], %r87;
$L__BB3_26:
	ret;

}
	// .globl	cudaComputeAutocor
.visible .entry cudaComputeAutocor(
	.param .u64 .ptr .align 1 cudaComputeAutocor_param_0,
	.param .u64 .ptr .align 1 cudaComputeAutocor_param_1,
	.param .u64 .ptr .align 1 cudaComputeAutocor_param_2,
	.param .u64 .ptr .align 1 cudaComputeAutocor_param_3,
	.param .u32 cudaComputeAutocor_param_4,
	.param .u32 cudaComputeAutocor_param_5,
	.param .u32 cudaComputeAutocor_param_6
)
{
	.reg .pred 	%p<41>;
	.reg .b32 	%r<102>;
	.reg .b32 	%f<191>;
	.reg .b64 	%rd<23>;
	// demoted variable
	.shared .align 4 .b8 _ZZ18cudaComputeAutocorE6shared[3136];
	ld.param.u64 	%rd4, [cudaComputeAutocor_param_0];
	ld.param.u64 	%rd6, [cudaComputeAutocor_param_1];
	ld.param.u64 	%rd7, [cudaComputeAutocor_param_2];
	ld.param.u64 	%rd5, [cudaComputeAutocor_param_3];
	ld.param.u32 	%r35, [cudaComputeAutocor_param_4];
	ld.param.u32 	%r36, [cudaComputeAutocor_param_5];
	ld.param.u32 	%r37, [cudaComputeAutocor_param_6];
	cvta.to.global.u64 	%rd1, %rd7;
	cvta.to.global.u64 	%rd2, %rd6;
	mov.u32 	%r1, %tid.x;
	mov.u32 	%r98, %tid.y;
	shl.b32 	%r38, %r98, 5;
	add.s32 	%r3, %r38, %r1;
	setp.gt.u32 	%p1, %r3, 15;
	shl.b32 	%r39, %r3, 2;
	mov.u32 	%r40, _ZZ18cudaComputeAutocorE6shared;
	add.s32 	%r41, %r40, %r39;
	add.s32 	%r4, %r41, 3072;
	@%p1 bra 	$L__BB4_2;
	cvta.to.global.u64 	%rd8, %rd5;
	mov.u32 	%r42, %ctaid.y;
	mul.wide.u32 	%rd9, %r42, 64;
	add.s64 	%rd10, %rd8, %rd9;
	mul.wide.u32 	%rd11, %r3, 4;
	add.s64 	%rd12, %rd10, %rd11;
	ld.global.u32 	%r43, [%rd12];
	st.shared.u32 	[%r4], %r43;
$L__BB4_2:
	bar.sync 	0;
	mov.u32 	%r5, %ctaid.x;
	mul.lo.s32 	%r6, %r37, %r5;
	sub.s32 	%r44, %r36, %r6;
	add.s32 	%r45, %r37, %r35;
	min.s32 	%r7, %r44, %r45;
	setp.ge.s32 	%p2, %r3, %r7;
	mov.f32 	%f189, 0f00000000;
	@%p2 bra 	$L__BB4_4;
	ld.shared.u32 	%r46, [_ZZ18cudaComputeAutocorE6shared+3072];
	add.s32 	%r47, %r6, %r3;
	add.s32 	%r48, %r47, %r46;
	mul.wide.s32 	%rd13, %r48, 4;
	add.s64 	%rd14, %rd2, %rd13;
	ld.global.u32 	%r49, [%rd14];
	cvt.rn.f32.s32 	%f6, %r49;
	ld.shared.u32 	%r50, [_ZZ18cudaComputeAutocorE6shared+3076];
	add.s32 	%r51, %r47, %r50;
	mul.wide.s32 	%rd15, %r51, 4;
	add.s64 	%rd16, %rd1, %rd15;
	ld.global.f32 	%f7, [%rd16];
	mul.f32 	%f189, %f7, %f6;
$L__BB4_4:
	st.shared.f32 	[%r4+-3072], %f189;
	add.s32 	%r8, %r3, 256;
	setp.ge.s32 	%p3, %r8, %r7;
	mov.f32 	%f190, 0f00000000;
	@%p3 bra 	$L__BB4_6;
	ld.shared.u32 	%r52, [_ZZ18cudaComputeAutocorE6shared+3072];
	add.s32 	%r53, %r8, %r6;
	add.s32 	%r54, %r53, %r52;
	mul.wide.s32 	%rd17, %r54, 4;
	add.s64 	%rd18, %rd2, %rd17;
	ld.global.u32 	%r55, [%rd18];
	cvt.rn.f32.s32 	%f9, %r55;
	ld.shared.u32 	%r56, [_ZZ18cudaComputeAutocorE6shared+3076];
	add.s32 	%r57, %r53, %r56;
	mul.wide.s32 	%rd19, %r57, 4;
	add.s64 	%rd20, %rd1, %rd19;
	ld.global.f32 	%f10, [%rd20];
	mul.f32 	%f190, %f10, %f9;
$L__BB4_6:
	st.shared.f32 	[%r4+-2048], %f190;
	bar.sync 	0;
	setp.gt.s32 	%p4, %r98, %r35;
	@%p4 bra 	$L__BB4_19;
	mov.u32 	%r59, %ctaid.y;
	mov.u32 	%r60, %nctaid.x;
	mad.lo.s32 	%r61, %r59, %r60, %r5;
	mad.lo.s32 	%r9, %r61, %r35, %r61;
	add.s32 	%r10, %r98, %r6;
	shl.b32 	%r62, %r1, 2;
	add.s32 	%r11, %r40, %r62;
	add.s32 	%r12, %r1, 128;
	add.s32 	%r13, %r1, 192;
	add.s32 	%r14, %r1, 224;
	add.s32 	%r15, %r1, 256;
	add.s32 	%r16, %r1, 288;
	add.s32 	%r17, %r1, 352;
	add.s32 	%r18, %r1, 384;
	cvta.to.global.u64 	%rd3, %rd4;
	mov.b32 	%r97, 0;
$L__BB4_8:
	shl.b32 	%r64, %r97, 3;
	add.s32 	%r65, %r10, %r64;
	sub.s32 	%r66, %r36, %r65;
	min.u32 	%r67, %r37, %r66;
	add.s32 	%r21, %r67, -1;
	add.s32 	%r68, %r6, %r98;
	sub.s32 	%r69, %r36, %r68;
	min.u32 	%r22, %r69, %r37;
	mov.b32 	%r70, 0;
	st.volatile.shared.u32 	[%r4+-1024], %r70;
	add.s32 	%r23, %r22, %r1;
	setp.ge.u32 	%p5, %r1, %r23;
	@%p5 bra 	$L__BB4_16;
	and.b32  	%r24, %r21, 384;
	setp.eq.s32 	%p6, %r24, 384;
	mov.u32 	%r99, %r1;
	@%p6 bra 	$L__BB4_13;
	setp.lt.s32 	%p7, %r1, %r22;
	selp.f32 	%f11, 0f3F800000, 0f00000000, %p7;
	ld.shared.f32 	%f12, [%r11];
	mul.f32 	%f13, %f12, %f11;
	shl.b32 	%r71, %r98, 2;
	add.s32 	%r25, %r11, %r71;
	ld.shared.f32 	%f14, [%r25];
	add.s32 	%r72, %r1, 32;
	setp.lt.s32 	%p8, %r72, %r22;
	selp.f32 	%f15, 0f3F800000, 0f00000000, %p8;
	ld.shared.f32 	%f16, [%r11+128];
	mul.f32 	%f17, %f16, %f15;
	ld.shared.f32 	%f18, [%r25+128];
	mul.f32 	%f19, %f17, %f18;
	fma.rn.f32 	%f20, %f13, %f14, %f19;
	add.s32 	%r73, %r1, 64;
	setp.lt.s32 	%p9, %r73, %r22;
	selp.f32 	%f21, 0f3F800000, 0f00000000, %p9;
	ld.shared.f32 	%f22, [%r11+256];
	mul.f32 	%f23, %f22, %f21;
	ld.shared.f32 	%f24, [%r25+256];
	add.s32 	%r74, %r1, 96;
	setp.lt.s32 	%p10, %r74, %r22;
	selp.f32 	%f25, 0f3F800000, 0f00000000, %p10;
	ld.shared.f32 	%f26, [%r11+384];
	mul.f32 	%f27, %f26, %f25;
	ld.shared.f32 	%f28, [%r25+384];
	mul.f32 	%f29, %f27, %f28;
	fma.rn.f32 	%f30, %f23, %f24, %f29;
	add.f32 	%f31, %f20, %f30;
	ld.volatile.shared.f32 	%f32, [%r4+-1024];
	add.f32 	%f33, %f32, %f31;
	st.volatile.shared.f32 	[%r4+-1024], %f33;
	setp.eq.s32 	%p11, %r24, 0;
	mov.u32 	%r99, %r12;
	@%p11 bra 	$L__BB4_13;
	setp.lt.s32 	%p12, %r12, %r22;
	selp.f32 	%f34, 0f3F800000, 0f00000000, %p12;
	ld.shared.f32 	%f35, [%r11+512];
	mul.f32 	%f36, %f35, %f34;
	ld.shared.f32 	%f37, [%r25+512];
	add.s32 	%r75, %r1, 160;
	setp.lt.s32 	%p13, %r75, %r22;
	selp.f32 	%f38, 0f3F800000, 0f00000000, %p13;
	ld.shared.f32 	%f39, [%r11+640];
	mul.f32 	%f40, %f39, %f38;
	ld.shared.f32 	%f41, [%r25+640];
	mul.f32 	%f42, %f40, %f41;
	fma.rn.f32 	%f43, %f36, %f37, %f42;
	setp.lt.s32 	%p14, %r13, %r22;
	selp.f32 	%f44, 0f3F800000, 0f00000000, %p14;
	ld.shared.f32 	%f45, [%r11+768];
	mul.f32 	%f46, %f45, %f44;
	ld.shared.f32 	%f47, [%r25+768];
	setp.lt.s32 	%p15, %r14, %r22;
	selp.f32 	%f48, 0f3F800000, 0f00000000, %p15;
	ld.shared.f32 	%f49, [%r11+896];
	mul.f32 	%f50, %f49, %f48;
	ld.shared.f32 	%f51, [%r25+896];
	mul.f32 	%f52, %f50, %f51;
	fma.rn.f32 	%f53, %f46, %f47, %f52;
	add.f32 	%f54, %f43, %f53;
	ld.volatile.shared.f32 	%f55, [%r4+-1024];
	add.f32 	%f56, %f55, %f54;
	st.volatile.shared.f32 	[%r4+-1024], %f56;
	setp.eq.s32 	%p16, %r24, 128;
	mov.u32 	%r99, %r15;
	@%p16 bra 	$L__BB4_13;
	setp.lt.s32 	%p17, %r15, %r22;
	selp.f32 	%f57, 0f3F800000, 0f00000000, %p17;
	ld.shared.f32 	%f58, [%r11+1024];
	mul.f32 	%f59, %f58, %f57;
	ld.shared.f32 	%f60, [%r25+1024];
	setp.lt.s32 	%p18, %r16, %r22;
	selp.f32 	%f61, 0f3F800000, 0f00000000, %p18;
	ld.shared.f32 	%f62, [%r11+1152];
	mul.f32 	%f63, %f62, %f61;
	ld.shared.f32 	%f64, [%r25+1152];
	mul.f32 	%f65, %f63, %f64;
	fma.rn.f32 	%f66, %f59, %f60, %f65;
	add.s32 	%r76, %r1, 320;
	setp.lt.s32 	%p19, %r76, %r22;
	selp.f32 	%f67, 0f3F800000, 0f00000000, %p19;
	ld.shared.f32 	%f68, [%r11+1280];
	mul.f32 	%f69, %f68, %f67;
	ld.shared.f32 	%f70, [%r25+1280];
	setp.lt.s32 	%p20, %r17, %r22;
	selp.f32 	%f71, 0f3F800000, 0f00000000, %p20;
	ld.shared.f32 	%f72, [%r11+1408];
	mul.f32 	%f73, %f72, %f71;
	ld.shared.f32 	%f74, [%r25+1408];
	mul.f32 	%f75, %f73, %f74;
	fma.rn.f32 	%f76, %f69, %f70, %f75;
	add.f32 	%f77, %f66, %f76;
	ld.volatile.shared.f32 	%f78, [%r4+-1024];
	add.f32 	%f79, %f78, %f77;
	st.volatile.shared.f32 	[%r4+-1024], %f79;
	mov.u32 	%r99, %r18;
$L__BB4_13:
	setp.lt.u32 	%p21, %r21, 384;
	@%p21 bra 	$L__BB4_16;
	shl.b32 	%r77, %r99, 2;
	mov.u32 	%r78, _ZZ18cudaComputeAutocorE6shared;
	add.s32 	%r79, %r78, %r77;
	add.s32 	%r100, %r79, 1024;
	shl.b32 	%r28, %r98, 2;
$L__BB4_15:
	setp.lt.s32 	%p22, %r99, %r22;
	selp.f32 	%f80, 0f3F800000, 0f00000000, %p22;
	ld.shared.f32 	%f81, [%r100+-1024];
	mul.f32 	%f82, %f81, %f80;
	add.s32 	%r80, %r100, %r28;
	ld.shared.f32 	%f83, [%r80+-1024];
	add.s32 	%r81, %r99, 32;
	setp.lt.s32 	%p23, %r81, %r22;
	selp.f32 	%f84, 0f3F800000, 0f00000000, %p23;
	ld.shared.f32 	%f85, [%r100+-896];
	mul.f32 	%f86, %f85, %f84;
	ld.shared.f32 	%f87, [%r80+-896];
	mul.f32 	%f88, %f86, %f87;
	fma.rn.f32 	%f89, %f82, %f83, %f88;
	add.s32 	%r82, %r99, 64;
	setp.lt.s32 	%p24, %r82, %r22;
	selp.f32 	%f90, 0f3F800000, 0f00000000, %p24;
	ld.shared.f32 	%f91, [%r100+-768];
	mul.f32 	%f92, %f91, %f90;
	ld.shared.f32 	%f93, [%r80+-768];
	add.s32 	%r83, %r99, 96;
	setp.lt.s32 	%p25, %r83, %r22;
	selp.f32 	%f94, 0f3F800000, 0f00000000, %p25;
	ld.shared.f32 	%f95, [%r100+-640];
	mul.f32 	%f96, %f95, %f94;
	ld.shared.f32 	%f97, [%r80+-640];
	mul.f32 	%f98, %f96, %f97;
	fma.rn.f32 	%f99, %f92, %f93, %f98;
	add.f32 	%f100, %f89, %f99;
	ld.volatile.shared.f32 	%f101, [%r4+-1024];
	add.f32 	%f102, %f101, %f100;
	st.volatile.shared.f32 	[%r4+-1024], %f102;
	add.s32 	%r84, %r99, 128;
	setp.lt.s32 	%p26, %r84, %r22;
	selp.f32 	%f103, 0f3F800000, 0f00000000, %p26;
	ld.shared.f32 	%f104, [%r100+-512];
	mul.f32 	%f105, %f104, %f103;
	ld.shared.f32 	%f106, [%r80+-512];
	add.s32 	%r85, %r99, 160;
	setp.lt.s32 	%p27, %r85, %r22;
	selp.f32 	%f107, 0f3F800000, 0f00000000, %p27;
	ld.shared.f32 	%f108, [%r100+-384];
	mul.f32 	%f109, %f108, %f107;
	ld.shared.f32 	%f110, [%r80+-384];
	mul.f32 	%f111, %f109, %f110;
	fma.rn.f32 	%f112, %f105, %f106, %f111;
	add.s32 	%r86, %r99, 192;
	setp.lt.s32 	%p28, %r86, %r22;
	selp.f32 	%f113, 0f3F800000, 0f00000000, %p28;
	ld.shared.f32 	%f114, [%r100+-256];
	mul.f32 	%f115, %f114, %f113;
	ld.shared.f32 	%f116, [%r80+-256];
	add.s32 	%r87, %r99, 224;
	setp.lt.s32 	%p29, %r87, %r22;
	selp.f32 	%f117, 0f3F800000, 0f00000000, %p29;
	ld.shared.f32 	%f118, [%r100+-128];
	mul.f32 	%f119, %f118, %f117;
	ld.shared.f32 	%f120, [%r80+-128];
	mul.f32 	%f121, %f119, %f120;
	fma.rn.f32 	%f122, %f115, %f116, %f121;
	add.f32 	%f123, %f112, %f122;
	ld.volatile.shared.f32 	%f124, [%r4+-1024];
	add.f32 	%f125, %f124, %f123;
	st.volatile.shared.f32 	[%r4+-1024], %f125;
	add.s32 	%r88, %r99, 256;
	setp.lt.s32 	%p30, %r88, %r22;
	selp.f32 	%f126, 0f3F800000, 0f00000000, %p30;
	ld.shared.f32 	%f127, [%r100];
	mul.f32 	%f128, %f127, %f126;
	ld.shared.f32 	%f129, [%r80];
	add.s32 	%r89, %r99, 288;
	setp.lt.s32 	%p31, %r89, %r22;
	selp.f32 	%f130, 0f3F800000, 0f00000000, %p31;
	ld.shared.f32 	%f131, [%r100+128];
	mul.f32 	%f132, %f131, %f130;
	ld.shared.f32 	%f133, [%r80+128];
	mul.f32 	%f134, %f132, %f133;
	fma.rn.f32 	%f135, %f128, %f129, %f134;
	add.s32 	%r90, %r99, 320;
	setp.lt.s32 	%p32, %r90, %r22;
	selp.f32 	%f136, 0f3F800000, 0f00000000, %p32;
	ld.shared.f32 	%f137, [%r100+256];
	mul.f32 	%f138, %f137, %f136;
	ld.shared.f32 	%f139, [%r80+256];
	add.s32 	%r91, %r99, 352;
	setp.lt.s32 	%p33, %r91, %r22;
	selp.f32 	%f140, 0f3F800000, 0f00000000, %p33;
	ld.shared.f32 	%f141, [%r100+384];
	mul.f32 	%f142, %f141, %f140;
	ld.shared.f32 	%f143, [%r80+384];
	mul.f32 	%f144, %f142, %f143;
	fma.rn.f32 	%f145, %f138, %f139, %f144;
	add.f32 	%f146, %f135, %f145;
	ld.volatile.shared.f32 	%f147, [%r4+-1024];
	add.f32 	%f148, %f147, %f146;
	st.volatile.shared.f32 	[%r4+-1024], %f148;
	add.s32 	%r92, %r99, 384;
	setp.lt.s32 	%p34, %r92, %r22;
	selp.f32 	%f149, 0f3F800000, 0f00000000, %p34;
	ld.shared.f32 	%f150, [%r100+512];
	mul.f32 	%f151, %f150, %f149;
	ld.shared.f32 	%f152, [%r80+512];
	add.s32 	%r93, %r99, 416;
	setp.lt.s32 	%p35, %r93, %r22;
	selp.f32 	%f153, 0f3F800000, 0f00000000, %p35;
	ld.shared.f32 	%f154, [%r100+640];
	mul.f32 	%f155, %f154, %f153;
	ld.shared.f32 	%f156, [%r80+640];
	mul.f32 	%f157, %f155, %f156;
	fma.rn.f32 	%f158, %f151, %f152, %f157;
	add.s32 	%r94, %r99, 448;
	setp.lt.s32 	%p36, %r94, %r22;
	selp.f32 	%f159, 0f3F800000, 0f00000000, %p36;
	ld.shared.f32 	%f160, [%r100+768];
	mul.f32 	%f161, %f160, %f159;
	ld.shared.f32 	%f162, [%r80+768];
	add.s32 	%r95, %r99, 480;
	setp.lt.s32 	%p37, %r95, %r22;
	selp.f32 	%f163, 0f3F800000, 0f00000000, %p37;
	ld.shared.f32 	%f164, [%r100+896];
	mul.f32 	%f165, %f164, %f163;
	ld.shared.f32 	%f166, [%r80+896];
	mul.f32 	%f167, %f165, %f166;
	fma.rn.f32 	%f168, %f161, %f162, %f167;
	add.f32 	%f169, %f158, %f168;
	ld.volatile.shared.f32 	%f170, [%r4+-1024];
	add.f32 	%f171, %f170, %f169;
	st.volatile.shared.f32 	[%r4+-1024], %f171;
	add.s32 	%r100, %r100, 2048;
	add.s32 	%r99, %r99, 512;
	setp.lt.u32 	%p38, %r99, %r23;
	@%p38 bra 	$L__BB4_15;
$L__BB4_16:
	setp.ne.s32 	%p39, %r1, 0;
	ld.volatile.shared.f32 	%f172, [%r4+-1024];
	ld.volatile.shared.f32 	%f173, [%r4+-960];
	add.f32 	%f174, %f172, %f173;
	ld.volatile.shared.f32 	%f175, [%r4+-992];
	ld.volatile.shared.f32 	%f176, [%r4+-928];
	add.f32 	%f177, %f175, %f176;
	add.f32 	%f178, %f174, %f177;
	st.volatile.shared.f32 	[%r4+-1024], %f178;
	ld.volatile.shared.f32 	%f179, [%r4+-1024];
	ld.volatile.shared.f32 	%f180, [%r4+-1008];
	add.f32 	%f181, %f179, %f180;
	ld.volatile.shared.f32 	%f182, [%r4+-1016];
	ld.volatile.shared.f32 	%f183, [%r4+-1000];
	add.f32 	%f184, %f182, %f183;
	add.f32 	%f185, %f181, %f184;
	st.volatile.shared.f32 	[%r4+-1024], %f185;
	@%p39 bra 	$L__BB4_18;
	ld.volatile.shared.f32 	%f186, [%r4+-1024];
	ld.volatile.shared.f32 	%f187, [%r4+-1020];
	add.f32 	%f188, %f186, %f187;
	add.s32 	%r96, %r98, %r9;
	mul.wide.u32 	%rd21, %r96, 4;
	add.s64 	%rd22, %rd3, %rd21;
	st.global.f32 	[%rd22], %f188;
$L__BB4_18:
	add.s32 	%r98, %r98, 8;
	setp.le.s32 	%p40, %r98, %r35;
	add.s32 	%r97, %r97, 1;
	@%p40 bra 	$L__BB4_8;
$L__BB4_19:
	ret;

}
	// .globl	cudaComputeLPC
.visible .entry cudaComputeLPC(
	.param .u64 .ptr .align 1 cudaComputeLPC_param_0,
	.param .u64 .ptr .align 1 cudaComputeLPC_param_1,
	.param .u64 .ptr .align 1 cudaComputeLPC_param_2,
	.param .u32 cudaComputeLPC_param_3,
	.param .u32 cudaComputeLPC_param_4
)
{
	.reg .pred 	%p<54>;
	.reg .b32 	%r<139>;
	.reg .b32 	%f<165>;
	.reg .b64 	%rd<33>;
	// demoted variable
	.shared .align 4 .b8 _ZZ14cudaComputeLPCE6shared[1412];
	ld.param.u64 	%rd5, [cudaComputeLPC_param_0];
	ld.param.u64 	%rd6, [cudaComputeLPC_param_1];
	ld.param.u64 	%rd4, [cudaComputeLPC_param_2];
	ld.param.u32 	%r41, [cudaComputeLPC_param_3];
	ld.param.u32 	%r42, [cudaComputeLPC_param_4];
	cvta.to.global.u64 	%rd1, %rd6;
	cvta.to.global.u64 	%rd2, %rd5;
	mov.u32 	%r1, %tid.x;
	setp.gt.u32 	%p3, %r1, 15;
	shl.b32 	%r43, %r1, 2;
	mov.u32 	%r44, _ZZ14cudaComputeLPCE6shared;
	add.s32 	%r2, %r44, %r43;
	@%p3 bra 	$L__BB5_2;
	cvta.to.global.u64 	%rd7, %rd4;
	mov.u32 	%r45, %ctaid.y;
	mul.wide.u32 	%rd8, %r45, 64;
	add.s64 	%rd9, %rd7, %rd8;
	mul.wide.u32 	%rd10, %r1, 4;
	add.s64 	%rd11, %rd9, %rd10;
	ld.global.u32 	%r46, [%rd11];
	st.shared.u32 	[%r2], %r46;
$L__BB5_2:
	bar.sync 	0;
	setp.gt.u32 	%p4, %r1, 47;
	@%p4 bra 	$L__BB5_4;
	ld.shared.u32 	%r47, [_ZZ14cudaComputeLPCE6shared+8];
	mul.wide.s32 	%rd12, %r47, 192;
	add.s64 	%rd13, %rd2, %rd12;
	mul.wide.u32 	%rd14, %r1, 4;
	add.s64 	%rd15, %rd13, %rd14;
	ld.global.u32 	%r48, [%rd15];
	st.shared.u32 	[%r2+64], %r48;
$L__BB5_4:
	bar.sync 	0;
	setp.lt.s32 	%p5, %r41, 0;
	@%p5 bra 	$L__BB5_56;
	mov.u32 	%r50, %ctaid.y;
	mad.lo.s32 	%r51, %r42, %r50, %r1;
	add.s32 	%r3, %r41, 1;
	mad.lo.s32 	%r4, %r51, %r41, %r51;
	setp.lt.u32 	%p6, %r1, 64;
	mov.u32 	%r52, %ntid.x;
	setp.gt.u32 	%p7, %r52, 64;
	and.pred  	%p1, %p6, %p7;
	and.b32  	%r6, %r3, 3;
	setp.lt.u32 	%p8, %r41, 3;
	mov.b32 	%r131, 0;
	@%p8 bra 	$L__BB5_44;
	and.b32  	%r131, %r3, -4;
	neg.s32 	%r130, %r131;
	add.s32 	%r128, %r44, 524;
	add.s32 	%r129, %r4, 1;
	not.pred 	%p10, %p1;
$L__BB5_7:
	setp.ge.s32 	%p9, %r1, %r42;
	mov.f32 	%f159, 0f00000000;
	@%p9 bra 	$L__BB5_9;
	add.s32 	%r55, %r129, -1;
	mul.wide.u32 	%rd16, %r55, 4;
	add.s64 	%rd17, %rd1, %rd16;
	ld.global.f32 	%f159, [%rd17];
$L__BB5_9:
	st.volatile.shared.f32 	[%r2+900], %f159;
	bar.sync 	0;
	@%p10 bra 	$L__BB5_11;
	ld.volatile.shared.f32 	%f16, [%r2+1156];
	ld.volatile.shared.f32 	%f17, [%r2+900];
	add.f32 	%f18, %f16, %f17;
	st.volatile.shared.f32 	[%r2+900], %f18;
$L__BB5_11:
	setp.gt.u32 	%p11, %r1, 31;
	bar.sync 	0;
	@%p11 bra 	$L__BB5_16;
	setp.lt.u32 	%p12, %r52, 33;
	@%p12 bra 	$L__BB5_14;
	ld.volatile.shared.f32 	%f19, [%r2+1028];
	ld.volatile.shared.f32 	%f20, [%r2+900];
	add.f32 	%f21, %f19, %f20;
	st.volatile.shared.f32 	[%r2+900], %f21;
$L__BB5_14:
	setp.ne.s32 	%p13, %r1, 0;
	ld.volatile.shared.f32 	%f22, [%r2+964];
	ld.volatile.shared.f32 	%f23, [%r2+900];
	add.f32 	%f24, %f22, %f23;
	st.volatile.shared.f32 	[%r2+900], %f24;
	ld.volatile.shared.f32 	%f25, [%r2+932];
	ld.volatile.shared.f32 	%f26, [%r2+900];
	add.f32 	%f27, %f25, %f26;
	st.volatile.shared.f32 	[%r2+900], %f27;
	ld.volatile.shared.f32 	%f28, [%r2+916];
	ld.volatile.shared.f32 	%f29, [%r2+900];
	add.f32 	%f30, %f28, %f29;
	st.volatile.shared.f32 	[%r2+900], %f30;
	ld.volatile.shared.f32 	%f31, [%r2+908];
	ld.volatile.shared.f32 	%f32, [%r2+900];
	add.f32 	%f33, %f31, %f32;
	st.volatile.shared.f32 	[%r2+900], %f33;
	ld.volatile.shared.f32 	%f34, [%r2+904];
	ld.volatile.shared.f32 	%f35, [%r2+900];
	add.f32 	%f36, %f34, %f35;
	st.volatile.shared.f32 	[%r2+900], %f36;
	@%p13 bra 	$L__BB5_16;
	ld.volatile.shared.f32 	%f37, [_ZZ14cudaComputeLPCE6shared+900];
	st.volatile.shared.f32 	[%r128+-12], %f37;
$L__BB5_16:
	setp.ge.s32 	%p14, %r1, %r42;
	mov.f32 	%f160, 0f00000000;
	@%p14 bra 	$L__BB5_18;
	mul.wide.u32 	%rd18, %r129, 4;
	add.s64 	%rd19, %rd1, %rd18;
	ld.global.f32 	%f160, [%rd19];
$L__BB5_18:
	st.volatile.shared.f32 	[%r2+900], %f160;
	bar.sync 	0;
	@%p10 bra 	$L__BB5_20;
	ld.volatile.shared.f32 	%f39, [%r2+1156];
	ld.volatile.shared.f32 	%f40, [%r2+900];
	add.f32 	%f41, %f39, %f40;
	st.volatile.shared.f32 	[%r2+900], %f41;
$L__BB5_20:
	setp.gt.u32 	%p16, %r1, 31;
	bar.sync 	0;
	@%p16 bra 	$L__BB5_25;
	setp.lt.u32 	%p17, %r52, 33;
	@%p17 bra 	$L__BB5_23;
	ld.volatile.shared.f32 	%f42, [%r2+1028];
	ld.volatile.shared.f32 	%f43, [%r2+900];
	add.f32 	%f44, %f42, %f43;
	st.volatile.shared.f32 	[%r2+900], %f44;
$L__BB5_23:
	setp.ne.s32 	%p18, %r1, 0;
	ld.volatile.shared.f32 	%f45, [%r2+964];
	ld.volatile.shared.f32 	%f46, [%r2+900];
	add.f32 	%f47, %f45, %f46;
	st.volatile.shared.f32 	[%r2+900], %f47;
	ld.volatile.shared.f32 	%f48, [%r2+932];
	ld.volatile.shared.f32 	%f49, [%r2+900];
	add.f32 	%f50, %f48, %f49;
	st.volatile.shared.f32 	[%r2+900], %f50;
	ld.volatile.shared.f32 	%f51, [%r2+916];
	ld.volatile.shared.f32 	%f52, [%r2+900];
	add.f32 	%f53, %f51, %f52;
	st.volatile.shared.f32 	[%r2+900], %f53;
	ld.volatile.shared.f32 	%f54, [%r2+908];
	ld.volatile.shared.f32 	%f55, [%r2+900];
	add.f32 	%f56, %f54, %f55;
	st.volatile.shared.f32 	[%r2+900], %f56;
	ld.volatile.shared.f32 	%f57, [%r2+904];
	ld.volatile.shared.f32 	%f58, [%r2+900];
	add.f32 	%f59, %f57, %f58;
	st.volatile.shared.f32 	[%r2+900], %f59;
	@%p18 bra 	$L__BB5_25;
	ld.volatile.shared.f32 	%f60, [_ZZ14cudaComputeLPCE6shared+900];
	st.volatile.shared.f32 	[%r128+-8], %f60;
$L__BB5_25:
	setp.ge.s32 	%p19, %r1, %r42;
	mov.f32 	%f161, 0f00000000;
	@%p19 bra 	$L__BB5_27;
	add.s32 	%r56, %r129, 1;
	mul.wide.u32 	%rd20, %r56, 4;
	add.s64 	%rd21, %rd1, %rd20;
	ld.global.f32 	%f161, [%rd21];
$L__BB5_27:
	st.volatile.shared.f32 	[%r2+900], %f161;
	bar.sync 	0;
	@%p10 bra 	$L__BB5_29;
	ld.volatile.shared.f32 	%f62, [%r2+1156];
	ld.volatile.shared.f32 	%f63, [%r2+900];
	add.f32 	%f64, %f62, %f63;
	st.volatile.shared.f32 	[%r2+900], %f64;
$L__BB5_29:
	setp.gt.u32 	%p21, %r1, 31;
	bar.sync 	0;
	@%p21 bra 	$L__BB5_34;
	setp.lt.u32 	%p22, %r52, 33;
	@%p22 bra 	$L__BB5_32;
	ld.volatile.shared.f32 	%f65, [%r2+1028];
	ld.volatile.shared.f32 	%f66, [%r2+900];
	add.f32 	%f67, %f65, %f66;
	st.volatile.shared.f32 	[%r2+900], %f67;
$L__BB5_32:
	setp.ne.s32 	%p23, %r1, 0;
	ld.volatile.shared.f32 	%f68, [%r2+964];
	ld.volatile.shared.f32 	%f69, [%r2+900];
	add.f32 	%f70, %f68, %f69;
	st.volatile.shared.f32 	[%r2+900], %f70;
	ld.volatile.shared.f32 	%f71, [%r2+932];
	ld.volatile.shared.f32 	%f72, [%r2+900];
	add.f32 	%f73, %f71, %f72;
	st.volatile.shared.f32 	[%r2+900], %f73;
	ld.volatile.shared.f32 	%f74, [%r2+916];
	ld.volatile.shared.f32 	%f75, [%r2+900];
	add.f32 	%f76, %f74, %f75;
	st.volatile.shared.f32 	[%r2+900], %f76;
	ld.volatile.shared.f32 	%f77, [%r2+908];
	ld.volatile.shared.f32 	%f78, [%r2+900];
	add.f32 	%f79, %f77, %f78;
	st.volatile.shared.f32 	[%r2+900], %f79;
	ld.volatile.shared.f32 	%f80, [%r2+904];
	ld.volatile.shared.f32 	%f81, [%r2+900];
	add.f32 	%f82, %f80, %f81;
	st.volatile.shared.f32 	[%r2+900], %f82;
	@%p23 bra 	$L__BB5_34;
	ld.volatile.shared.f32 	%f83, [_ZZ14cudaComputeLPCE6shared+900];
	st.volatile.shared.f32 	[%r128+-4], %f83;
$L__BB5_34:
	setp.ge.s32 	%p24, %r1, %r42;
	mov.f32 	%f162, 0f00000000;
	@%p24 bra 	$L__BB5_36;
	add.s32 	%r57, %r129, 2;
	mul.wide.u32 	%rd22, %r57, 4;
	add.s64 	%rd23, %rd1, %rd22;
	ld.global.f32 	%f162, [%rd23];
$L__BB5_36:
	st.volatile.shared.f32 	[%r2+900], %f162;
	bar.sync 	0;
	@%p10 bra 	$L__BB5_38;
	ld.volatile.shared.f32 	%f85, [%r2+1156];
	ld.volatile.shared.f32 	%f86, [%r2+900];
	add.f32 	%f87, %f85, %f86;
	st.volatile.shared.f32 	[%r2+900], %f87;
$L__BB5_38:
	setp.gt.u32 	%p26, %r1, 31;
	bar.sync 	0;
	@%p26 bra 	$L__BB5_43;
	setp.lt.u32 	%p27, %r52, 33;
	@%p27 bra 	$L__BB5_41;
	ld.volatile.shared.f32 	%f88, [%r2+1028];
	ld.volatile.shared.f32 	%f89, [%r2+900];
	add.f32 	%f90, %f88, %f89;
	st.volatile.shared.f32 	[%r2+900], %f90;
$L__BB5_41:
	setp.ne.s32 	%p28, %r1, 0;
	ld.volatile.shared.f32 	%f91, [%r2+964];
	ld.volatile.shared.f32 	%f92, [%r2+900];
	add.f32 	%f93, %f91, %f92;
	st.volatile.shared.f32 	[%r2+900], %f93;
	ld.volatile.shared.f32 	%f94, [%r2+932];
	ld.volatile.shared.f32 	%f95, [%r2+900];
	add.f32 	%f96, %f94, %f95;
	st.volatile.shared.f32 	[%r2+900], %f96;
	ld.volatile.shared.f32 	%f97, [%r2+916];
	ld.volatile.shared.f32 	%f98, [%r2+900];
	add.f32 	%f99, %f97, %f98;
	st.volatile.shared.f32 	[%r2+900], %f99;
	ld.volatile.shared.f32 	%f100, [%r2+908];
	ld.volatile.shared.f32 	%f101, [%r2+900];
	add.f32 	%f102, %f100, %f101;
	st.volatile.shared.f32 	[%r2+900], %f102;
	ld.volatile.shared.f32 	%f103, [%r2+904];
	ld.volatile.shared.f32 	%f104, [%r2+900];
	add.f32 	%f105, %f103, %f104;
	st.volatile.shared.f32 	[%r2+900], %f105;
	@%p28 bra 	$L__BB5_43;
	ld.volatile.shared.f32 	%f106, [_ZZ14cudaComputeLPCE6shared+900];
	st.volatile.shared.f32 	[%r128], %f106;
$L__BB5_43:
	add.s32 	%r130, %r130, 4;
	add.s32 	%r129, %r129, 4;
	add.s32 	%r128, %r128, 16;
	setp.ne.s32 	%p29, %r130, 0;
	@%p29 bra 	$L__BB5_7;
$L__BB5_44:
	setp.eq.s32 	%p30, %r6, 0;
	@%p30 bra 	$L__BB5_56;
	shl.b32 	%r58, %r131, 2;
	add.s32 	%r60, %r58, %r44;
	add.s32 	%r134, %r60, 512;
	add.s32 	%r133, %r131, %r4;
	neg.s32 	%r132, %r6;
	not.pred 	%p32, %p1;
$L__BB5_46:
	.pragma "nounroll";
	setp.ge.s32 	%p31, %r1, %r42;
	mov.f32 	%f163, 0f00000000;
	@%p31 bra 	$L__BB5_48;
	mul.wide.u32 	%rd24, %r133, 4;
	add.s64 	%rd25, %rd1, %rd24;
	ld.global.f32 	%f163, [%rd25];
$L__BB5_48:
	st.volatile.shared.f32 	[%r2+900], %f163;
	bar.sync 	0;
	@%p32 bra 	$L__BB5_50;
	ld.volatile.shared.f32 	%f108, [%r2+1156];
	ld.volatile.shared.f32 	%f109, [%r2+900];
	add.f32 	%f110, %f108, %f109;
	st.volatile.shared.f32 	[%r2+900], %f110;
$L__BB5_50:
	setp.gt.u32 	%p33, %r1, 31;
	bar.sync 	0;
	@%p33 bra 	$L__BB5_55;
	setp.lt.u32 	%p34, %r52, 33;
	@%p34 bra 	$L__BB5_53;
	ld.volatile.shared.f32 	%f111, [%r2+1028];
	ld.volatile.shared.f32 	%f112, [%r2+900];
	add.f32 	%f113, %f111, %f112;
	st.volatile.shared.f32 	[%r2+900], %f113;
$L__BB5_53:
	setp.ne.s32 	%p35, %r1, 0;
	ld.volatile.shared.f32 	%f114, [%r2+964];
	ld.volatile.shared.f32 	%f115, [%r2+900];
	add.f32 	%f116, %f114, %f115;
	st.volatile.shared.f32 	[%r2+900], %f116;
	ld.volatile.shared.f32 	%f117, [%r2+932];
	ld.volatile.shared.f32 	%f118, [%r2+900];
	add.f32 	%f119, %f117, %f118;
	st.volatile.shared.f32 	[%r2+900], %f119;
	ld.volatile.shared.f32 	%f120, [%r2+916];
	ld.volatile.shared.f32 	%f121, [%r2+900];
	add.f32 	%f122, %f120, %f121;
	st.volatile.shared.f32 	[%r2+900], %f122;
	ld.volatile.shared.f32 	%f123, [%r2+908];
	ld.volatile.shared.f32 	%f124, [%r2+900];
	add.f32 	%f125, %f123, %f124;
	st.volatile.shared.f32 	[%r2+900], %f125;
	ld.volatile.shared.f32 	%f126, [%r2+904];
	ld.volatile.shared.f32 	%f127, [%r2+900];
	add.f32 	%f128, %f126, %f127;
	st.volatile.shared.f32 	[%r2+900], %f128;
	@%p35 bra 	$L__BB5_55;
	ld.volatile.shared.f32 	%f129, [_ZZ14cudaComputeLPCE6shared+900];
	st.volatile.shared.f32 	[%r134], %f129;
$L__BB5_55:
	add.s32 	%r134, %r134, 4;
	add.s32 	%r133, %r133, 1;
	add.s32 	%r132, %r132, 1;
	setp.ne.s32 	%p36, %r132, 0;
	@%p36 bra 	$L__BB5_46;
$L__BB5_56:
	setp.gt.u32 	%p37, %r1, 31;
	@%p37 bra 	$L__BB5_67;
	ld.volatile.shared.f32 	%f130, [%r2+516];
	st.volatile.shared.f32 	[%r2+644], %f130;
	ld.volatile.shared.f32 	%f131, [%r2+516];
	st.volatile.shared.f32 	[%r2+772], %f131;
	mov.b32 	%r61, 0;
	st.volatile.shared.u32 	[%r2+256], %r61;
	ld.volatile.shared.f32 	%f164, [_ZZ14cudaComputeLPCE6shared+512];
	setp.lt.s32 	%p38, %r41, 1;
	@%p38 bra 	$L__BB5_67;
	mul.wide.u32 	%rd26, %r1, 4;
	add.s64 	%rd3, %rd2, %rd26;
	add.s32 	%r137, %r41, -1;
	neg.s32 	%r136, %r1;
	sub.s32 	%r65, %r44, %r43;
	add.s32 	%r135, %r65, 256;
	mov.b32 	%r138, 0;
$L__BB5_59:
	ld.volatile.shared.f32 	%f132, [_ZZ14cudaComputeLPCE6shared+772];
	neg.f32 	%f133, %f132;
	div.rn.f32 	%f13, %f133, %f164;
	ld.volatile.shared.f32 	%f134, [_ZZ14cudaComputeLPCE6shared+772];
	mul.rz.f32 	%f135, %f134, %f13;
	add.f32 	%f164, %f164, %f135;
	setp.ge.s32 	%p39, %r1, %r137;
	@%p39 bra 	$L__BB5_61;
	ld.volatile.shared.f32 	%f136, [%r2+776];
	ld.volatile.shared.f32 	%f137, [%r2+644];
	mul.rz.f32 	%f138, %f13, %f137;
	add.f32 	%f139, %f136, %f138;
	ld.volatile.shared.f32 	%f140, [%r2+776];
	mul.rz.f32 	%f141, %f140, %f13;
	ld.volatile.shared.f32 	%f142, [%r2+644];
	add.f32 	%f143, %f141, %f142;
	st.volatile.shared.f32 	[%r2+772], %f139;
	st.volatile.shared.f32 	[%r2+644], %f143;
$L__BB5_61:
	setp.lt.u32 	%p41, %r1, %r138;
	selp.f32 	%f144, 0f3F800000, 0f00000000, %p41;
	ld.volatile.shared.f32 	%f145, [%r135+-4];
	mul.rz.f32 	%f146, %f13, %f145;
	mul.f32 	%f147, %f146, %f144;
	setp.eq.s32 	%p42, %r136, 0;
	selp.f32 	%f148, 0f3F800000, 0f00000000, %p42;
	fma.rn.f32 	%f149, %f13, %f148, %f147;
	ld.volatile.shared.f32 	%f150, [%r2+256];
	add.f32 	%f151, %f150, %f149;
	st.volatile.shared.f32 	[%r2+256], %f151;
	ld.shared.u32 	%r66, [_ZZ14cudaComputeLPCE6shared+12];
	setp.lt.s32 	%p43, %r66, 2305;
	selp.b32 	%r67, 12, 13, %p43;
	setp.lt.s32 	%p44, %r66, 1153;
	selp.s32 	%r68, -1, 0, %p44;
	add.s32 	%r69, %r67, %r68;
	setp.lt.s32 	%p45, %r66, 577;
	selp.s32 	%r70, -1, 0, %p45;
	add.s32 	%r71, %r69, %r70;
	ld.shared.u32 	%r72, [_ZZ14cudaComputeLPCE6shared+112];
	min.s32 	%r73, %r71, %r72;
	max.s32 	%r74, %r73, 3;
	ld.shared.u32 	%r75, [_ZZ14cudaComputeLPCE6shared+8];
	add.s32 	%r33, %r138, %r75;
	ld.volatile.shared.f32 	%f152, [%r2+256];
	abs.f32 	%f153, %f152;
	mul.f32 	%f154, %f153, 0f47000000;
	cvt.rni.s32.f32 	%r76, %f154;
	clz.b32 	%r77, %r76;
	add.s32 	%r78, %r77, %r74;
	setp.gt.u32 	%p46, %r1, %r138;
	shl.b32 	%r79, %r78, 8;
	sub.s32 	%r80, 8448, %r79;
	shr.s32 	%r81, %r80, 8;
	selp.b32 	%r82, 0, %r81, %p46;
	st.volatile.shared.u32 	[%r2+384], %r82;
	ld.volatile.shared.u32 	%r83, [%r2+384];
	ld.volatile.shared.u32 	%r84, [%r2+448];
	max.s32 	%r85, %r83, %r84;
	st.volatile.shared.u32 	[%r2+384], %r85;
	ld.volatile.shared.u32 	%r86, [%r2+384];
	ld.volatile.shared.u32 	%r87, [%r2+416];
	max.s32 	%r88, %r86, %r87;
	st.volatile.shared.u32 	[%r2+384], %r88;
	ld.volatile.shared.u32 	%r89, [%r2+384];
	ld.volatile.shared.u32 	%r90, [%r2+400];
	max.s32 	%r91, %r89, %r90;
	st.volatile.shared.u32 	[%r2+384], %r91;
	ld.volatile.shared.u32 	%r92, [%r2+384];
	ld.volatile.shared.u32 	%r93, [%r2+392];
	max.s32 	%r94, %r92, %r93;
	st.volatile.shared.u32 	[%r2+384], %r94;
	ld.volatile.shared.u32 	%r95, [%r2+384];
	ld.volatile.shared.u32 	%r96, [%r2+388];
	max.s32 	%r97, %r95, %r96;
	st.volatile.shared.u32 	[%r2+384], %r97;
	ld.volatile.shared.u32 	%r98, [_ZZ14cudaComputeLPCE6shared+384];
	sub.s32 	%r99, 15, %r98;
	min.s32 	%r100, %r99, 15;
	max.s32 	%r34, %r100, 0;
	mov.b32 	%r101, -1;
	shl.b32 	%r102, %r101, %r74;
	not.b32 	%r103, %r102;
	ld.volatile.shared.f32 	%f155, [%r135];
	neg.f32 	%f156, %f155;
	mov.b32 	%r104, 1;
	shl.b32 	%r105, %r104, %r34;
	cvt.rn.f32.u32 	%f157, %r105;
	mul.f32 	%f158, %f156, %f157;
	cvt.rni.s32.f32 	%r106, %f158;
	min.s32 	%r107, %r103, %r106;
	max.s32 	%r35, %r102, %r107;
	mov.pred 	%p53, 0;
	@%p46 bra 	$L__BB5_64;
	setp.ne.s32 	%p48, %r1, 0;
	mul.wide.s32 	%rd27, %r33, 192;
	add.s64 	%rd28, %rd3, %rd27;
	st.global.u32 	[%rd28+64], %r35;
	@%p48 bra 	$L__BB5_64;
	add.s64 	%rd30, %rd2, %rd27;
	st.global.u32 	[%rd30+8], %r34;
	mov.pred 	%p53, -1;
$L__BB5_64:
	setp.gt.u32 	%p50, %r1, %r138;
	shr.s32 	%r108, %r35, 31;
	xor.b32  	%r109, %r108, %r35;
	clz.b32 	%r110, %r109;
	sub.s32 	%r111, 33, %r110;
	selp.b32 	%r112, 0, %r111, %p50;
	st.volatile.shared.u32 	[%r2+384], %r112;
	ld.volatile.shared.u32 	%r113, [%r2+384];
	ld.volatile.shared.u32 	%r114, [%r2+448];
	max.s32 	%r115, %r113, %r114;
	st.volatile.shared.u32 	[%r2+384], %r115;
	ld.volatile.shared.u32 	%r116, [%r2+384];
	ld.volatile.shared.u32 	%r117, [%r2+416];
	max.s32 	%r118, %r116, %r117;
	st.volatile.shared.u32 	[%r2+384], %r118;
	ld.volatile.shared.u32 	%r119, [%r2+384];
	ld.volatile.shared.u32 	%r120, [%r2+400];
	max.s32 	%r121, %r119, %r120;
	st.volatile.shared.u32 	[%r2+384], %r121;
	ld.volatile.shared.u32 	%r122, [%r2+384];
	ld.volatile.shared.u32 	%r123, [%r2+392];
	max.s32 	%r124, %r122, %r123;
	st.volatile.shared.u32 	[%r2+384], %r124;
	ld.volatile.shared.u32 	%r125, [%r2+384];
	ld.volatile.shared.u32 	%r126, [%r2+388];
	max.s32 	%r127, %r125, %r126;
	st.volatile.shared.u32 	[%r2+384], %r127;
	ld.volatile.shared.u32 	%r36, [_ZZ14cudaComputeLPCE6shared+384];
	not.pred 	%p51, %p53;
	@%p51 bra 	$L__BB5_66;
	mul.wide.s32 	%rd31, %r33, 192;
	add.s64 	%rd32, %rd2, %rd31;
	st.global.u32 	[%rd32+12], %r36;
$L__BB5_66:
	add.s32 	%r138, %r138, 1;
	add.s32 	%r137, %r137, -1;
	add.s32 	%r136, %r136, 1;
	add.s32 	%r135, %r135, 4;
	setp.ne.s32 	%p52, %r137, -1;
	@%p52 bra 	$L__BB5_59;
$L__BB5_67:
	ret;

}
	// .globl	cudaComputeLPCLattice
.visible .entry cudaComputeLPCLattice(
	.param .u64 .ptr .align 1 cudaComputeLPCLattice_param_0,
	.param .u32 cudaComputeLPCLattice_param_1,
	.param .u64 .ptr .align 1 cudaComputeLPCLattice_param_2,
	.param .u32 cudaComputeLPCLattice_param_3,
	.param .u32 cudaComputeLPCLattice_param_4
)
{
	.reg .pred 	%p<75>;
	.reg .b32 	%r<647>;
	.reg .b32 	%f<120>;
	.reg .b64 	%rd<45>;
	// demoted variable
	.shared .align 4 .b8 _ZZ21cudaComputeLPCLatticeE6shared[4800];
	ld.param.u64 	%rd4, [cudaComputeLPCLattice_param_0];
	ld.param.u32 	%r107, [cudaComputeLPCLattice_param_1];
	ld.param.u64 	%rd5, [cudaComputeLPCLattice_param_2];
	ld.param.u32 	%r108, [cudaComputeLPCLattice_param_3];
	ld.param.u32 	%r109, [cudaComputeLPCLattice_param_4];
	cvta.to.global.u64 	%rd1, %rd5;
	cvta.to.global.u64 	%rd2, %rd4;
	mov.u32 	%r1, %tid.x;
	setp.gt.u32 	%p2, %r1, 47;
	shl.b32 	%r110, %r1, 2;
	mov.u32 	%r111, _ZZ21cudaComputeLPCLatticeE6shared;
	add.s32 	%r2, %r111, %r110;
	@%p2 bra 	$L__BB6_2;
	mov.u32 	%r112, %ctaid.y;
	mul.lo.s32 	%r113, %r107, %r112;
	mul.wide.u32 	%rd6, %r113, 192;
	add.s64 	%rd7, %rd2, %rd6;
	mul.wide.u32 	%rd8, %r1, 4;
	add.s64 	%rd9, %rd7, %rd8;
	ld.global.u32 	%r114, [%rd9];
	st.shared.u32 	[%r2], %r114;
$L__BB6_2:
	bar.sync 	0;
	ld.volatile.shared.u32 	%r116, [_ZZ21cudaComputeLPCLatticeE6shared+28];
	setp.ge.u32 	%p3, %r1, %r116;
	mov.b32 	%r619, 0;
	@%p3 bra 	$L__BB6_4;
	ld.volatile.shared.u32 	%r117, [_ZZ21cudaComputeLPCLatticeE6shared+4];
	add.s32 	%r118, %r117, %r1;
	mul.wide.u32 	%rd10, %r118, 4;
	add.s64 	%rd11, %rd1, %rd10;
	ld.global.u32 	%r619, [%rd11];
$L__BB6_4:
	add.s32 	%r5, %r1, 256;
	ld.volatile.shared.u32 	%r120, [_ZZ21cudaComputeLPCLatticeE6shared+28];
	setp.ge.u32 	%p4, %r5, %r120;
	mov.b32 	%r620, 0;
	@%p4 bra 	$L__BB6_6;
	ld.volatile.shared.u32 	%r121, [_ZZ21cudaComputeLPCLatticeE6shared+4];
	add.s32 	%r122, %r5, %r121;
	mul.wide.u32 	%rd12, %r122, 4;
	add.s64 	%rd13, %rd1, %rd12;
	ld.global.u32 	%r620, [%rd13];
$L__BB6_6:
	or.b32  	%r123, %r620, %r619;
	st.volatile.shared.u32 	[%r2+3776], %r123;
	bar.sync 	0;
	setp.gt.u32 	%p5, %r1, 127;
	@%p5 bra 	$L__BB6_8;
	ld.volatile.shared.u32 	%r124, [%r2+4288];
	ld.volatile.shared.u32 	%r125, [%r2+3776];
	or.b32  	%r126, %r125, %r124;
	st.volatile.shared.u32 	[%r2+3776], %r126;
$L__BB6_8:
	bar.sync 	0;
	setp.gt.u32 	%p6, %r1, 63;
	@%p6 bra 	$L__BB6_10;
	ld.volatile.shared.u32 	%r127, [%r2+4032];
	ld.volatile.shared.u32 	%r128, [%r2+3776];
	or.b32  	%r129, %r128, %r127;
	st.volatile.shared.u32 	[%r2+3776], %r129;
$L__BB6_10:
	bar.sync 	0;
	setp.gt.u32 	%p7, %r1, 31;
	@%p7 bra 	$L__BB6_12;
	ld.volatile.shared.u32 	%r130, [%r2+3904];
	ld.volatile.shared.u32 	%r131, [%r2+3776];
	or.b32  	%r132, %r131, %r130;
	st.volatile.shared.u32 	[%r2+3776], %r132;
$L__BB6_12:
	setp.gt.u32 	%p9, %r1, 31;
	bar.sync 	0;
	mov.pred 	%p74, 0;
	@%p9 bra 	$L__BB6_15;
	ld.volatile.shared.u32 	%r133, [%r2+3840];
	ld.volatile.shared.u32 	%r134, [%r2+3776];
	or.b32  	%r135, %r134, %r133;
	st.volatile.shared.u32 	[%r2+3776], %r135;
	ld.volatile.shared.u32 	%r136, [%r2+3808];
	ld.volatile.shared.u32 	%r137, [%r2+3776];
	or.b32  	%r138, %r137, %r136;
	st.volatile.shared.u32 	[%r2+3776], %r138;
	ld.volatile.shared.u32 	%r139, [%r2+3792];
	ld.volatile.shared.u32 	%r140, [%r2+3776];
	or.b32  	%r141, %r140, %r139;
	st.volatile.shared.u32 	[%r2+3776], %r141;
	ld.volatile.shared.u32 	%r142, [%r2+3784];
	ld.volatile.shared.u32 	%r143, [%r2+3776];
	or.b32  	%r144, %r143, %r142;
	st.volatile.shared.u32 	[%r2+3776], %r144;
	ld.volatile.shared.u32 	%r145, [%r2+3780];
	ld.volatile.shared.u32 	%r146, [%r2+3776];
	or.b32  	%r147, %r146, %r145;
	st.volatile.shared.u32 	[%r2+3776], %r147;
	setp.ne.s32 	%p11, %r1, 0;
	@%p11 bra 	$L__BB6_15;
	ld.volatile.shared.u32 	%r148, [_ZZ21cudaComputeLPCLatticeE6shared+3776];
	brev.b32 	%r149, %r148;
	bfind.shiftamt.u32 	%r150, %r149;
	max.s32 	%r151, %r150, 0;
	st.volatile.shared.u32 	[_ZZ21cudaComputeLPCLatticeE6shared+44], %r151;
	mov.pred 	%p74, -1;
$L__BB6_15:
	bar.sync 	0;
	setp.ge.u32 	%p13, %r1, %r107;
	@%p13 bra 	$L__BB6_17;
	ld.volatile.shared.u32 	%r152, [_ZZ21cudaComputeLPCLatticeE6shared+44];
	mov.u32 	%r153, %ctaid.y;
	mad.lo.s32 	%r154, %r107, %r153, %r1;
	mul.wide.u32 	%rd14, %r154, 192;
	add.s64 	%rd15, %rd2, %rd14;
	st.global.u32 	[%rd15+44], %r152;
$L__BB6_17:
	setp.gt.u32 	%p14, %r1, 127;
	shr.s32 	%r155, %r619, 31;
	xor.b32  	%r156, %r155, %r619;
	shr.s32 	%r157, %r620, 31;
	xor.b32  	%r158, %r157, %r620;
	or.b32  	%r159, %r158, %r156;
	st.volatile.shared.u32 	[%r2+3776], %r159;
	bar.sync 	0;
	@%p14 bra 	$L__BB6_19;
	ld.volatile.shared.u32 	%r160, [%r2+4288];
	ld.volatile.shared.u32 	%r161, [%r2+3776];
	or.b32  	%r162, %r161, %r160;
	st.volatile.shared.u32 	[%r2+3776], %r162;
$L__BB6_19:
	setp.gt.u32 	%p15, %r1, 63;
	bar.sync 	0;
	@%p15 bra 	$L__BB6_21;
	ld.volatile.shared.u32 	%r163, [%r2+4032];
	ld.volatile.shared.u32 	%r164, [%r2+3776];
	or.b32  	%r165, %r164, %r163;
	st.volatile.shared.u32 	[%r2+3776], %r165;
$L__BB6_21:
	setp.gt.u32 	%p16, %r1, 31;
	bar.sync 	0;
	@%p16 bra 	$L__BB6_23;
	ld.volatile.shared.u32 	%r166, [%r2+3904];
	ld.volatile.shared.u32 	%r167, [%r2+3776];
	or.b32  	%r168, %r167, %r166;
	st.volatile.shared.u32 	[%r2+3776], %r168;
$L__BB6_23:
	setp.gt.u32 	%p17, %r1, 31;
	bar.sync 	0;
	@%p17 bra 	$L__BB6_25;
	ld.volatile.shared.u32 	%r169, [%r2+3840];
	ld.volatile.shared.u32 	%r170, [%r2+3776];
	or.b32  	%r171, %r170, %r169;
	st.volatile.shared.u32 	[%r2+3776], %r171;
	ld.volatile.shared.u32 	%r172, [%r2+3808];
	ld.volatile.shared.u32 	%r173, [%r2+3776];
	or.b32  	%r174, %r173, %r172;
	st.volatile.shared.u32 	[%r2+3776], %r174;
	ld.volatile.shared.u32 	%r175, [%r2+3792];
	ld.volatile.shared.u32 	%r176, [%r2+3776];
	or.b32  	%r177, %r176, %r175;
	st.volatile.shared.u32 	[%r2+3776], %r177;
	ld.volatile.shared.u32 	%r178, [%r2+3784];
	ld.volatile.shared.u32 	%r179, [%r2+3776];
	or.b32  	%r180, %r179, %r178;
	st.volatile.shared.u32 	[%r2+3776], %r180;
	ld.volatile.shared.u32 	%r181, [%r2+3780];
	ld.volatile.shared.u32 	%r182, [%r2+3776];
	or.b32  	%r183, %r182, %r181;
	st.volatile.shared.u32 	[%r2+3776], %r183;
$L__BB6_25:
	not.pred 	%p18, %p74;
	@%p18 bra 	$L__BB6_27;
	ld.volatile.shared.u32 	%r184, [_ZZ21cudaComputeLPCLatticeE6shared+3776];
	clz.b32 	%r185, %r184;
	ld.volatile.shared.u32 	%r186, [_ZZ21cudaComputeLPCLatticeE6shared+44];
	add.s32 	%r187, %r186, %r185;
	sub.s32 	%r188, 32, %r187;
	st.volatile.shared.u32 	[_ZZ21cudaComputeLPCLatticeE6shared+48], %r188;
$L__BB6_27:
	bar.sync 	0;
	ld.volatile.shared.u32 	%r189, [_ZZ21cudaComputeLPCLatticeE6shared+44];
	shr.s32 	%r622, %r619, %r189;
	ld.volatile.shared.u32 	%r190, [_ZZ21cudaComputeLPCLatticeE6shared+44];
	shr.s32 	%r623, %r620, %r190;
	cvt.rn.f32.s32 	%f7, %r622;
	st.volatile.shared.f32 	[%r2+192], %f7;
	cvt.rn.f32.s32 	%f8, %r623;
	st.volatile.shared.f32 	[%r2+1216], %f8;
	bar.sync 	0;
	setp.lt.s32 	%p19, %r109, 1;
	@%p19 bra 	$L__BB6_54;
	add.s32 	%r10, %r2, 2240;
	mov.b32 	%r621, 1;
$L__BB6_29:
	setp.gt.u32 	%p20, %r1, 127;
	add.s32 	%r192, %r621, %r1;
	ld.volatile.shared.u32 	%r193, [_ZZ21cudaComputeLPCLatticeE6shared+28];
	setp.lt.u32 	%p21, %r192, %r193;
	selp.f32 	%f9, 0f3F800000, 0f00000000, %p21;
	shl.b32 	%r194, %r621, 2;
	add.s32 	%r195, %r194, %r2;
	add.s32 	%r14, %r195, 192;
	ld.volatile.shared.f32 	%f10, [%r195+192];
	mul.f32 	%f1, %f10, %f9;
	add.s32 	%r196, %r192, 256;
	ld.volatile.shared.u32 	%r197, [_ZZ21cudaComputeLPCLatticeE6shared+28];
	setp.lt.u32 	%p22, %r196, %r197;
	selp.f32 	%f11, 0f3F800000, 0f00000000, %p22;
	ld.volatile.shared.f32 	%f12, [%r195+1216];
	mul.f32 	%f2, %f12, %f11;
	ld.volatile.shared.u32 	%r198, [_ZZ21cudaComputeLPCLatticeE6shared+28];
	setp.lt.u32 	%p23, %r192, %r198;
	selp.b32 	%r15, %r622, 0, %p23;
	ld.volatile.shared.u32 	%r199, [_ZZ21cudaComputeLPCLatticeE6shared+28];
	setp.lt.u32 	%p24, %r196, %r199;
	selp.b32 	%r16, %r623, 0, %p24;
	mul.f32 	%f13, %f2, %f2;
	fma.rn.f32 	%f14, %f1, %f1, %f13;
	mul.lo.s32 	%r200, %r15, %r15;
	cvt.rn.f32.u32 	%f15, %r200;
	add.f32 	%f16, %f14, %f15;
	mul.lo.s32 	%r201, %r16, %r16;
	cvt.rn.f32.u32 	%f17, %r201;
	add.f32 	%f18, %f16, %f17;
	st.volatile.shared.f32 	[%r2+3776], %f18;
	bar.sync 	0;
	@%p20 bra 	$L__BB6_31;
	ld.volatile.shared.f32 	%f19, [%r2+4288];
	ld.volatile.shared.f32 	%f20, [%r2+3776];
	add.f32 	%f21, %f19, %f20;
	st.volatile.shared.f32 	[%r2+3776], %f21;
$L__BB6_31:
	setp.gt.u32 	%p25, %r1, 63;
	bar.sync 	0;
	@%p25 bra 	$L__BB6_33;
	ld.volatile.shared.f32 	%f22, [%r2+4032];
	ld.volatile.shared.f32 	%f23, [%r2+3776];
	add.f32 	%f24, %f22, %f23;
	st.volatile.shared.f32 	[%r2+3776], %f24;
$L__BB6_33:
	setp.gt.u32 	%p26, %r1, 31;
	bar.sync 	0;
	@%p26 bra 	$L__BB6_35;
	ld.volatile.shared.f32 	%f25, [%r2+3904];
	ld.volatile.shared.f32 	%f26, [%r2+3776];
	add.f32 	%f27, %f25, %f26;
	st.volatile.shared.f32 	[%r2+3776], %f27;
$L__BB6_35:
	setp.gt.u32 	%p27, %r1, 31;
	bar.sync 	0;
	@%p27 bra 	$L__BB6_37;
	ld.volatile.shared.f32 	%f28, [%r2+3840];
	ld.volatile.shared.f32 	%f29, [%r2+3776];
	add.f32 	%f30, %f28, %f29;
	st.volatile.shared.f32 	[%r2+3776], %f30;
	ld.volatile.shared.f32 	%f31, [%r2+3808];
	ld.volatile.shared.f32 	%f32, [%r2+3776];
	add.f32 	%f33, %f31, %f32;
	st.volatile.shared.f32 	[%r2+3776], %f33;
	ld.volatile.shared.f32 	%f34, [%r2+3792];
	ld.volatile.shared.f32 	%f35, [%r2+3776];
	add.f32 	%f36, %f34, %f35;
	st.volatile.shared.f32 	[%r2+3776], %f36;
	ld.volatile.shared.f32 	%f37, [%r2+3784];
	ld.volatile.shared.f32 	%f38, [%r2+3776];
	add.f32 	%f39, %f37, %f38;
	st.volatile.shared.f32 	[%r2+3776], %f39;
	ld.volatile.shared.f32 	%f40, [%r2+3780];
	ld.volatile.shared.f32 	%f41, [%r2+3776];
	add.f32 	%f42, %f40, %f41;
	st.volatile.shared.f32 	[%r2+3776], %f42;
$L__BB6_37:
	setp.gt.u32 	%p28, %r1, 127;
	bar.sync 	0;
	ld.volatile.shared.f32 	%f3, [_ZZ21cudaComputeLPCLatticeE6shared+3776];
	bar.sync 	0;
	cvt.rn.f32.s32 	%f4, %r15;
	cvt.rn.f32.s32 	%f5, %r16;
	mul.f32 	%f43, %f2, %f5;
	fma.rn.f32 	%f44, %f1, %f4, %f43;
	st.volatile.shared.f32 	[%r2+3776], %f44;
	bar.sync 	0;
	@%p28 bra 	$L__BB6_39;
	ld.volatile.shared.f32 	%f45, [%r2+4288];
	ld.volatile.shared.f32 	%f46, [%r2+3776];
	add.f32 	%f47, %f45, %f46;
	st.volatile.shared.f32 	[%r2+3776], %f47;
$L__BB6_39:
	setp.gt.u32 	%p29, %r1, 63;
	bar.sync 	0;
	@%p29 bra 	$L__BB6_41;
	ld.volatile.shared.f32 	%f48, [%r2+4032];
	ld.volatile.shared.f32 	%f49, [%r2+3776];
	add.f32 	%f50, %f48, %f49;
	st.volatile.shared.f32 	[%r2+3776], %f50;
$L__BB6_41:
	setp.gt.u32 	%p30, %r1, 31;
	bar.sync 	0;
	@%p30 bra 	$L__BB6_43;
	ld.volatile.shared.f32 	%f51, [%r2+3904];
	ld.volatile.shared.f32 	%f52, [%r2+3776];
	add.f32 	%f53, %f51, %f52;
	st.volatile.shared.f32 	[%r2+3776], %f53;
$L__BB6_43:
	setp.gt.u32 	%p31, %r1, 31;
	bar.sync 	0;
	@%p31 bra 	$L__BB6_45;
	ld.volatile.shared.f32 	%f54, [%r2+3840];
	ld.volatile.shared.f32 	%f55, [%r2+3776];
	add.f32 	%f56, %f54, %f55;
	st.volatile.shared.f32 	[%r2+3776], %f56;
	ld.volatile.shared.f32 	%f57, [%r2+3808];
	ld.volatile.shared.f32 	%f58, [%r2+3776];
	add.f32 	%f59, %f57, %f58;
	st.volatile.shared.f32 	[%r2+3776], %f59;
	ld.volatile.shared.f32 	%f60, [%r2+3792];
	ld.volatile.shared.f32 	%f61, [%r2+3776];
	add.f32 	%f62, %f60, %f61;
	st.volatile.shared.f32 	[%r2+3776], %f62;
	ld.volatile.shared.f32 	%f63, [%r2+3784];
	ld.volatile.shared.f32 	%f64, [%r2+3776];
	add.f32 	%f65, %f63, %f64;
	st.volatile.shared.f32 	[%r2+3776], %f65;
	ld.volatile.shared.f32 	%f66, [%r2+3780];
	ld.volatile.shared.f32 	%f67, [%r2+3776];
	add.f32 	%f68, %f66, %f67;
	st.volatile.shared.f32 	[%r2+3776], %f68;
$L__BB6_45:
	bar.sync 	0;
	ld.volatile.shared.f32 	%f69, [_ZZ21cudaComputeLPCLatticeE6shared+3776];
	mul.f32 	%f70, %f3, 0f3F000000;
	div.rn.f32 	%f6, %f69, %f70;
	bar.sync 	0;
	shl.b32 	%r203, %r621, 7;
	add.s32 	%r204, %r111, %r203;
	add.s32 	%r17, %r204, 2240;
	@%p18 bra 	$L__BB6_47;
	add.s32 	%r206, %r17, %r194;
	st.volatile.shared.f32 	[%r206+-132], %f6;
$L__BB6_47:
	add.s32 	%r207, %r621, -1;
	setp.ge.u32 	%p33, %r1, %r207;
	@%p33 bra 	$L__BB6_49;
	sub.s32 	%r208, %r621, %r1;
	shl.b32 	%r209, %r208, 2;
	add.s32 	%r210, %r17, %r209;
	add.s32 	%r212, %r17, %r110;
	ld.volatile.shared.f32 	%f71, [%r212+-256];
	ld.volatile.shared.f32 	%f72, [%r210+-264];
	mul.f32 	%f73, %f6, %f72;
	sub.f32 	%f74, %f71, %f73;
	add.s32 	%r214, %r10, %r203;
	st.volatile.shared.f32 	[%r214+-128], %f74;
$L__BB6_49:
	ld.volatile.shared.u32 	%r215, [_ZZ21cudaComputeLPCLatticeE6shared+28];
	sub.s32 	%r216, %r215, %r621;
	setp.ge.u32 	%p34, %r1, %r216;
	@%p34 bra 	$L__BB6_51;
	mul.f32 	%f75, %f6, %f4;
	ld.volatile.shared.f32 	%f76, [%r14];
	sub.f32 	%f77, %f76, %f75;
	st.volatile.shared.f32 	[%r14], %f77;
$L__BB6_51:
	ld.volatile.shared.u32 	%r217, [_ZZ21cudaComputeLPCLatticeE6shared+28];
	sub.s32 	%r218, %r217, %r621;
	setp.ge.u32 	%p35, %r5, %r218;
	@%p35 bra 	$L__BB6_53;
	mul.f32 	%f78, %f6, %f5;
	ld.volatile.shared.f32 	%f79, [%r14+1024];
	sub.f32 	%f80, %f79, %f78;
	st.volatile.shared.f32 	[%r14+1024], %f80;
$L__BB6_53:
	mul.f32 	%f81, %f1, %f6;
	sub.f32 	%f82, %f4, %f81;
	cvt.rzi.s32.f32 	%r622, %f82;
	mul.f32 	%f83, %f2, %f6;
	sub.f32 	%f84, %f5, %f83;
	cvt.rzi.s32.f32 	%r623, %f84;
	bar.sync 	0;
	add.s32 	%r20, %r621, 1;
	setp.ne.s32 	%p36, %r621, %r109;
	mov.u32 	%r621, %r20;
	@%p36 bra 	$L__BB6_29;
$L__BB6_54:
	shr.u32 	%r624, %r1, 5;
	setp.ge.s32 	%p37, %r624, %r109;
	@%p37 bra 	$L__BB6_121;
	setp.lt.s32 	%p38, %r108, 1;
	and.b32  	%r22, %r1, 31;
	and.b32  	%r23, %r1, 992;
	mov.u32 	%r219, %ctaid.y;
	mul.lo.s32 	%r24, %r107, %r219;
	@%p38 bra 	$L__BB6_121;
	shl.b32 	%r220, %r23, 2;
	add.s32 	%r222, %r111, %r220;
	add.s32 	%r25, %r222, 3776;
	mul.wide.u32 	%rd16, %r22, 4;
	add.s64 	%rd3, %rd2, %rd16;
	and.b32  	%r26, %r108, 3;
	and.b32  	%r27, %r108, 2147483644;
	neg.s32 	%r28, %r27;
	shl.b32 	%r29, %r109, 2;
	shl.b32 	%r223, %r109, 1;
	add.s32 	%r30, %r24, %r223;
	mad.lo.s32 	%r31, %r109, 3, %r24;
$L__BB6_57:
	setp.lt.u32 	%p39, %r108, 4;
	mov.u32 	%r225, _ZZ21cudaComputeLPCLatticeE6shared;
	shl.b32 	%r226, %r624, 7;
	add.s32 	%r227, %r225, %r226;
	shl.b32 	%r228, %r22, 2;
	add.s32 	%r229, %r227, 2240;
	add.s32 	%r33, %r229, %r228;
	sub.s32 	%r230, %r624, %r22;
	shl.b32 	%r231, %r230, 2;
	add.s32 	%r34, %r229, %r231;
	add.s32 	%r625, %r624, %r24;
	mov.b32 	%r644, 0;
	@%p39 bra 	$L__BB6_92;
	add.s32 	%r233, %r109, %r24;
	add.s32 	%r628, %r233, %r624;
	add.s32 	%r627, %r30, %r624;
	add.s32 	%r626, %r31, %r624;
	mov.b32 	%r630, -4;
	mov.u32 	%r629, %r28;
$L__BB6_59:
	.pragma "nounroll";
	setp.lt.u32 	%p40, %r624, %r22;
	mov.b32 	%r631, 0;
	@%p40 bra 	$L__BB6_61;
	ld.volatile.shared.f32 	%f85, [%r33];
	mul.f32 	%f86, %f85, 0f47000000;
	cvt.rni.s32.f32 	%r631, %f86;
$L__BB6_61:
	shr.s32 	%r236, %r631, 31;
	xor.b32  	%r237, %r236, %r631;
	st.volatile.shared.u32 	[%r2+3776], %r237;
	ld.volatile.shared.u32 	%r238, [%r2+3840];
	ld.volatile.shared.u32 	%r239, [%r2+3776];
	or.b32  	%r240, %r239, %r238;
	st.volatile.shared.u32 	[%r2+3776], %r240;
	ld.volatile.shared.u32 	%r241, [%r2+3808];
	ld.volatile.shared.u32 	%r242, [%r2+3776];
	or.b32  	%r243, %r242, %r241;
	st.volatile.shared.u32 	[%r2+3776], %r243;
	ld.volatile.shared.u32 	%r244, [%r2+3792];
	ld.volatile.shared.u32 	%r245, [%r2+3776];
	or.b32  	%r246, %r245, %r244;
	st.volatile.shared.u32 	[%r2+3776], %r246;
	ld.volatile.shared.u32 	%r247, [%r2+3784];
	ld.volatile.shared.u32 	%r248, [%r2+3776];
	or.b32  	%r249, %r248, %r247;
	st.volatile.shared.u32 	[%r2+3776], %r249;
	ld.volatile.shared.u32 	%r250, [%r2+3780];
	ld.volatile.shared.u32 	%r251, [%r2+3776];
	or.b32  	%r252, %r251, %r250;
	st.volatile.shared.u32 	[%r2+3776], %r252;
	ld.volatile.shared.u32 	%r253, [_ZZ21cudaComputeLPCLatticeE6shared+48];
	min.s32 	%r254, %r253, 10;
	max.s32 	%r47, %r254, 3;
	ld.volatile.shared.u32 	%r255, [%r25];
	clz.b32 	%r256, %r255;
	add.s32 	%r257, %r256, %r47;
	add.s32 	%r258, %r630, %r257;
	add.s32 	%r259, %r258, -14;
	min.s32 	%r260, %r259, 15;
	max.s32 	%r48, %r260, 0;
	mov.b32 	%r632, 0;
	@%p40 bra 	$L__BB6_63;
	add.s32 	%r261, %r47, %r630;
	add.s32 	%r262, %r261, 3;
	mov.b32 	%r263, -1;
	shl.b32 	%r264, %r263, %r262;
	not.b32 	%r265, %r264;
	ld.volatile.shared.f32 	%f87, [%r34];
	mov.b32 	%r266, 1;
	shl.b32 	%r267, %r266, %r48;
	cvt.rn.f32.u32 	%f88, %r267;
	mul.f32 	%f89, %f87, %f88;
	cvt.rni.s32.f32 	%r268, %f89;
	min.s32 	%r269, %r265, %r268;
	max.s32 	%r632, %r264, %r269;
$L__BB6_63:
	setp.ne.s32 	%p42, %r22, 0;
	shr.s32 	%r270, %r632, 31;
	xor.b32  	%r271, %r270, %r632;
	st.volatile.shared.u32 	[%r2+3776], %r271;
	ld.volatile.shared.u32 	%r272, [%r2+3840];
	ld.volatile.shared.u32 	%r273, [%r2+3776];
	or.b32  	%r274, %r273, %r272;
	st.volatile.shared.u32 	[%r2+3776], %r274;
	ld.volatile.shared.u32 	%r275, [%r2+3808];
	ld.volatile.shared.u32 	%r276, [%r2+3776];
	or.b32  	%r277, %r276, %r275;
	st.volatile.shared.u32 	[%r2+3776], %r277;
	ld.volatile.shared.u32 	%r278, [%r2+3792];
	ld.volatile.shared.u32 	%r279, [%r2+3776];
	or.b32  	%r280, %r279, %r278;
	st.volatile.shared.u32 	[%r2+3776], %r280;
	ld.volatile.shared.u32 	%r281, [%r2+3784];
	ld.volatile.shared.u32 	%r282, [%r2+3776];
	or.b32  	%r283, %r282, %r281;
	st.volatile.shared.u32 	[%r2+3776], %r283;
	ld.volatile.shared.u32 	%r284, [%r2+3780];
	ld.volatile.shared.u32 	%r285, [%r2+3776];
	or.b32  	%r286, %r285, %r284;
	st.volatile.shared.u32 	[%r2+3776], %r286;
	ld.volatile.shared.u32 	%r51, [%r25];
	@%p42 bra 	$L__BB6_65;
	clz.b32 	%r287, %r51;
	sub.s32 	%r288, 33, %r287;
	mul.wide.s32 	%rd17, %r625, 192;
	add.s64 	%rd18, %rd2, %rd17;
	st.global.u32 	[%rd18+8], %r48;
	st.global.u32 	[%rd18+12], %r288;
$L__BB6_65:
	@%p40 bra 	$L__BB6_67;
	mul.wide.s32 	%rd19, %r625, 192;
	add.s64 	%rd20, %rd3, %rd19;
	st.global.u32 	[%rd20+64], %r632;
$L__BB6_67:
	mov.b32 	%r633, 0;
	@%p40 bra 	$L__BB6_69;
	ld.volatile.shared.f32 	%f90, [%r33];
	mul.f32 	%f91, %f90, 0f47000000;
	cvt.rni.s32.f32 	%r633, %f91;
$L__BB6_69:
	shr.s32 	%r291, %r633, 31;
	xor.b32  	%r292, %r291, %r633;
	st.volatile.shared.u32 	[%r2+3776], %r292;
	ld.volatile.shared.u32 	%r293, [%r2+3840];
	ld.volatile.shared.u32 	%r294, [%r2+3776];
	or.b32  	%r295, %r294, %r293;
	st.volatile.shared.u32 	[%r2+3776], %r295;
	ld.volatile.shared.u32 	%r296, [%r2+3808];
	ld.volatile.shared.u32 	%r297, [%r2+3776];
	or.b32  	%r298, %r297, %r296;
	st.volatile.shared.u32 	[%r2+3776], %r298;
	ld.volatile.shared.u32 	%r299, [%r2+3792];
	ld.volatile.shared.u32 	%r300, [%r2+3776];
	or.b32  	%r301, %r300, %r299;
	st.volatile.shared.u32 	[%r2+3776], %r301;
	ld.volatile.shared.u32 	%r302, [%r2+3784];
	ld.volatile.shared.u32 	%r303, [%r2+3776];
	or.b32  	%r304, %r303, %r302;
	st.volatile.shared.u32 	[%r2+3776], %r304;
	ld.volatile.shared.u32 	%r305, [%r2+3780];
	ld.volatile.shared.u32 	%r306, [%r2+3776];
	or.b32  	%r307, %r306, %r305;
	st.volatile.shared.u32 	[%r2+3776], %r307;
	ld.volatile.shared.u32 	%r308, [_ZZ21cudaComputeLPCLatticeE6shared+48];
	min.s32 	%r309, %r308, 10;
	max.s32 	%r54, %r309, 3;
	ld.volatile.shared.u32 	%r310, [%r25];
	clz.b32 	%r311, %r310;
	add.s32 	%r312, %r311, %r54;
	add.s32 	%r313, %r630, %r312;
	add.s32 	%r314, %r313, -15;
	min.s32 	%r315, %r314, 15;
	max.s32 	%r55, %r315, 0;
	mov.b32 	%r634, 0;
	@%p40 bra 	$L__BB6_71;
	add.s32 	%r316, %r54, %r630;
	add.s32 	%r317, %r316, 2;
	mov.b32 	%r318, -1;
	shl.b32 	%r319, %r318, %r317;
	not.b32 	%r320, %r319;
	ld.volatile.shared.f32 	%f92, [%r34];
	mov.b32 	%r321, 1;
	shl.b32 	%r322, %r321, %r55;
	cvt.rn.f32.u32 	%f93, %r322;
	mul.f32 	%f94, %f92, %f93;
	cvt.rni.s32.f32 	%r323, %f94;
	min.s32 	%r324, %r320, %r323;
	max.s32 	%r634, %r319, %r324;
$L__BB6_71:
	shr.s32 	%r325, %r634, 31;
	xor.b32  	%r326, %r325, %r634;
	st.volatile.shared.u32 	[%r2+3776], %r326;
	ld.volatile.shared.u32 	%r327, [%r2+3840];
	ld.volatile.shared.u32 	%r328, [%r2+3776];
	or.b32  	%r329, %r328, %r327;
	st.volatile.shared.u32 	[%r2+3776], %r329;
	ld.volatile.shared.u32 	%r330, [%r2+3808];
	ld.volatile.shared.u32 	%r331, [%r2+3776];
	or.b32  	%r332, %r331, %r330;
	st.volatile.shared.u32 	[%r2+3776], %r332;
	ld.volatile.shared.u32 	%r333, [%r2+3792];
	ld.volatile.shared.u32 	%r334, [%r2+3776];
	or.b32  	%r335, %r334, %r333;
	st.volatile.shared.u32 	[%r2+3776], %r335;
	ld.volatile.shared.u32 	%r336, [%r2+3784];
	ld.volatile.shared.u32 	%r337, [%r2+3776];
	or.b32  	%r338, %r337, %r336;
	st.volatile.shared.u32 	[%r2+3776], %r338;
	ld.volatile.shared.u32 	%r339, [%r2+3780];
	ld.volatile.shared.u32 	%r340, [%r2+3776];
	or.b32  	%r341, %r340, %r339;
	st.volatile.shared.u32 	[%r2+3776], %r341;
	ld.volatile.shared.u32 	%r58, [%r25];
	@%p42 bra 	$L__BB6_73;
	clz.b32 	%r342, %r58;
	sub.s32 	%r343, 33, %r342;
	mul.wide.s32 	%rd21, %r628, 192;
	add.s64 	%rd22, %rd2, %rd21;
	st.global.u32 	[%rd22+8], %r55;
	st.global.u32 	[%rd22+12], %r343;
$L__BB6_73:
	@%p40 bra 	$L__BB6_75;
	mul.wide.s32 	%rd23, %r628, 192;
	add.s64 	%rd24, %rd3, %rd23;
	st.global.u32 	[%rd24+64], %r634;
$L__BB6_75:
	mov.b32 	%r635, 0;
	@%p40 bra 	$L__BB6_77;
	ld.volatile.shared.f32 	%f95, [%r33];
	mul.f32 	%f96, %f95, 0f47000000;
	cvt.rni.s32.f32 	%r635, %f96;
$L__BB6_77:
	shr.s32 	%r346, %r635, 31;
	xor.b32  	%r347, %r346, %r635;
	st.volatile.shared.u32 	[%r2+3776], %r347;
	ld.volatile.shared.u32 	%r348, [%r2+3840];
	ld.volatile.shared.u32 	%r349, [%r2+3776];
	or.b32  	%r350, %r349, %r348;
	st.volatile.shared.u32 	[%r2+3776], %r350;
	ld.volatile.shared.u32 	%r351, [%r2+3808];
	ld.volatile.shared.u32 	%r352, [%r2+3776];
	or.b32  	%r353, %r352, %r351;
	st.volatile.shared.u32 	[%r2+3776], %r353;
	ld.volatile.shared.u32 	%r354, [%r2+3792];
	ld.volatile.shared.u32 	%r355, [%r2+3776];
	or.b32  	%r356, %r355, %r354;
	st.volatile.shared.u32 	[%r2+3776], %r356;
	ld.volatile.shared.u32 	%r357, [%r2+3784];
	ld.volatile.shared.u32 	%r358, [%r2+3776];
	or.b32  	%r359, %r358, %r357;
	st.volatile.shared.u32 	[%r2+3776], %r359;
	ld.volatile.shared.u32 	%r360, [%r2+3780];
	ld.volatile.shared.u32 	%r361, [%r2+3776];
	or.b32  	%r362, %r361, %r360;
	st.volatile.shared.u32 	[%r2+3776], %r362;
	ld.volatile.shared.u32 	%r363, [_ZZ21cudaComputeLPCLatticeE6shared+48];
	min.s32 	%r364, %r363, 10;
	max.s32 	%r61, %r364, 3;
	ld.volatile.shared.u32 	%r365, [%r25];
	clz.b32 	%r366, %r365;
	add.s32 	%r367, %r366, %r61;
	add.s32 	%r368, %r630, %r367;
	add.s32 	%r369, %r368, -16;
	min.s32 	%r370, %r369, 15;
	max.s32 	%r62, %r370, 0;
	mov.b32 	%r636, 0;
	@%p40 bra 	$L__BB6_79;
	add.s32 	%r371, %r61, %r630;
	add.s32 	%r372, %r371, 1;
	mov.b32 	%r373, -1;
	shl.b32 	%r374, %r373, %r372;
	not.b32 	%r375, %r374;
	ld.volatile.shared.f32 	%f97, [%r34];
	mov.b32 	%r376, 1;
	shl.b32 	%r377, %r376, %r62;
	cvt.rn.f32.u32 	%f98, %r377;
	mul.f32 	%f99, %f97, %f98;
	cvt.rni.s32.f32 	%r378, %f99;
	min.s32 	%r379, %r375, %r378;
	max.s32 	%r636, %r374, %r379;
$L__BB6_79:
	shr.s32 	%r380, %r636, 31;
	xor.b32  	%r381, %r380, %r636;
	st.volatile.shared.u32 	[%r2+3776], %r381;
	ld.volatile.shared.u32 	%r382, [%r2+3840];
	ld.volatile.shared.u32 	%r383, [%r2+3776];
	or.b32  	%r384, %r383, %r382;
	st.volatile.shared.u32 	[%r2+3776], %r384;
	ld.volatile.shared.u32 	%r385, [%r2+3808];
	ld.volatile.shared.u32 	%r386, [%r2+3776];
	or.b32  	%r387, %r386, %r385;
	st.volatile.shared.u32 	[%r2+3776], %r387;
	ld.volatile.shared.u32 	%r388, [%r2+3792];
	ld.volatile.shared.u32 	%r389, [%r2+3776];
	or.b32  	%r390, %r389, %r388;
	st.volatile.shared.u32 	[%r2+3776], %r390;
	ld.volatile.shared.u32 	%r391, [%r2+3784];
	ld.volatile.shared.u32 	%r392, [%r2+3776];
	or.b32  	%r393, %r392, %r391;
	st.volatile.shared.u32 	[%r2+3776], %r393;
	ld.volatile.shared.u32 	%r394, [%r2+3780];
	ld.volatile.shared.u32 	%r395, [%r2+3776];
	or.b32  	%r396, %r395, %r394;
	st.volatile.shared.u32 	[%r2+3776], %r396;
	ld.volatile.shared.u32 	%r65, [%r25];
	@%p42 bra 	$L__BB6_81;
	clz.b32 	%r397, %r65;
	sub.s32 	%r398, 33, %r397;
	mul.wide.s32 	%rd25, %r627, 192;
	add.s64 	%rd26, %rd2, %rd25;
	st.global.u32 	[%rd26+8], %r62;
	st.global.u32 	[%rd26+12], %r398;
$L__BB6_81:
	@%p40 bra 	$L__BB6_83;
	mul.wide.s32 	%rd27, %r627, 192;
	add.s64 	%rd28, %rd3, %rd27;
	st.global.u32 	[%rd28+64], %r636;
$L__BB6_83:
	mov.b32 	%r637, 0;
	@%p40 bra 	$L__BB6_85;
	ld.volatile.shared.f32 	%f100, [%r33];
	mul.f32 	%f101, %f100, 0f47000000;
	cvt.rni.s32.f32 	%r637, %f101;
$L__BB6_85:
	shr.s32 	%r401, %r637, 31;
	xor.b32  	%r402, %r401, %r637;
	st.volatile.shared.u32 	[%r2+3776], %r402;
	ld.volatile.shared.u32 	%r403, [%r2+3840];
	ld.volatile.shared.u32 	%r404, [%r2+3776];
	or.b32  	%r405, %r404, %r403;
	st.volatile.shared.u32 	[%r2+3776], %r405;
	ld.volatile.shared.u32 	%r406, [%r2+3808];
	ld.volatile.shared.u32 	%r407, [%r2+3776];
	or.b32  	%r408, %r407, %r406;
	st.volatile.shared.u32 	[%r2+3776], %r408;
	ld.volatile.shared.u32 	%r409, [%r2+3792];
	ld.volatile.shared.u32 	%r410, [%r2+3776];
	or.b32  	%r411, %r410, %r409;
	st.volatile.shared.u32 	[%r2+3776], %r411;
	ld.volatile.shared.u32 	%r412, [%r2+3784];
	ld.volatile.shared.u32 	%r413, [%r2+3776];
	or.b32  	%r414, %r413, %r412;
	st.volatile.shared.u32 	[%r2+3776], %r414;
	ld.volatile.shared.u32 	%r415, [%r2+3780];
	ld.volatile.shared.u32 	%r416, [%r2+3776];
	or.b32  	%r417, %r416, %r415;
	st.volatile.shared.u32 	[%r2+3776], %r417;
	ld.volatile.shared.u32 	%r418, [_ZZ21cudaComputeLPCLatticeE6shared+48];
	min.s32 	%r419, %r418, 10;
	max.s32 	%r68, %r419, 3;
	ld.volatile.shared.u32 	%r420, [%r25];
	clz.b32 	%r421, %r420;
	add.s32 	%r422, %r421, %r68;
	add.s32 	%r423, %r630, %r422;
	add.s32 	%r424, %r423, -17;
	min.s32 	%r425, %r424, 15;
	max.s32 	%r69, %r425, 0;
	mov.b32 	%r638, 0;
	@%p40 bra 	$L__BB6_87;
	add.s32 	%r426, %r68, %r630;
	mov.b32 	%r427, -1;
	shl.b32 	%r428, %r427, %r426;
	not.b32 	%r429, %r428;
	ld.volatile.shared.f32 	%f102, [%r34];
	mov.b32 	%r430, 1;
	shl.b32 	%r431, %r430, %r69;
	cvt.rn.f32.u32 	%f103, %r431;
	mul.f32 	%f104, %f102, %f103;
	cvt.rni.s32.f32 	%r432, %f104;
	min.s32 	%r433, %r429, %r432;
	max.s32 	%r638, %r428, %r433;
$L__BB6_87:
	shr.s32 	%r434, %r638, 31;
	xor.b32  	%r435, %r434, %r638;
	st.volatile.shared.u32 	[%r2+3776], %r435;
	ld.volatile.shared.u32 	%r436, [%r2+3840];
	ld.volatile.shared.u32 	%r437, [%r2+3776];
	or.b32  	%r438, %r437, %r436;
	st.volatile.shared.u32 	[%r2+3776], %r438;
	ld.volatile.shared.u32 	%r439, [%r2+3808];
	ld.volatile.shared.u32 	%r440, [%r2+3776];
	or.b32  	%r441, %r440, %r439;
	st.volatile.shared.u32 	[%r2+3776], %r441;
	ld.volatile.shared.u32 	%r442, [%r2+3792];
	ld.volatile.shared.u32 	%r443, [%r2+3776];
	or.b32  	%r444, %r443, %r442;
	st.volatile.shared.u32 	[%r2+3776], %r444;
	ld.volatile.shared.u32 	%r445, [%r2+3784];
	ld.volatile.shared.u32 	%r446, [%r2+3776];
	or.b32  	%r447, %r446, %r445;
	st.volatile.shared.u32 	[%r2+3776], %r447;
	ld.volatile.shared.u32 	%r448, [%r2+3780];
	ld.volatile.shared.u32 	%r449, [%r2+3776];
	or.b32  	%r450, %r449, %r448;
	st.volatile.shared.u32 	[%r2+3776], %r450;
	ld.volatile.shared.u32 	%r72, [%r25];
	@%p42 bra 	$L__BB6_89;
	clz.b32 	%r451, %r72;
	sub.s32 	%r452, 33, %r451;
	mul.wide.s32 	%rd29, %r626, 192;
	add.s64 	%rd30, %rd2, %rd29;
	st.global.u32 	[%rd30+8], %r69;
	st.global.u32 	[%rd30+12], %r452;
$L__BB6_89:
	@%p40 bra 	$L__BB6_91;
	mul.wide.s32 	%rd31, %r626, 192;
	add.s64 	%rd32, %rd3, %rd31;
	st.global.u32 	[%rd32+64], %r638;
$L__BB6_91:
	add.s32 	%r630, %r630, -4;
	add.s32 	%r629, %r629, 4;
	add.s32 	%r628, %r628, %r29;
	add.s32 	%r627, %r627, %r29;
	add.s32 	%r626, %r626, %r29;
	add.s32 	%r625, %r625, %r29;
	setp.ne.s32 	%p56, %r629, 0;
	mov.u32 	%r644, %r27;
	@%p56 bra 	$L__BB6_59;
$L__BB6_92:
	setp.eq.s32 	%p57, %r26, 0;
	@%p57 bra 	$L__BB6_120;
	setp.eq.s32 	%p58, %r26, 1;
	@%p58 bra 	$L__BB6_111;
	setp.lt.u32 	%p59, %r624, %r22;
	mov.b32 	%r640, 0;
	@%p59 bra 	$L__BB6_96;
	ld.volatile.shared.f32 	%f105, [%r33];
	mul.f32 	%f106, %f105, 0f47000000;
	cvt.rni.s32.f32 	%r640, %f106;
$L__BB6_96:
	setp.lt.u32 	%p60, %r624, %r22;
	shr.s32 	%r455, %r640, 31;
	xor.b32  	%r456, %r455, %r640;
	st.volatile.shared.u32 	[%r2+3776], %r456;
	ld.volatile.shared.u32 	%r457, [%r2+3840];
	ld.volatile.shared.u32 	%r458, [%r2+3776];
	or.b32  	%r459, %r458, %r457;
	st.volatile.shared.u32 	[%r2+3776], %r459;
	ld.volatile.shared.u32 	%r460, [%r2+3808];
	ld.volatile.shared.u32 	%r461, [%r2+3776];
	or.b32  	%r462, %r461, %r460;
	st.volatile.shared.u32 	[%r2+3776], %r462;
	ld.volatile.shared.u32 	%r463, [%r2+3792];
	ld.volatile.shared.u32 	%r464, [%r2+3776];
	or.b32  	%r465, %r464, %r463;
	st.volatile.shared.u32 	[%r2+3776], %r465;
	ld.volatile.shared.u32 	%r466, [%r2+3784];
	ld.volatile.shared.u32 	%r467, [%r2+3776];
	or.b32  	%r468, %r467, %r466;
	st.volatile.shared.u32 	[%r2+3776], %r468;
	ld.volatile.shared.u32 	%r469, [%r2+3780];
	ld.volatile.shared.u32 	%r470, [%r2+3776];
	or.b32  	%r471, %r470, %r469;
	st.volatile.shared.u32 	[%r2+3776], %r471;
	ld.volatile.shared.u32 	%r472, [_ZZ21cudaComputeLPCLatticeE6shared+48];
	min.s32 	%r473, %r472, 10;
	max.s32 	%r474, %r473, 3;
	sub.s32 	%r82, %r474, %r644;
	ld.volatile.shared.u32 	%r475, [%r25];
	clz.b32 	%r476, %r475;
	add.s32 	%r477, %r476, %r82;
	add.s32 	%r478, %r477, -18;
	min.s32 	%r479, %r478, 15;
	max.s32 	%r83, %r479, 0;
	mov.b32 	%r641, 0;
	@%p60 bra 	$L__BB6_98;
	add.s32 	%r480, %r82, -1;
	mov.b32 	%r481, -1;
	shl.b32 	%r482, %r481, %r480;
	not.b32 	%r483, %r482;
	ld.volatile.shared.f32 	%f107, [%r34];
	mov.b32 	%r484, 1;
	shl.b32 	%r485, %r484, %r83;
	cvt.rn.f32.u32 	%f108, %r485;
	mul.f32 	%f109, %f107, %f108;
	cvt.rni.s32.f32 	%r486, %f109;
	min.s32 	%r487, %r483, %r486;
	max.s32 	%r641, %r482, %r487;
$L__BB6_98:
	setp.ne.s32 	%p61, %r22, 0;
	shr.s32 	%r488, %r641, 31;
	xor.b32  	%r489, %r488, %r641;
	st.volatile.shared.u32 	[%r2+3776], %r489;
	ld.volatile.shared.u32 	%r490, [%r2+3840];
	ld.volatile.shared.u32 	%r491, [%r2+3776];
	or.b32  	%r492, %r491, %r490;
	st.volatile.shared.u32 	[%r2+3776], %r492;
	ld.volatile.shared.u32 	%r493, [%r2+3808];
	ld.volatile.shared.u32 	%r494, [%r2+3776];
	or.b32  	%r495, %r494, %r493;
	st.volatile.shared.u32 	[%r2+3776], %r495;
	ld.volatile.shared.u32 	%r496, [%r2+3792];
	ld.volatile.shared.u32 	%r497, [%r2+3776];
	or.b32  	%r498, %r497, %r496;
	st.volatile.shared.u32 	[%r2+3776], %r498;
	ld.volatile.shared.u32 	%r499, [%r2+3784];
	ld.volatile.shared.u32 	%r500, [%r2+3776];
	or.b32  	%r501, %r500, %r499;
	st.volatile.shared.u32 	[%r2+3776], %r501;
	ld.volatile.shared.u32 	%r502, [%r2+3780];
	ld.volatile.shared.u32 	%r503, [%r2+3776];
	or.b32  	%r504, %r503, %r502;
	st.volatile.shared.u32 	[%r2+3776], %r504;
	ld.volatile.shared.u32 	%r86, [%r25];
	add.s32 	%r505, %r624, %r24;
	mad.lo.s32 	%r87, %r644, %r109, %r505;
	@%p61 bra 	$L__BB6_100;
	clz.b32 	%r506, %r86;
	sub.s32 	%r507, 33, %r506;
	mul.wide.s32 	%rd33, %r87, 192;
	add.s64 	%rd34, %rd2, %rd33;
	st.global.u32 	[%rd34+8], %r83;
	st.global.u32 	[%rd34+12], %r507;
$L__BB6_100:
	setp.lt.u32 	%p62, %r624, %r22;
	@%p62 bra 	$L__BB6_102;
	mul.wide.s32 	%rd35, %r87, 192;
	add.s64 	%rd36, %rd3, %rd35;
	st.global.u32 	[%rd36+64], %r641;
$L__BB6_102:
	setp.lt.u32 	%p63, %r624, %r22;
	mov.b32 	%r642, 0;
	@%p63 bra 	$L__BB6_104;
	ld.volatile.shared.f32 	%f110, [%r33];
	mul.f32 	%f111, %f110, 0f47000000;
	cvt.rni.s32.f32 	%r642, %f111;
$L__BB6_104:
	setp.lt.u32 	%p64, %r624, %r22;
	shr.s32 	%r510, %r642, 31;
	xor.b32  	%r511, %r510, %r642;
	st.volatile.shared.u32 	[%r2+3776], %r511;
	ld.volatile.shared.u32 	%r512, [%r2+3840];
	ld.volatile.shared.u32 	%r513, [%r2+3776];
	or.b32  	%r514, %r513, %r512;
	st.volatile.shared.u32 	[%r2+3776], %r514;
	ld.volatile.shared.u32 	%r515, [%r2+3808];
	ld.volatile.shared.u32 	%r516, [%r2+3776];
	or.b32  	%r517, %r516, %r515;
	st.volatile.shared.u32 	[%r2+3776], %r517;
	ld.volatile.shared.u32 	%r518, [%r2+3792];
	ld.volatile.shared.u32 	%r519, [%r2+3776];
	or.b32  	%r520, %r519, %r518;
	st.volatile.shared.u32 	[%r2+3776], %r520;
	ld.volatile.shared.u32 	%r521, [%r2+3784];
	ld.volatile.shared.u32 	%r522, [%r2+3776];
	or.b32  	%r523, %r522, %r521;
	st.volatile.shared.u32 	[%r2+3776], %r523;
	ld.volatile.shared.u32 	%r524, [%r2+3780];
	ld.volatile.shared.u32 	%r525, [%r2+3776];
	or.b32  	%r526, %r525, %r524;
	st.volatile.shared.u32 	[%r2+3776], %r526;
	ld.volatile.shared.u32 	%r527, [_ZZ21cudaComputeLPCLatticeE6shared+48];
	min.s32 	%r528, %r527, 10;
	max.s32 	%r529, %r528, 3;
	not.b32 	%r530, %r644;
	add.s32 	%r90, %r529, %r530;
	ld.volatile.shared.u32 	%r531, [%r25];
	clz.b32 	%r532, %r531;
	add.s32 	%r533, %r532, %r90;
	add.s32 	%r534, %r533, -18;
	min.s32 	%r535, %r534, 15;
	max.s32 	%r91, %r535, 0;
	mov.b32 	%r643, 0;
	@%p64 bra 	$L__BB6_106;
	add.s32 	%r536, %r90, -1;
	mov.b32 	%r537, -1;
	shl.b32 	%r538, %r537, %r536;
	not.b32 	%r539, %r538;
	ld.volatile.shared.f32 	%f112, [%r34];
	mov.b32 	%r540, 1;
	shl.b32 	%r541, %r540, %r91;
	cvt.rn.f32.u32 	%f113, %r541;
	mul.f32 	%f114, %f112, %f113;
	cvt.rni.s32.f32 	%r542, %f114;
	min.s32 	%r543, %r539, %r542;
	max.s32 	%r643, %r538, %r543;
$L__BB6_106:
	setp.ne.s32 	%p65, %r22, 0;
	shr.s32 	%r544, %r643, 31;
	xor.b32  	%r545, %r544, %r643;
	st.volatile.shared.u32 	[%r2+3776], %r545;
	ld.volatile.shared.u32 	%r546, [%r2+3840];
	ld.volatile.shared.u32 	%r547, [%r2+3776];
	or.b32  	%r548, %r547, %r546;
	st.volatile.shared.u32 	[%r2+3776], %r548;
	ld.volatile.shared.u32 	%r549, [%r2+3808];
	ld.volatile.shared.u32 	%r550, [%r2+3776];
	or.b32  	%r551, %r550, %r549;
	st.volatile.shared.u32 	[%r2+3776], %r551;
	ld.volatile.shared.u32 	%r552, [%r2+3792];
	ld.volatile.shared.u32 	%r553, [%r2+3776];
	or.b32  	%r554, %r553, %r552;
	st.volatile.shared.u32 	[%r2+3776], %r554;
	ld.volatile.shared.u32 	%r555, [%r2+3784];
	ld.volatile.shared.u32 	%r556, [%r2+3776];
	or.b32  	%r557, %r556, %r555;
	st.volatile.shared.u32 	[%r2+3776], %r557;
	ld.volatile.shared.u32 	%r558, [%r2+3780];
	ld.volatile.shared.u32 	%r559, [%r2+3776];
	or.b32  	%r560, %r559, %r558;
	st.volatile.shared.u32 	[%r2+3776], %r560;
	ld.volatile.shared.u32 	%r94, [%r25];
	add.s32 	%r95, %r87, %r109;
	@%p65 bra 	$L__BB6_108;
	clz.b32 	%r561, %r94;
	sub.s32 	%r562, 33, %r561;
	mul.wide.s32 	%rd37, %r95, 192;
	add.s64 	%rd38, %rd2, %rd37;
	st.global.u32 	[%rd38+8], %r91;
	st.global.u32 	[%rd38+12], %r562;
$L__BB6_108:
	setp.lt.u32 	%p66, %r624, %r22;
	@%p66 bra 	$L__BB6_110;
	mul.wide.s32 	%rd39, %r95, 192;
	add.s64 	%rd40, %rd3, %rd39;
	st.global.u32 	[%rd40+64], %r643;
$L__BB6_110:
	add.s32 	%r644, %r644, 2;
$L__BB6_111:
	and.b32  	%r563, %r108, 1;
	setp.eq.b32 	%p67, %r563, 1;
	not.pred 	%p68, %p67;
	@%p68 bra 	$L__BB6_120;
	setp.lt.u32 	%p69, %r624, %r22;
	mov.b32 	%r645, 0;
	@%p69 bra 	$L__BB6_114;
	ld.volatile.shared.f32 	%f115, [%r33];
	mul.f32 	%f116, %f115, 0f47000000;
	cvt.rni.s32.f32 	%r645, %f116;
$L__BB6_114:
	setp.lt.u32 	%p70, %r624, %r22;
	shr.s32 	%r566, %r645, 31;
	xor.b32  	%r567, %r566, %r645;
	st.volatile.shared.u32 	[%r2+3776], %r567;
	ld.volatile.shared.u32 	%r568, [%r2+3840];
	ld.volatile.shared.u32 	%r569, [%r2+3776];
	or.b32  	%r570, %r569, %r568;
	st.volatile.shared.u32 	[%r2+3776], %r570;
	ld.volatile.shared.u32 	%r571, [%r2+3808];
	ld.volatile.shared.u32 	%r572, [%r2+3776];
	or.b32  	%r573, %r572, %r571;
	st.volatile.shared.u32 	[%r2+3776], %r573;
	ld.volatile.shared.u32 	%r574, [%r2+3792];
	ld.volatile.shared.u32 	%r575, [%r2+3776];
	or.b32  	%r576, %r575, %r574;
	st.volatile.shared.u32 	[%r2+3776], %r576;
	ld.volatile.shared.u32 	%r577, [%r2+3784];
	ld.volatile.shared.u32 	%r578, [%r2+3776];
	or.b32  	%r579, %r578, %r577;
	st.volatile.shared.u32 	[%r2+3776], %r579;
	ld.volatile.shared.u32 	%r580, [%r2+3780];
	ld.volatile.shared.u32 	%r581, [%r2+3776];
	or.b32  	%r582, %r581, %r580;
	st.volatile.shared.u32 	[%r2+3776], %r582;
	ld.volatile.shared.u32 	%r583, [_ZZ21cudaComputeLPCLatticeE6shared+48];
	min.s32 	%r584, %r583, 10;
	max.s32 	%r585, %r584, 3;
	sub.s32 	%r100, %r585, %r644;
	ld.volatile.shared.u32 	%r586, [%r25];
	clz.b32 	%r587, %r586;
	add.s32 	%r588, %r587, %r100;
	add.s32 	%r589, %r588, -18;
	min.s32 	%r590, %r589, 15;
	max.s32 	%r101, %r590, 0;
	mov.b32 	%r646, 0;
	@%p70 bra 	$L__BB6_116;
	add.s32 	%r591, %r100, -1;
	mov.b32 	%r592, -1;
	shl.b32 	%r593, %r592, %r591;
	not.b32 	%r594, %r593;
	ld.volatile.shared.f32 	%f117, [%r34];
	mov.b32 	%r595, 1;
	shl.b32 	%r596, %r595, %r101;
	cvt.rn.f32.u32 	%f118, %r596;
	mul.f32 	%f119, %f117, %f118;
	cvt.rni.s32.f32 	%r597, %f119;
	min.s32 	%r598, %r594, %r597;
	max.s32 	%r646, %r593, %r598;
$L__BB6_116:
	setp.ne.s32 	%p71, %r22, 0;
	shr.s32 	%r599, %r646, 31;
	xor.b32  	%r600, %r599, %r646;
	st.volatile.shared.u32 	[%r2+3776], %r600;
	ld.volatile.shared.u32 	%r601, [%r2+3840];
	ld.volatile.shared.u32 	%r602, [%r2+3776];
	or.b32  	%r603, %r602, %r601;
	st.volatile.shared.u32 	[%r2+3776], %r603;
	ld.volatile.shared.u32 	%r604, [%r2+3808];
	ld.volatile.shared.u32 	%r605, [%r2+3776];
	or.b32  	%r606, %r605, %r604;
	st.volatile.shared.u32 	[%r2+3776], %r606;
	ld.volatile.shared.u32 	%r607, [%r2+3792];
	ld.volatile.shared.u32 	%r608, [%r2+3776];
	or.b32  	%r609, %r608, %r607;
	st.volatile.shared.u32 	[%r2+3776], %r609;
	ld.volatile.shared.u32 	%r610, [%r2+3784];
	ld.volatile.shared.u32 	%r611, [%r2+3776];
	or.b32  	%r612, %r611, %r610;
	st.volatile.shared.u32 	[%r2+3776], %r612;
	ld.volatile.shared.u32 	%r613, [%r2+3780];
	ld.volatile.shared.u32 	%r614, [%r2+3776];
	or.b32  	%r615, %r614, %r613;
	st.volatile.shared.u32 	[%r2+3776], %r615;
	ld.volatile.shared.u32 	%r104, [%r25];
	add.s32 	%r616, %r624, %r24;
	mad.lo.s32 	%r105, %r644, %r109, %r616;
	@%p71 bra 	$L__BB6_118;
	clz.b32 	%r617, %r104;
	sub.s32 	%r618, 33, %r617;
	mul.wide.s32 	%rd41, %r105, 192;
	add.s64 	%rd42, %rd2, %rd41;
	st.global.u32 	[%rd42+8], %r101;
	st.global.u32 	[%rd42+12], %r618;
$L__BB6_118:
	setp.lt.u32 	%p72, %r624, %r22;
	@%p72 bra 	$L__BB6_120;
	mul.wide.s32 	%rd43, %r105, 192;
	add.s64 	%rd44, %rd3, %rd43;
	st.global.u32 	[%rd44+64], %r646;
$L__BB6_120:
	add.s32 	%r624, %r624, 8;
	setp.lt.s32 	%p73, %r624, %r109;
	@%p73 bra 	$L__BB6_57;
$L__BB6_121:
	ret;

}
	// .globl	cudaEstimateResidual
.visible .entry cudaEstimateResidual(
	.param .u64 .ptr .align 1 cudaEstimateResidual_param_0,
	.param .u64 .ptr .align 1 cudaEstimateResidual_param_1,
	.param .u64 .ptr .align 1 cudaEstimateResidual_param_2,
	.param .u32 cudaEstimateResidual_param_3,
	.param .u32 cudaEstimateResidual_param_4,
	.param .u32 cudaEstimateResidual_param_5
)
{
	.reg .pred 	%p<22>;
	.reg .b32 	%r<313>;
	.reg .b64 	%rd<21>;
	// demoted variable
	.shared .align 4 .b8 _ZZ20cudaEstimateResidualE6shared[3712];
	ld.param.u64 	%rd3, [cudaEstimateResidual_param_0];
	ld.param.u64 	%rd4, [cudaEstimateResidual_param_1];
	ld.param.u64 	%rd5, [cudaEstimateResidual_param_2];
	ld.param.u32 	%r58, [cudaEstimateResidual_param_3];
	ld.param.u32 	%r59, [cudaEstimateResidual_param_4];
	ld.param.u32 	%r60, [cudaEstimateResidual_param_5];
	cvta.to.global.u64 	%rd1, %rd4;
	cvta.to.global.u64 	%rd2, %rd5;
	mov.u32 	%r1, %tid.x;
	mov.u32 	%r2, %tid.y;
	mov.u32 	%r61, %ntid.x;
	mul.lo.s32 	%r3, %r2, %r61;
	add.s32 	%r4, %r3, %r1;
	setp.gt.u32 	%p1, %r1, 15;
	mov.u32 	%r62, _ZZ20cudaEstimateResidualE6shared;
	mad.lo.s32 	%r63, %r2, 192, %r62;
	add.s32 	%r5, %r63, 2176;
	shl.b32 	%r64, %r1, 2;
	add.s32 	%r6, %r5, %r64;
	@%p1 bra 	$L__BB7_2;
	mov.u32 	%r65, %ctaid.y;
	mov.u32 	%r66, %ntid.y;
	mad.lo.s32 	%r67, %r65, %r66, %r2;
	mul.wide.u32 	%rd6, %r67, 192;
	add.s64 	%rd7, %rd2, %rd6;
	mul.wide.u32 	%rd8, %r1, 4;
	add.s64 	%rd9, %rd7, %rd8;
	ld.global.u32 	%r68, [%rd9];
	st.shared.u32 	[%r6], %r68;
$L__BB7_2:
	bar.sync 	0;
	mov.u32 	%r7, %ctaid.x;
	mul.lo.s32 	%r8, %r60, %r7;
	sub.s32 	%r70, %r59, %r8;
	add.s32 	%r71, %r60, %r58;
	min.s32 	%r9, %r70, %r71;
	setp.ge.s32 	%p2, %r4, %r9;
	mov.b32 	%r293, 0;
	@%p2 bra 	$L__BB7_4;
	ld.shared.u32 	%r72, [_ZZ20cudaEstimateResidualE6shared+2180];
	add.s32 	%r73, %r8, %r4;
	add.s32 	%r74, %r73, %r72;
	mul.wide.s32 	%rd10, %r74, 4;
	add.s64 	%rd11, %rd1, %rd10;
	ld.global.u32 	%r75, [%rd11];
	ld.shared.u32 	%r76, [_ZZ20cudaEstimateResidualE6shared+2220];
	shr.s32 	%r293, %r75, %r76;
$L__BB7_4:
	shl.b32 	%r77, %r4, 2;
	add.s32 	%r12, %r62, %r77;
	st.shared.u32 	[%r12], %r293;
	setp.gt.u32 	%p3, %r4, 31;
	@%p3 bra 	$L__BB7_8;
	add.s32 	%r13, %r60, %r4;
	setp.ge.s32 	%p4, %r13, %r9;
	mov.b32 	%r294, 0;
	@%p4 bra 	$L__BB7_7;
	ld.shared.u32 	%r80, [_ZZ20cudaEstimateResidualE6shared+2180];
	add.s32 	%r81, %r13, %r8;
	add.s32 	%r82, %r81, %r80;
	mul.wide.s32 	%rd12, %r82, 4;
	add.s64 	%rd13, %rd1, %rd12;
	ld.global.u32 	%r83, [%rd13];
	ld.shared.u32 	%r84, [_ZZ20cudaEstimateResidualE6shared+2220];
	shr.s32 	%r294, %r83, %r84;
$L__BB7_7:
	shl.b32 	%r85, %r60, 2;
	add.s32 	%r86, %r12, %r85;
	st.shared.u32 	[%r86], %r294;
$L__BB7_8:
	ld.shared.u32 	%r88, [%r5];
	add.s32 	%r89, %r8, %r88;
	sub.s32 	%r90, %r59, %r89;
	min.s32 	%r16, %r90, %r60;
	bar.sync 	0;
	mov.b32 	%r295, 0;
	st.volatile.shared.u32 	[%r12+1152], %r295;
	setp.ge.u32 	%p5, %r1, %r58;
	@%p5 bra 	$L__BB7_10;
	mov.u32 	%r91, %ctaid.y;
	mov.u32 	%r92, %ntid.y;
	mad.lo.s32 	%r93, %r91, %r92, %r2;
	mul.wide.u32 	%rd14, %r93, 192;
	add.s64 	%rd15, %rd2, %rd14;
	mul.wide.u32 	%rd16, %r1, 4;
	add.s64 	%rd17, %rd15, %rd16;
	ld.global.u32 	%r295, [%rd17+64];
$L__BB7_10:
	st.shared.u32 	[%r6+64], %r295;
	mov.u32 	%r19, %ntid.y;
	ld.shared.u32 	%r94, [%r5+20];
	setp.eq.s32 	%p6, %r94, 1;
	@%p6 bra 	$L__BB7_25;
	add.s32 	%r98, %r64, %r62;
	add.s32 	%r20, %r98, 16;
	add.s32 	%r21, %r63, 2268;
	mov.b32 	%r296, 0;
$L__BB7_12:
	shl.b32 	%r101, %r296, 5;
	add.s32 	%r23, %r101, %r1;
	ld.shared.u32 	%r24, [%r5];
	setp.lt.s32 	%p7, %r24, 1;
	mov.b32 	%r310, 0;
	mov.u32 	%r311, %r310;
	@%p7 bra 	$L__BB7_24;
	and.b32  	%r25, %r24, 7;
	setp.lt.u32 	%p8, %r24, 8;
	mov.b32 	%r305, 0;
	mov.u32 	%r310, %r305;
	@%p8 bra 	$L__BB7_16;
	and.b32  	%r305, %r24, 2147483640;
	shl.b32 	%r105, %r296, 7;
	add.s32 	%r299, %r20, %r105;
	neg.s32 	%r298, %r305;
	mov.b32 	%r310, 0;
	mov.u32 	%r297, %r21;
$L__BB7_15:
	.pragma "nounroll";
	ld.shared.u32 	%r106, [%r299+-16];
	ld.shared.u32 	%r107, [%r297+-28];
	shl.b32 	%r108, %r106, 8;
	shr.s32 	%r109, %r108, 8;
	shl.b32 	%r110, %r107, 8;
	shr.s32 	%r111, %r110, 8;
	mad.lo.s32 	%r112, %r111, %r109, %r310;
	ld.shared.u32 	%r113, [%r299+-12];
	ld.shared.u32 	%r114, [%r297+-24];
	shl.b32 	%r115, %r113, 8;
	shr.s32 	%r116, %r115, 8;
	shl.b32 	%r117, %r114, 8;
	shr.s32 	%r118, %r117, 8;
	mad.lo.s32 	%r119, %r118, %r116, %r112;
	ld.shared.u32 	%r120, [%r299+-8];
	ld.shared.u32 	%r121, [%r297+-20];
	shl.b32 	%r122, %r120, 8;
	shr.s32 	%r123, %r122, 8;
	shl.b32 	%r124, %r121, 8;
	shr.s32 	%r125, %r124, 8;
	mad.lo.s32 	%r126, %r125, %r123, %r119;
	ld.shared.u32 	%r127, [%r299+-4];
	ld.shared.u32 	%r128, [%r297+-16];
	shl.b32 	%r129, %r127, 8;
	shr.s32 	%r130, %r129, 8;
	shl.b32 	%r131, %r128, 8;
	shr.s32 	%r132, %r131, 8;
	mad.lo.s32 	%r133, %r132, %r130, %r126;
	ld.shared.u32 	%r134, [%r299];
	ld.shared.u32 	%r135, [%r297+-12];
	shl.b32 	%r136, %r134, 8;
	shr.s32 	%r137, %r136, 8;
	shl.b32 	%r138, %r135, 8;
	shr.s32 	%r139, %r138, 8;
	mad.lo.s32 	%r140, %r139, %r137, %r133;
	ld.shared.u32 	%r141, [%r299+4];
	ld.shared.u32 	%r142, [%r297+-8];
	shl.b32 	%r143, %r141, 8;
	shr.s32 	%r144, %r143, 8;
	shl.b32 	%r145, %r142, 8;
	shr.s32 	%r146, %r145, 8;
	mad.lo.s32 	%r147, %r146, %r144, %r140;
	ld.shared.u32 	%r148, [%r299+8];
	ld.shared.u32 	%r149, [%r297+-4];
	shl.b32 	%r150, %r148, 8;
	shr.s32 	%r151, %r150, 8;
	shl.b32 	%r152, %r149, 8;
	shr.s32 	%r153, %r152, 8;
	mad.lo.s32 	%r154, %r153, %r151, %r147;
	ld.shared.u32 	%r155, [%r299+12];
	ld.shared.u32 	%r156, [%r297];
	shl.b32 	%r157, %r155, 8;
	shr.s32 	%r158, %r157, 8;
	shl.b32 	%r159, %r156, 8;
	shr.s32 	%r160, %r159, 8;
	mad.lo.s32 	%r310, %r160, %r158, %r154;
	add.s32 	%r299, %r299, 32;
	add.s32 	%r298, %r298, 8;
	add.s32 	%r297, %r297, 32;
	setp.ne.s32 	%p9, %r298, 0;
	@%p9 bra 	$L__BB7_15;
$L__BB7_16:
	setp.eq.s32 	%p10, %r25, 0;
	mov.u32 	%r311, %r24;
	@%p10 bra 	$L__BB7_24;
	and.b32  	%r40, %r24, 3;
	setp.lt.u32 	%p11, %r25, 4;
	@%p11 bra 	$L__BB7_19;
	add.s32 	%r162, %r305, %r23;
	shl.b32 	%r163, %r162, 2;
	add.s32 	%r165, %r62, %r163;
	ld.shared.u32 	%r166, [%r165];
	shl.b32 	%r167, %r305, 2;
	add.s32 	%r168, %r5, %r167;
	ld.shared.u32 	%r169, [%r168+64];
	shl.b32 	%r170, %r166, 8;
	shr.s32 	%r171, %r170, 8;
	shl.b32 	%r172, %r169, 8;
	shr.s32 	%r173, %r172, 8;
	mad.lo.s32 	%r174, %r173, %r171, %r310;
	ld.shared.u32 	%r175, [%r165+4];
	ld.shared.u32 	%r176, [%r168+68];
	shl.b32 	%r177, %r175, 8;
	shr.s32 	%r178, %r177, 8;
	shl.b32 	%r179, %r176, 8;
	shr.s32 	%r180, %r179, 8;
	mad.lo.s32 	%r181, %r180, %r178, %r174;
	ld.shared.u32 	%r182, [%r165+8];
	ld.shared.u32 	%r183, [%r168+72];
	shl.b32 	%r184, %r182, 8;
	shr.s32 	%r185, %r184, 8;
	shl.b32 	%r186, %r183, 8;
	shr.s32 	%r187, %r186, 8;
	mad.lo.s32 	%r188, %r187, %r185, %r181;
	ld.shared.u32 	%r189, [%r165+12];
	ld.shared.u32 	%r190, [%r168+76];
	shl.b32 	%r191, %r189, 8;
	shr.s32 	%r192, %r191, 8;
	shl.b32 	%r193, %r190, 8;
	shr.s32 	%r194, %r193, 8;
	mad.lo.s32 	%r310, %r194, %r192, %r188;
	add.s32 	%r305, %r305, 4;
$L__BB7_19:
	setp.eq.s32 	%p12, %r40, 0;
	mov.u32 	%r311, %r24;
	@%p12 bra 	$L__BB7_24;
	setp.eq.s32 	%p13, %r40, 1;
	@%p13 bra 	$L__BB7_22;
	add.s32 	%r196, %r305, %r23;
	shl.b32 	%r197, %r196, 2;
	add.s32 	%r199, %r62, %r197;
	ld.shared.u32 	%r200, [%r199];
	shl.b32 	%r201, %r305, 2;
	add.s32 	%r202, %r5, %r201;
	ld.shared.u32 	%r203, [%r202+64];
	shl.b32 	%r204, %r200, 8;
	shr.s32 	%r205, %r204, 8;
	shl.b32 	%r206, %r203, 8;
	shr.s32 	%r207, %r206, 8;
	mad.lo.s32 	%r208, %r207, %r205, %r310;
	ld.shared.u32 	%r209, [%r199+4];
	ld.shared.u32 	%r210, [%r202+68];
	shl.b32 	%r211, %r209, 8;
	shr.s32 	%r212, %r211, 8;
	shl.b32 	%r213, %r210, 8;
	shr.s32 	%r214, %r213, 8;
	mad.lo.s32 	%r310, %r214, %r212, %r208;
	add.s32 	%r305, %r305, 2;
$L__BB7_22:
	and.b32  	%r215, %r24, 1;
	setp.eq.b32 	%p14, %r215, 1;
	not.pred 	%p15, %p14;
	mov.u32 	%r311, %r24;
	@%p15 bra 	$L__BB7_24;
	add.s32 	%r216, %r305, %r23;
	shl.b32 	%r217, %r216, 2;
	add.s32 	%r219, %r62, %r217;
	ld.shared.u32 	%r220, [%r219];
	shl.b32 	%r221, %r305, 2;
	add.s32 	%r222, %r5, %r221;
	ld.shared.u32 	%r223, [%r222+64];
	shl.b32 	%r224, %r220, 8;
	shr.s32 	%r225, %r224, 8;
	shl.b32 	%r226, %r223, 8;
	shr.s32 	%r227, %r226, 8;
	mad.lo.s32 	%r310, %r227, %r225, %r310;
	mov.u32 	%r311, %r24;
$L__BB7_24:
	add.s32 	%r228, %r311, %r23;
	shl.b32 	%r229, %r228, 2;
	add.s32 	%r231, %r62, %r229;
	ld.shared.u32 	%r232, [%r231];
	ld.shared.u32 	%r233, [%r5+8];
	shr.s32 	%r234, %r310, %r233;
	sub.s32 	%r235, %r232, %r234;
	setp.gt.s32 	%p16, %r16, %r23;
	shl.b32 	%r236, %r235, 1;
	shr.s32 	%r237, %r235, 31;
	xor.b32  	%r238, %r236, %r237;
	min.s32 	%r239, %r238, 8388607;
	shl.b32 	%r240, %r239, 8;
	shr.s32 	%r241, %r240, 8;
	selp.b32 	%r242, %r241, 0, %p16;
	ld.volatile.shared.u32 	%r243, [%r12+1152];
	add.s32 	%r244, %r242, %r243;
	st.volatile.shared.u32 	[%r12+1152], %r244;
	add.s32 	%r296, %r296, 1;
	setp.lt.u32 	%p17, %r296, %r19;
	@%p17 bra 	$L__BB7_12;
$L__BB7_25:
	ld.volatile.shared.u32 	%r246, [%r12+1216];
	ld.volatile.shared.u32 	%r247, [%r12+1152];
	add.s32 	%r248, %r247, %r246;
	st.volatile.shared.u32 	[%r12+1152], %r248;
	ld.volatile.shared.u32 	%r249, [%r12+1184];
	ld.volatile.shared.u32 	%r250, [%r12+1152];
	add.s32 	%r251, %r250, %r249;
	st.volatile.shared.u32 	[%r12+1152], %r251;
	ld.volatile.shared.u32 	%r252, [%r12+1168];
	ld.volatile.shared.u32 	%r253, [%r12+1152];
	add.s32 	%r254, %r253, %r252;
	st.volatile.shared.u32 	[%r12+1152], %r254;
	ld.volatile.shared.u32 	%r255, [%r12+1160];
	ld.volatile.shared.u32 	%r256, [%r12+1152];
	add.s32 	%r257, %r256, %r255;
	st.volatile.shared.u32 	[%r12+1152], %r257;
	ld.volatile.shared.u32 	%r258, [%r12+1156];
	ld.volatile.shared.u32 	%r259, [%r12+1152];
	add.s32 	%r260, %r259, %r258;
	st.volatile.shared.u32 	[%r12+1152], %r260;
	ld.shared.u32 	%r261, [%r5+20];
	setp.ne.s32 	%p18, %r261, 0;
	shl.b32 	%r262, %r3, 2;
	add.s32 	%r264, %r62, %r262;
	add.s32 	%r55, %r264, 1152;
	mov.b32 	%r312, 1;
	@%p18 bra 	$L__BB7_27;
	ld.volatile.shared.u32 	%r265, [%r55];
	setp.ne.s32 	%p19, %r265, 0;
	selp.u32 	%r312, 1, 0, %p19;
$L__BB7_27:
	max.s32 	%r266, %r16, 0;
	setp.gt.u32 	%p20, %r1, 14;
	selp.b32 	%r267, 8388607, 0, %p20;
	mad.lo.s32 	%r268, %r266, %r1, %r266;
	add.s32 	%r269, %r268, %r267;
	ld.volatile.shared.u32 	%r270, [%r55];
	shr.u32 	%r271, %r266, 1;
	sub.s32 	%r272, %r270, %r271;
	shr.s32 	%r273, %r272, %r1;
	add.s32 	%r274, %r269, %r273;
	mul.lo.s32 	%r275, %r274, %r312;
	st.volatile.shared.u32 	[%r12+1152], %r275;
	ld.volatile.shared.u32 	%r276, [%r12+1152];
	ld.volatile.shared.u32 	%r277, [%r12+1184];
	min.s32 	%r278, %r276, %r277;
	st.volatile.shared.u32 	[%r12+1152], %r278;
	ld.volatile.shared.u32 	%r279, [%r12+1152];
	ld.volatile.shared.u32 	%r280, [%r12+1168];
	min.s32 	%r281, %r279, %r280;
	st.volatile.shared.u32 	[%r12+1152], %r281;
	ld.volatile.shared.u32 	%r282, [%r12+1152];
	ld.volatile.shared.u32 	%r283, [%r12+1160];
	min.s32 	%r284, %r282, %r283;
	st.volatile.shared.u32 	[%r12+1152], %r284;
	ld.volatile.shared.u32 	%r285, [%r12+1152];
	ld.volatile.shared.u32 	%r286, [%r12+1156];
	min.s32 	%r287, %r285, %r286;
	st.volatile.shared.u32 	[%r12+1152], %r287;
	setp.ne.s32 	%p21, %r1, 0;
	@%p21 bra 	$L__BB7_29;
	ld.volatile.shared.u32 	%r288, [%r12+1152];
	mov.u32 	%r289, %ctaid.y;
	mad.lo.s32 	%r290, %r289, %r19, %r2;
	shl.b32 	%r291, %r290, 6;
	add.s32 	%r292, %r291, %r7;
	cvta.to.global.u64 	%rd18, %rd3;
	mul.wide.u32 	%rd19, %r292, 4;
	add.s64 	%rd20, %rd18, %rd19;
	st.global.u32 	[%rd20], %r288;
$L__BB7_29:
	ret;

}
	// .globl	cudaChooseBestMethod
.visible .entry cudaChooseBestMethod(
	.param .u64 .ptr .align 1 cudaChooseBestMethod_param_0,
	.param .u64 .ptr .align 1 cudaChooseBestMethod_param_1,
	.param .u32 cudaChooseBestMethod_param_2,
	.param .u32 cudaChooseBestMethod_param_3
)
{
	.reg .pred 	%p<33>;
	.reg .b32 	%r<259>;
	.reg .b64 	%rd<22>;
	// demoted variable
	.shared .align 4 .b8 _ZZ20cudaChooseBestMethodE6shared[6656];
	ld.param.u64 	%rd6, [cudaChooseBestMethod_param_0];
	ld.param.u64 	%rd5, [cudaChooseBestMethod_param_1];
	ld.param.u32 	%r40, [cudaChooseBestMethod_param_2];
	ld.param.u32 	%r41, [cudaChooseBestMethod_param_3];
	cvta.to.global.u64 	%rd1, %rd6;
	mov.u32 	%r1, %tid.x;
	mov.u32 	%r2, %tid.y;
	shl.b32 	%r42, %r2, 5;
	add.s32 	%r3, %r42, %r1;
	setp.gt.u32 	%p1, %r3, 255;
	shl.b32 	%r43, %r3, 2;
	mov.u32 	%r44, _ZZ20cudaChooseBestMethodE6shared;
	add.s32 	%r45, %r44, %r43;
	add.s32 	%r4, %r45, 2560;
	@%p1 bra 	$L__BB8_2;
	mov.b32 	%r46, 2147483647;
	st.shared.u32 	[%r4], %r46;
$L__BB8_2:
	setp.lt.s32 	%p2, %r41, 1;
	@%p2 bra 	$L__BB8_32;
	cvt.u64.u32 	%rd7, %r2;
	mov.u32 	%r47, %ctaid.y;
	mul.lo.s32 	%r5, %r41, %r47;
	cvt.u64.u32 	%rd8, %r5;
	add.s64 	%rd2, %rd8, %rd7;
	mul.wide.u32 	%rd9, %r1, 4;
	add.s64 	%rd3, %rd1, %rd9;
	mad.lo.s32 	%r49, %r2, 192, %r44;
	add.s32 	%r6, %r49, 3584;
	shl.b32 	%r50, %r1, 2;
	add.s32 	%r7, %r6, %r50;
	setp.gt.s32 	%p3, %r40, 0;
	shl.b32 	%r51, %r2, 7;
	add.s32 	%r52, %r51, %r44;
	add.s32 	%r8, %r52, 512;
	shl.b32 	%r53, %r40, 1;
	add.s32 	%r9, %r53, 15;
	mov.u32 	%r10, %ntid.y;
	@%p3 bra 	$L__BB8_9;
	mov.b32 	%r257, 0;
$L__BB8_5:
	add.s32 	%r31, %r257, %r2;
	setp.ge.u32 	%p4, %r31, %r41;
	@%p4 bra 	$L__BB8_31;
	setp.ne.s32 	%p5, %r1, 0;
	cvt.s64.s32 	%rd10, %r257;
	add.s64 	%rd11, %rd2, %rd10;
	mad.lo.s64 	%rd12, %rd11, 192, %rd3;
	ld.global.u32 	%r55, [%rd12];
	st.shared.u32 	[%r7], %r55;
	mov.b32 	%r56, 0;
	st.volatile.shared.u32 	[%r4+-2048], %r56;
	ld.volatile.shared.u32 	%r57, [%r4+-1984];
	ld.volatile.shared.u32 	%r58, [%r4+-2048];
	add.s32 	%r59, %r58, %r57;
	st.volatile.shared.u32 	[%r4+-2048], %r59;
	ld.volatile.shared.u32 	%r60, [%r4+-2016];
	ld.volatile.shared.u32 	%r61, [%r4+-2048];
	add.s32 	%r62, %r61, %r60;
	st.volatile.shared.u32 	[%r4+-2048], %r62;
	ld.volatile.shared.u32 	%r63, [%r4+-2032];
	ld.volatile.shared.u32 	%r64, [%r4+-2048];
	add.s32 	%r65, %r64, %r63;
	st.volatile.shared.u32 	[%r4+-2048], %r65;
	ld.volatile.shared.u32 	%r66, [%r4+-2040];
	ld.volatile.shared.u32 	%r67, [%r4+-2048];
	add.s32 	%r68, %r67, %r66;
	st.volatile.shared.u32 	[%r4+-2048], %r68;
	ld.volatile.shared.u32 	%r69, [%r4+-2044];
	ld.volatile.shared.u32 	%r70, [%r4+-2048];
	add.s32 	%r71, %r70, %r69;
	st.volatile.shared.u32 	[%r4+-2048], %r71;
	@%p5 bra 	$L__BB8_31;
	ld.volatile.shared.u32 	%r72, [%r6+24];
	ld.volatile.shared.u32 	%r73, [%r6+44];
	sub.s32 	%r32, %r72, %r73;
	ld.volatile.shared.u32 	%r33, [%r6+28];
	ld.volatile.shared.u32 	%r74, [%r6+20];
	setp.ne.s32 	%p6, %r74, 8;
	@%p6 bra 	$L__BB8_25;
	ld.volatile.shared.u32 	%r87, [%r6];
	ld.volatile.shared.u32 	%r88, [%r8];
	mad.lo.s32 	%r89, %r87, %r32, %r88;
	add.s32 	%r258, %r89, 6;
	bra.uni 	$L__BB8_30;
$L__BB8_9:
	cvta.to.global.u64 	%rd4, %rd5;
	mov.b32 	%r252, 0;
	mov.u32 	%r11, %ntid.x;
$L__BB8_10:
	add.s32 	%r13, %r252, %r2;
	setp.ge.u32 	%p11, %r13, %r41;
	@%p11 bra 	$L__BB8_24;
	cvt.s64.s32 	%rd13, %r252;
	add.s64 	%rd14, %rd2, %rd13;
	mad.lo.s64 	%rd15, %rd14, 192, %rd3;
	ld.global.u32 	%r97, [%rd15];
	st.shared.u32 	[%r7], %r97;
	add.s32 	%r98, %r13, %r5;
	shl.b32 	%r14, %r98, 6;
	mov.b32 	%r253, 0;
	mov.u32 	%r254, %r253;
$L__BB8_12:
	add.s32 	%r17, %r253, %r1;
	setp.ge.u32 	%p12, %r17, %r40;
	mov.b32 	%r255, 0;
	@%p12 bra 	$L__BB8_14;
	add.s32 	%r100, %r17, %r14;
	mul.wide.u32 	%rd16, %r100, 4;
	add.s64 	%rd17, %rd4, %rd16;
	ld.global.u32 	%r255, [%rd17];
$L__BB8_14:
	add.s32 	%r254, %r255, %r254;
	add.s32 	%r253, %r253, %r11;
	setp.lt.s32 	%p13, %r253, %r40;
	@%p13 bra 	$L__BB8_12;
	setp.eq.s32 	%p14, %r1, 0;
	st.volatile.shared.u32 	[%r4+-2048], %r254;
	ld.volatile.shared.u32 	%r101, [%r4+-1984];
	ld.volatile.shared.u32 	%r102, [%r4+-2048];
	add.s32 	%r103, %r102, %r101;
	st.volatile.shared.u32 	[%r4+-2048], %r103;
	ld.volatile.shared.u32 	%r104, [%r4+-2016];
	ld.volatile.shared.u32 	%r105, [%r4+-2048];
	add.s32 	%r106, %r105, %r104;
	st.volatile.shared.u32 	[%r4+-2048], %r106;
	ld.volatile.shared.u32 	%r107, [%r4+-2032];
	ld.volatile.shared.u32 	%r108, [%r4+-2048];
	add.s32 	%r109, %r108, %r107;
	st.volatile.shared.u32 	[%r4+-2048], %r109;
	ld.volatile.shared.u32 	%r110, [%r4+-2040];
	ld.volatile.shared.u32 	%r111, [%r4+-2048];
	add.s32 	%r112, %r111, %r110;
	st.volatile.shared.u32 	[%r4+-2048], %r112;
	ld.volatile.shared.u32 	%r113, [%r4+-2044];
	ld.volatile.shared.u32 	%r114, [%r4+-2048];
	add.s32 	%r115, %r114, %r113;
	st.volatile.shared.u32 	[%r4+-2048], %r115;
	@%p14 bra 	$L__BB8_16;
	bra.uni 	$L__BB8_24;
$L__BB8_16:
	ld.volatile.shared.u32 	%r116, [%r6+24];
	ld.volatile.shared.u32 	%r117, [%r6+44];
	sub.s32 	%r22, %r116, %r117;
	ld.volatile.shared.u32 	%r23, [%r6+28];
	ld.volatile.shared.u32 	%r118, [%r6+20];
	setp.eq.s32 	%p15, %r118, 8;
	@%p15 bra 	$L__BB8_22;
	ld.volatile.shared.u32 	%r119, [%r6+20];
	setp.eq.s32 	%p16, %r119, 32;
	@%p16 bra 	$L__BB8_21;
	ld.volatile.shared.u32 	%r120, [%r6+20];
	setp.eq.s32 	%p17, %r120, 0;
	@%p17 bra 	$L__BB8_20;
	ld.volatile.shared.u32 	%r121, [%r6+28];
	mul.lo.s32 	%r256, %r121, %r22;
	bra.uni 	$L__BB8_23;
$L__BB8_20:
	ld.volatile.shared.u32 	%r122, [%r6+28];
	ld.volatile.shared.u32 	%r123, [%r8];
	setp.eq.s32 	%p18, %r123, 0;
	mad.lo.s32 	%r124, %r22, %r122, %r22;
	selp.b32 	%r256, %r22, %r124, %p18;
	bra.uni 	$L__BB8_23;
$L__BB8_21:
	ld.volatile.shared.u32 	%r125, [%r6];
	ld.volatile.shared.u32 	%r126, [%r6];
	ld.volatile.shared.u32 	%r127, [%r6+12];
	ld.volatile.shared.u32 	%r128, [%r8];
	mad.lo.s32 	%r129, %r125, %r22, %r9;
	mad.lo.s32 	%r130, %r127, %r126, %r129;
	add.s32 	%r256, %r130, %r128;
	bra.uni 	$L__BB8_23;
$L__BB8_22:
	ld.volatile.shared.u32 	%r131, [%r6];
	ld.volatile.shared.u32 	%r132, [%r8];
	mad.lo.s32 	%r133, %r131, %r22, %r132;
	add.s32 	%r256, %r133, 6;
$L__BB8_23:
	mul.lo.s32 	%r134, %r22, %r23;
	min.s32 	%r135, %r134, %r256;
	shl.b32 	%r136, %r13, 2;
	add.s32 	%r138, %r44, %r136;
	st.shared.u32 	[%r138+2560], %r135;
$L__BB8_24:
	add.s32 	%r252, %r252, %r10;
	setp.lt.s32 	%p19, %r252, %r41;
	@%p19 bra 	$L__BB8_10;
	bra.uni 	$L__BB8_32;
$L__BB8_25:
	ld.volatile.shared.u32 	%r75, [%r6+20];
	setp.ne.s32 	%p7, %r75, 32;
	@%p7 bra 	$L__BB8_27;
	ld.volatile.shared.u32 	%r81, [%r6];
	ld.volatile.shared.u32 	%r82, [%r6];
	ld.volatile.shared.u32 	%r83, [%r6+12];
	ld.volatile.shared.u32 	%r84, [%r8];
	mad.lo.s32 	%r85, %r81, %r32, %r9;
	mad.lo.s32 	%r86, %r83, %r82, %r85;
	add.s32 	%r258, %r86, %r84;
	bra.uni 	$L__BB8_30;
$L__BB8_27:
	ld.volatile.shared.u32 	%r76, [%r6+20];
	setp.ne.s32 	%p8, %r76, 0;
	@%p8 bra 	$L__BB8_29;
	ld.volatile.shared.u32 	%r78, [%r6+28];
	ld.volatile.shared.u32 	%r79, [%r8];
	setp.eq.s32 	%p9, %r79, 0;
	mad.lo.s32 	%r80, %r32, %r78, %r32;
	selp.b32 	%r258, %r32, %r80, %p9;
	bra.uni 	$L__BB8_30;
$L__BB8_29:
	ld.volatile.shared.u32 	%r77, [%r6+28];
	mul.lo.s32 	%r258, %r77, %r32;
$L__BB8_30:
	mul.lo.s32 	%r90, %r32, %r33;
	min.s32 	%r91, %r90, %r258;
	shl.b32 	%r92, %r31, 2;
	add.s32 	%r94, %r44, %r92;
	st.shared.u32 	[%r94+2560], %r91;
$L__BB8_31:
	add.s32 	%r257, %r257, %r10;
	setp.lt.s32 	%p10, %r257, %r41;
	@%p10 bra 	$L__BB8_5;
$L__BB8_32:
	bar.sync 	0;
	setp.gt.u32 	%p20, %r3, 127;
	@%p20 bra 	$L__BB8_34;
	ld.shared.u32 	%r139, [%r4+512];
	ld.shared.u32 	%r140, [%r4];
	setp.lt.s32 	%p21, %r139, %r140;
	selp.b32 	%r141, 128, 0, %p21;
	add.s32 	%r142, %r141, %r3;
	st.volatile.shared.u32 	[%r4+-2560], %r142;
$L__BB8_34:
	bar.sync 	0;
	setp.gt.u32 	%p22, %r3, 63;
	@%p22 bra 	$L__BB8_36;
	ld.volatile.shared.u32 	%r143, [%r4+-2560];
	ld.volatile.shared.u32 	%r144, [%r4+-2304];
	ld.volatile.shared.u32 	%r145, [%r4+-2560];
	sub.s32 	%r146, %r144, %r145;
	ld.volatile.shared.u32 	%r147, [%r4+-2304];
	add.s32 	%r149, %r44, 2560;
	shl.b32 	%r150, %r147, 2;
	add.s32 	%r151, %r149, %r150;
	ld.shared.u32 	%r152, [%r151];
	ld.volatile.shared.u32 	%r153, [%r4+-2560];
	shl.b32 	%r154, %r153, 2;
	add.s32 	%r155, %r149, %r154;
	ld.shared.u32 	%r156, [%r155];
	setp.lt.s32 	%p23, %r152, %r156;
	selp.b32 	%r157, %r146, 0, %p23;
	add.s32 	%r158, %r157, %r143;
	st.volatile.shared.u32 	[%r4+-2560], %r158;
$L__BB8_36:
	bar.sync 	0;
	setp.gt.u32 	%p24, %r3, 31;
	@%p24 bra 	$L__BB8_38;
	ld.volatile.shared.u32 	%r159, [%r4+-2560];
	ld.volatile.shared.u32 	%r160, [%r4+-2432];
	ld.volatile.shared.u32 	%r161, [%r4+-2560];
	sub.s32 	%r162, %r160, %r161;
	ld.volatile.shared.u32 	%r163, [%r4+-2432];
	add.s32 	%r165, %r44, 2560;
	shl.b32 	%r166, %r163, 2;
	add.s32 	%r167, %r165, %r166;
	ld.shared.u32 	%r168, [%r167];
	ld.volatile.shared.u32 	%r169, [%r4+-2560];
	shl.b32 	%r170, %r169, 2;
	add.s32 	%r171, %r165, %r170;
	ld.shared.u32 	%r172, [%r171];
	setp.lt.s32 	%p25, %r168, %r172;
	selp.b32 	%r173, %r162, 0, %p25;
	add.s32 	%r174, %r173, %r159;
	st.volatile.shared.u32 	[%r4+-2560], %r174;
	ld.volatile.shared.u32 	%r175, [%r4+-2560];
	ld.volatile.shared.u32 	%r176, [%r4+-2496];
	ld.volatile.shared.u32 	%r177, [%r4+-2560];
	sub.s32 	%r178, %r176, %r177;
	ld.volatile.shared.u32 	%r179, [%r4+-2496];
	shl.b32 	%r180, %r179, 2;
	add.s32 	%r181, %r165, %r180;
	ld.shared.u32 	%r182, [%r181];
	ld.volatile.shared.u32 	%r183, [%r4+-2560];
	shl.b32 	%r184, %r183, 2;
	add.s32 	%r185, %r165, %r184;
	ld.shared.u32 	%r186, [%r185];
	setp.lt.s32 	%p26, %r182, %r186;
	selp.b32 	%r187, %r178, 0, %p26;
	add.s32 	%r188, %r187, %r175;
	st.volatile.shared.u32 	[%r4+-2560], %r188;
	ld.volatile.shared.u32 	%r189, [%r4+-2560];
	ld.volatile.shared.u32 	%r190, [%r4+-2528];
	ld.volatile.shared.u32 	%r191, [%r4+-2560];
	sub.s32 	%r192, %r190, %r191;
	ld.volatile.shared.u32 	%r193, [%r4+-2528];
	shl.b32 	%r194, %r193, 2;
	add.s32 	%r195, %r165, %r194;
	ld.shared.u32 	%r196, [%r195];
	ld.volatile.shared.u32 	%r197, [%r4+-2560];
	shl.b32 	%r198, %r197, 2;
	add.s32 	%r199, %r165, %r198;
	ld.shared.u32 	%r200, [%r199];
	setp.lt.s32 	%p27, %r196, %r200;
	selp.b32 	%r201, %r192, 0, %p27;
	add.s32 	%r202, %r201, %r189;
	st.volatile.shared.u32 	[%r4+-2560], %r202;
	ld.volatile.shared.u32 	%r203, [%r4+-2560];
	ld.volatile.shared.u32 	%r204, [%r4+-2544];
	ld.volatile.shared.u32 	%r205, [%r4+-2560];
	sub.s32 	%r206, %r204, %r205;
	ld.volatile.shared.u32 	%r207, [%r4+-2544];
	shl.b32 	%r208, %r207, 2;
	add.s32 	%r209, %r165, %r208;
	ld.shared.u32 	%r210, [%r209];
	ld.volatile.shared.u32 	%r211, [%r4+-2560];
	shl.b32 	%r212, %r211, 2;
	add.s32 	%r213, %r165, %r212;
	ld.shared.u32 	%r214, [%r213];
	setp.lt.s32 	%p28, %r210, %r214;
	selp.b32 	%r215, %r206, 0, %p28;
	add.s32 	%r216, %r215, %r203;
	st.volatile.shared.u32 	[%r4+-2560], %r216;
	ld.volatile.shared.u32 	%r217, [%r4+-2560];
	ld.volatile.shared.u32 	%r218, [%r4+-2552];
	ld.volatile.shared.u32 	%r219, [%r4+-2560];
	sub.s32 	%r220, %r218, %r219;
	ld.volatile.shared.u32 	%r221, [%r4+-2552];
	shl.b32 	%r222, %r221, 2;
	add.s32 	%r223, %r165, %r222;
	ld.shared.u32 	%r224, [%r223];
	ld.volatile.shared.u32 	%r225, [%r4+-2560];
	shl.b32 	%r226, %r225, 2;
	add.s32 	%r227, %r165, %r226;
	ld.shared.u32 	%r228, [%r227];
	setp.lt.s32 	%p29, %r224, %r228;
	selp.b32 	%r229, %r220, 0, %p29;
	add.s32 	%r230, %r229, %r217;
	st.volatile.shared.u32 	[%r4+-2560], %r230;
	ld.volatile.shared.u32 	%r231, [%r4+-2560];
	ld.volatile.shared.u32 	%r232, [%r4+-2556];
	ld.volatile.shared.u32 	%r233, [%r4+-2560];
	sub.s32 	%r234, %r232, %r233;
	ld.volatile.shared.u32 	%r235, [%r4+-2556];
	shl.b32 	%r236, %r235, 2;
	add.s32 	%r237, %r165, %r236;
	ld.shared.u32 	%r238, [%r237];
	ld.volatile.shared.u32 	%r239, [%r4+-2560];
	shl.b32 	%r240, %r239, 2;
	add.s32 	%r241, %r165, %r240;
	ld.shared.u32 	%r242, [%r241];
	setp.lt.s32 	%p30, %r238, %r242;
	selp.b32 	%r243, %r234, 0, %p30;
	add.s32 	%r244, %r243, %r231;
	st.volatile.shared.u32 	[%r4+-2560], %r244;
$L__BB8_38:
	bar.sync 	0;
	setp.ne.s32 	%p31, %r3, 0;
	@%p31 bra 	$L__BB8_40;
	mov.u32 	%r245, %ctaid.y;
	mul.lo.s32 	%r246, %r41, %r245;
	ld.volatile.shared.u32 	%r247, [_ZZ20cudaChooseBestMethodE6shared];
	add.s32 	%r248, %r247, %r246;
	mul.wide.u32 	%rd18, %r246, 192;
	add.s64 	%rd19, %rd1, %rd18;
	st.global.u32 	[%rd19+32], %r248;
$L__BB8_40:
	setp.ge.s32 	%p32, %r3, %r41;
	@%p32 bra 	$L__BB8_42;
	ld.shared.u32 	%r249, [%r4];
	mov.u32 	%r250, %ctaid.y;
	mad.lo.s32 	%r251, %r41, %r250, %r3;
	mul.wide.u32 	%rd20, %r251, 192;
	add.s64 	%rd21, %rd1, %rd20;
	st.global.u32 	[%rd21+16], %r249;
$L__BB8_42:
	ret;

}
	// .globl	cudaCopyBestMethod
.visible .entry cudaCopyBestMethod(
	.param .u64 .ptr .align 1 cudaCopyBestMethod_param_0,
	.param .u64 .ptr .align 1 cudaCopyBestMethod_param_1,
	.param .u32 cudaCopyBestMethod_param_2
)
{
	.reg .pred 	%p<3>;
	.reg .b32 	%r<9>;
	.reg .b64 	%rd<14>;
	// demoted variable
	.shared .align 4 .u32 _ZZ18cudaCopyBestMethodE6shared_$_0;
	ld.param.u64 	%rd2, [cudaCopyBestMethod_param_0];
	ld.param.u64 	%rd3, [cudaCopyBestMethod_param_1];
	ld.param.u32 	%r2, [cudaCopyBestMethod_param_2];
	cvta.to.global.u64 	%rd1, %rd3;
	mov.u32 	%r1, %tid.x;
	setp.ne.s32 	%p1, %r1, 0;
	@%p1 bra 	$L__BB9_2;
	mov.u32 	%r3, %ctaid.y;
	mul.lo.s32 	%r4, %r2, %r3;
	mul.wide.u32 	%rd4, %r4, 192;
	add.s64 	%rd5, %rd1, %rd4;
	ld.global.u32 	%r5, [%rd5+32];
	st.shared.u32 	[_ZZ18cudaCopyBestMethodE6shared_$_0], %r5;
$L__BB9_2:
	bar.sync 	0;
	setp.gt.u32 	%p2, %r1, 47;
	@%p2 bra 	$L__BB9_4;
	ld.shared.u32 	%r6, [_ZZ18cudaCopyBestMethodE6shared_$_0];
	mul.wide.s32 	%rd6, %r6, 192;
	add.s64 	%rd7, %rd1, %rd6;
	mul.wide.u32 	%rd8, %r1, 4;
	add.s64 	%rd9, %rd7, %rd8;
	ld.global.u32 	%r7, [%rd9];
	mov.u32 	%r8, %ctaid.y;
	cvta.to.global.u64 	%rd10, %rd2;
	mul.wide.u32 	%rd11, %r8, 192;
	add.s64 	%rd12, %rd10, %rd11;
	add.s64 	%rd13, %rd12, %rd8;
	st.global.u32 	[%rd13], %r7;
$L__BB9_4:
	ret;

}
	// .globl	cudaCopyBestMethodStereo
.visible .entry cudaCopyBestMethodStereo(
	.param .u64 .ptr .align 1 cudaCopyBestMethodStereo_param_0,
	.param .u64 .ptr .align 1 cudaCopyBestMethodStereo_param_1,
	.param .u32 cudaCopyBestMethodStereo_param_2
)
{
	.reg .pred 	%p<10>;
	.reg .b32 	%r<42>;
	.reg .b64 	%rd<24>;
	// demoted variable
	.shared .align 4 .b8 _ZZ24cudaCopyBestMethodStereoE6shared[40];
	ld.param.u64 	%rd4, [cudaCopyBestMethodStereo_param_0];
	ld.param.u64 	%rd5, [cudaCopyBestMethodStereo_param_1];
	ld.param.u32 	%r11, [cudaCopyBestMethodStereo_param_2];
	cvta.to.global.u64 	%rd1, %rd5;
	mov.u32 	%r1, %tid.x;
	setp.gt.u32 	%p1, %r1, 3;
	@%p1 bra 	$L__BB10_2;
	mov.u32 	%r12, %ctaid.y;
	shl.b32 	%r13, %r12, 2;
	add.s32 	%r14, %r13, %r1;
	mul.lo.s32 	%r15, %r11, %r14;
	mul.wide.u32 	%rd6, %r15, 192;
	add.s64 	%rd7, %rd1, %rd6;
	ld.global.u32 	%r16, [%rd7+32];
	shl.b32 	%r17, %r1, 2;
	mov.u32 	%r18, _ZZ24cudaCopyBestMethodStereoE6shared;
	add.s32 	%r19, %r18, %r17;
	st.shared.u32 	[%r19], %r16;
	mul.wide.s32 	%rd8, %r16, 192;
	add.s64 	%rd9, %rd1, %rd8;
	ld.global.u32 	%r20, [%rd9+16];
	st.shared.u32 	[%r19+16], %r20;
$L__BB10_2:
	bar.sync 	0;
	setp.ne.s32 	%p2, %r1, 0;
	@%p2 bra 	$L__BB10_11;
	ld.shared.u32 	%r2, [_ZZ24cudaCopyBestMethodStereoE6shared+24];
	ld.shared.u32 	%r3, [_ZZ24cudaCopyBestMethodStereoE6shared+28];
	add.s32 	%r41, %r3, %r2;
	setp.eq.s32 	%p3, %r41, 2147483647;
	@%p3 bra 	$L__BB10_5;
	ld.shared.u32 	%r21, [_ZZ24cudaCopyBestMethodStereoE6shared+8];
	st.shared.u32 	[_ZZ24cudaCopyBestMethodStereoE6shared+32], %r21;
	ld.shared.u32 	%r22, [_ZZ24cudaCopyBestMethodStereoE6shared+12];
	st.shared.u32 	[_ZZ24cudaCopyBestMethodStereoE6shared+36], %r22;
$L__BB10_5:
	ld.shared.u32 	%r5, [_ZZ24cudaCopyBestMethodStereoE6shared+20];
	setp.le.s32 	%p4, %r2, %r5;
	@%p4 bra 	$L__BB10_7;
	ld.shared.u32 	%r23, [_ZZ24cudaCopyBestMethodStereoE6shared+12];
	st.shared.u32 	[_ZZ24cudaCopyBestMethodStereoE6shared+32], %r23;
	ld.shared.u32 	%r24, [_ZZ24cudaCopyBestMethodStereoE6shared+4];
	st.shared.u32 	[_ZZ24cudaCopyBestMethodStereoE6shared+36], %r24;
	add.s32 	%r41, %r5, %r3;
$L__BB10_7:
	ld.shared.u32 	%r8, [_ZZ24cudaCopyBestMethodStereoE6shared+16];
	add.s32 	%r9, %r3, %r8;
	setp.le.s32 	%p5, %r41, %r9;
	@%p5 bra 	$L__BB10_9;
	ld.shared.u32 	%r25, [_ZZ24cudaCopyBestMethodStereoE6shared];
	st.shared.u32 	[_ZZ24cudaCopyBestMethodStereoE6shared+32], %r25;
	ld.shared.u32 	%r26, [_ZZ24cudaCopyBestMethodStereoE6shared+12];
	st.shared.u32 	[_ZZ24cudaCopyBestMethodStereoE6shared+36], %r26;
	mov.u32 	%r41, %r9;
$L__BB10_9:
	add.s32 	%r27, %r5, %r8;
	setp.le.s32 	%p6, %r41, %r27;
	@%p6 bra 	$L__BB10_11;
	ld.shared.u32 	%r28, [_ZZ24cudaCopyBestMethodStereoE6shared];
	st.shared.u32 	[_ZZ24cudaCopyBestMethodStereoE6shared+32], %r28;
	ld.shared.u32 	%r29, [_ZZ24cudaCopyBestMethodStereoE6shared+4];
	st.shared.u32 	[_ZZ24cudaCopyBestMethodStereoE6shared+36], %r29;
$L__BB10_11:
	bar.sync 	0;
	setp.gt.u32 	%p7, %r1, 47;
	@%p7 bra 	$L__BB10_16;
	setp.ne.s32 	%p8, %r1, 0;
	ld.shared.u32 	%r30, [_ZZ24cudaCopyBestMethodStereoE6shared+32];
	mul.wide.s32 	%rd10, %r30, 192;
	add.s64 	%rd11, %rd1, %rd10;
	mul.wide.u32 	%rd12, %r1, 4;
	add.s64 	%rd13, %rd11, %rd12;
	ld.global.u32 	%r31, [%rd13];
	mov.u32 	%r32, %ctaid.y;
	shl.b32 	%r33, %r32, 1;
	cvta.to.global.u64 	%rd14, %rd4;
	mul.wide.u32 	%rd15, %r33, 192;
	add.s64 	%rd2, %rd14, %rd15;
	add.s64 	%rd3, %rd2, %rd12;
	st.global.u32 	[%rd3], %r31;
	@%p8 bra 	$L__BB10_14;
	ld.shared.u32 	%r34, [_ZZ24cudaCopyBestMethodStereoE6shared];
	mul.wide.s32 	%rd16, %r34, 192;
	add.s64 	%rd17, %rd1, %rd16;
	ld.global.u32 	%r35, [%rd17+40];
	st.global.u32 	[%rd2+40], %r35;
$L__BB10_14:
	setp.ne.s32 	%p9, %r1, 0;
	ld.shared.u32 	%r36, [_ZZ24cudaCopyBestMethodStereoE6shared+36];
	mul.wide.s32 	%rd18, %r36, 192;
	add.s64 	%rd19, %rd1, %rd18;
	add.s64 	%rd21, %rd19, %rd12;
	ld.global.u32 	%r37, [%rd21];
	st.global.u32 	[%rd3+192], %r37;
	@%p9 bra 	$L__BB10_16;
	ld.shared.u32 	%r38, [_ZZ24cudaCopyBestMethodStereoE6shared+4];
	mul.wide.s32 	%rd22, %r38, 192;
	add.s64 	%rd23, %rd1, %rd22;
	ld.global.u32 	%r39, [%rd23+40];
	st.global.u32 	[%rd2+232], %r39;
$L__BB10_16:
	ret;

}
	// .globl	cudaEncodeResidual
.visible .entry cudaEncodeResidual(
	.param .u64 .ptr .align 1 cudaEncodeResidual_param_0,
	.param .u64 .ptr .align 1 cudaEncodeResidual_param_1,
	.param .u64 .ptr .align 1 cudaEncodeResidual_param_2
)
{
	.reg .pred 	%p<15>;
	.reg .b32 	%r<215>;
	.reg .b64 	%rd<17>;
	// demoted variable
	.shared .align 4 .b8 _ZZ18cudaEncodeResidualE6shared[1344];
	ld.param.u64 	%rd2, [cudaEncodeResidual_param_0];
	ld.param.u64 	%rd4, [cudaEncodeResidual_param_1];
	ld.param.u64 	%rd3, [cudaEncodeResidual_param_2];
	cvta.to.global.u64 	%rd1, %rd4;
	mov.u32 	%r1, %tid.x;
	setp.gt.u32 	%p1, %r1, 47;
	shl.b32 	%r40, %r1, 2;
	mov.u32 	%r203, _ZZ18cudaEncodeResidualE6shared;
	add.s32 	%r42, %r203, %r40;
	add.s32 	%r2, %r42, 1152;
	@%p1 bra 	$L__BB11_2;
	cvta.to.global.u64 	%rd5, %rd3;
	mov.u32 	%r43, %ctaid.y;
	mul.wide.u32 	%rd6, %r43, 192;
	add.s64 	%rd7, %rd5, %rd6;
	mul.wide.u32 	%rd8, %r1, 4;
	add.s64 	%rd9, %rd7, %rd8;
	ld.global.u32 	%r44, [%rd9];
	st.shared.u32 	[%r2], %r44;
$L__BB11_2:
	bar.sync 	0;
	mov.u32 	%r3, %ntid.x;
	mov.u32 	%r46, %ctaid.x;
	mul.lo.s32 	%r4, %r46, %r3;
	ld.shared.u32 	%r47, [_ZZ18cudaEncodeResidualE6shared+1180];
	sub.s32 	%r48, %r47, %r4;
	ld.shared.u32 	%r49, [_ZZ18cudaEncodeResidualE6shared+1152];
	add.s32 	%r50, %r49, %r3;
	min.s32 	%r5, %r48, %r50;
	setp.ge.s32 	%p2, %r1, %r5;
	mov.b32 	%r200, 0;
	@%p2 bra 	$L__BB11_4;
	ld.shared.u32 	%r51, [_ZZ18cudaEncodeResidualE6shared+1156];
	add.s32 	%r52, %r4, %r1;
	add.s32 	%r53, %r52, %r51;
	mul.wide.s32 	%rd10, %r53, 4;
	add.s64 	%rd11, %rd1, %rd10;
	ld.global.u32 	%r54, [%rd11];
	ld.shared.u32 	%r55, [_ZZ18cudaEncodeResidualE6shared+1196];
	shr.s32 	%r200, %r54, %r55;
$L__BB11_4:
	add.s32 	%r8, %r2, -1152;
	st.shared.u32 	[%r2+-1152], %r200;
	setp.gt.u32 	%p3, %r1, 31;
	@%p3 bra 	$L__BB11_8;
	add.s32 	%r9, %r1, %r3;
	setp.ge.s32 	%p4, %r9, %r5;
	mov.b32 	%r201, 0;
	@%p4 bra 	$L__BB11_7;
	ld.shared.u32 	%r57, [_ZZ18cudaEncodeResidualE6shared+1156];
	add.s32 	%r58, %r9, %r4;
	add.s32 	%r59, %r58, %r57;
	mul.wide.s32 	%rd12, %r59, 4;
	add.s64 	%rd13, %rd1, %rd12;
	ld.global.u32 	%r60, [%rd13];
	ld.shared.u32 	%r61, [_ZZ18cudaEncodeResidualE6shared+1196];
	shr.s32 	%r201, %r60, %r61;
$L__BB11_7:
	shl.b32 	%r62, %r3, 2;
	add.s32 	%r63, %r8, %r62;
	st.shared.u32 	[%r63], %r201;
$L__BB11_8:
	ld.shared.u32 	%r65, [_ZZ18cudaEncodeResidualE6shared+1180];
	ld.shared.u32 	%r66, [_ZZ18cudaEncodeResidualE6shared+1152];
	add.s32 	%r67, %r4, %r66;
	sub.s32 	%r68, %r65, %r67;
	min.s32 	%r12, %r68, %r3;
	bar.sync 	0;
	ld.shared.u32 	%r13, [_ZZ18cudaEncodeResidualE6shared+1152];
	setp.lt.s32 	%p5, %r13, 1;
	mov.b32 	%r214, 0;
	@%p5 bra 	$L__BB11_20;
	and.b32  	%r14, %r13, 7;
	setp.lt.u32 	%p6, %r13, 8;
	mov.b32 	%r209, 0;
	mov.u32 	%r214, %r209;
	@%p6 bra 	$L__BB11_12;
	and.b32  	%r209, %r13, 2147483640;
	neg.s32 	%r202, %r209;
	add.s32 	%r17, %r40, 16;
	mov.b32 	%r214, 0;
$L__BB11_11:
	.pragma "nounroll";
	add.s32 	%r74, %r203, %r17;
	ld.shared.u32 	%r75, [%r74+-16];
	ld.shared.u32 	%r76, [%r203+1216];
	shl.b32 	%r77, %r75, 8;
	shr.s32 	%r78, %r77, 8;
	shl.b32 	%r79, %r76, 8;
	shr.s32 	%r80, %r79, 8;
	mad.lo.s32 	%r81, %r80, %r78, %r214;
	ld.shared.u32 	%r82, [%r74+-12];
	ld.shared.u32 	%r83, [%r203+1220];
	shl.b32 	%r84, %r82, 8;
	shr.s32 	%r85, %r84, 8;
	shl.b32 	%r86, %r83, 8;
	shr.s32 	%r87, %r86, 8;
	mad.lo.s32 	%r88, %r87, %r85, %r81;
	ld.shared.u32 	%r89, [%r74+-8];
	ld.shared.u32 	%r90, [%r203+1224];
	shl.b32 	%r91, %r89, 8;
	shr.s32 	%r92, %r91, 8;
	shl.b32 	%r93, %r90, 8;
	shr.s32 	%r94, %r93, 8;
	mad.lo.s32 	%r95, %r94, %r92, %r88;
	ld.shared.u32 	%r96, [%r74+-4];
	ld.shared.u32 	%r97, [%r203+1228];
	shl.b32 	%r98, %r96, 8;
	shr.s32 	%r99, %r98, 8;
	shl.b32 	%r100, %r97, 8;
	shr.s32 	%r101, %r100, 8;
	mad.lo.s32 	%r102, %r101, %r99, %r95;
	ld.shared.u32 	%r103, [%r74];
	ld.shared.u32 	%r104, [%r203+1232];
	shl.b32 	%r105, %r103, 8;
	shr.s32 	%r106, %r105, 8;
	shl.b32 	%r107, %r104, 8;
	shr.s32 	%r108, %r107, 8;
	mad.lo.s32 	%r109, %r108, %r106, %r102;
	ld.shared.u32 	%r110, [%r74+4];
	ld.shared.u32 	%r111, [%r203+1236];
	shl.b32 	%r112, %r110, 8;
	shr.s32 	%r113, %r112, 8;
	shl.b32 	%r114, %r111, 8;
	shr.s32 	%r115, %r114, 8;
	mad.lo.s32 	%r116, %r115, %r113, %r109;
	ld.shared.u32 	%r117, [%r74+8];
	ld.shared.u32 	%r118, [%r203+1240];
	shl.b32 	%r119, %r117, 8;
	shr.s32 	%r120, %r119, 8;
	shl.b32 	%r121, %r118, 8;
	shr.s32 	%r122, %r121, 8;
	mad.lo.s32 	%r123, %r122, %r120, %r116;
	ld.shared.u32 	%r124, [%r74+12];
	ld.shared.u32 	%r125, [%r203+1244];
	shl.b32 	%r126, %r124, 8;
	shr.s32 	%r127, %r126, 8;
	shl.b32 	%r128, %r125, 8;
	shr.s32 	%r129, %r128, 8;
	mad.lo.s32 	%r214, %r129, %r127, %r123;
	add.s32 	%r203, %r203, 32;
	add.s32 	%r202, %r202, 8;
	setp.ne.s32 	%p7, %r202, 0;
	@%p7 bra 	$L__BB11_11;
$L__BB11_12:
	setp.eq.s32 	%p8, %r14, 0;
	@%p8 bra 	$L__BB11_20;
	and.b32  	%r27, %r13, 3;
	setp.lt.u32 	%p9, %r14, 4;
	@%p9 bra 	$L__BB11_15;
	shl.b32 	%r131, %r209, 2;
	add.s32 	%r132, %r8, %r131;
	ld.shared.u32 	%r133, [%r132];
	mov.u32 	%r134, _ZZ18cudaEncodeResidualE6shared;
	add.s32 	%r135, %r134, %r131;
	ld.shared.u32 	%r136, [%r135+1216];
	shl.b32 	%r137, %r133, 8;
	shr.s32 	%r138, %r137, 8;
	shl.b32 	%r139, %r136, 8;
	shr.s32 	%r140, %r139, 8;
	mad.lo.s32 	%r141, %r140, %r138, %r214;
	ld.shared.u32 	%r142, [%r132+4];
	ld.shared.u32 	%r143, [%r135+1220];
	shl.b32 	%r144, %r142, 8;
	shr.s32 	%r145, %r144, 8;
	shl.b32 	%r146, %r143, 8;
	shr.s32 	%r147, %r146, 8;
	mad.lo.s32 	%r148, %r147, %r145, %r141;
	ld.shared.u32 	%r149, [%r132+8];
	ld.shared.u32 	%r150, [%r135+1224];
	shl.b32 	%r151, %r149, 8;
	shr.s32 	%r152, %r151, 8;
	shl.b32 	%r153, %r150, 8;
	shr.s32 	%r154, %r153, 8;
	mad.lo.s32 	%r155, %r154, %r152, %r148;
	ld.shared.u32 	%r156, [%r132+12];
	ld.shared.u32 	%r157, [%r135+1228];
	shl.b32 	%r158, %r156, 8;
	shr.s32 	%r159, %r158, 8;
	shl.b32 	%r160, %r157, 8;
	shr.s32 	%r161, %r160, 8;
	mad.lo.s32 	%r214, %r161, %r159, %r155;
	add.s32 	%r209, %r209, 4;
$L__BB11_15:
	setp.eq.s32 	%p10, %r27, 0;
	@%p10 bra 	$L__BB11_20;
	setp.eq.s32 	%p11, %r27, 1;
	@%p11 bra 	$L__BB11_18;
	shl.b32 	%r163, %r209, 2;
	add.s32 	%r164, %r8, %r163;
	ld.shared.u32 	%r165, [%r164];
	mov.u32 	%r166, _ZZ18cudaEncodeResidualE6shared;
	add.s32 	%r167, %r166, %r163;
	ld.shared.u32 	%r168, [%r167+1216];
	shl.b32 	%r169, %r165, 8;
	shr.s32 	%r170, %r169, 8;
	shl.b32 	%r171, %r168, 8;
	shr.s32 	%r172, %r171, 8;
	mad.lo.s32 	%r173, %r172, %r170, %r214;
	ld.shared.u32 	%r174, [%r164+4];
	ld.shared.u32 	%r175, [%r167+1220];
	shl.b32 	%r176, %r174, 8;
	shr.s32 	%r177, %r176, 8;
	shl.b32 	%r178, %r175, 8;
	shr.s32 	%r179, %r178, 8;
	mad.lo.s32 	%r214, %r179, %r177, %r173;
	add.s32 	%r209, %r209, 2;
$L__BB11_18:
	and.b32  	%r180, %r13, 1;
	setp.eq.b32 	%p12, %r180, 1;
	not.pred 	%p13, %p12;
	@%p13 bra 	$L__BB11_20;
	shl.b32 	%r181, %r209, 2;
	add.s32 	%r182, %r8, %r181;
	ld.shared.u32 	%r183, [%r182];
	mov.u32 	%r184, _ZZ18cudaEncodeResidualE6shared;
	add.s32 	%r185, %r184, %r181;
	ld.shared.u32 	%r186, [%r185+1216];
	shl.b32 	%r187, %r183, 8;
	shr.s32 	%r188, %r187, 8;
	shl.b32 	%r189, %r186, 8;
	shr.s32 	%r190, %r189, 8;
	mad.lo.s32 	%r214, %r190, %r188, %r214;
$L__BB11_20:
	setp.le.s32 	%p14, %r12, %r1;
	@%p14 bra 	$L__BB11_22;
	shl.b32 	%r191, %r13, 2;
	add.s32 	%r192, %r8, %r191;
	ld.shared.u32 	%r193, [%r192];
	ld.shared.u32 	%r194, [_ZZ18cudaEncodeResidualE6shared+1160];
	shr.s32 	%r195, %r214, %r194;
	sub.s32 	%r196, %r193, %r195;
	ld.shared.u32 	%r197, [_ZZ18cudaEncodeResidualE6shared+1192];
	add.s32 	%r198, %r4, %r1;
	add.s32 	%r199, %r198, %r197;
	cvta.to.global.u64 	%rd14, %rd2;
	mul.wide.s32 	%rd15, %r199, 4;
	add.s64 	%rd16, %rd14, %rd15;
	st.global.u32 	[%rd16], %r196;
$L__BB11_22:
	ret;

}
	// .globl	cudaCalcPartition
.visible .entry cudaCalcPartition(
	.param .u64 .ptr .align 1 cudaCalcPartition_param_0,
	.param .u64 .ptr .align 1 cudaCalcPartition_param_1,
	.param .u64 .ptr .align 1 cudaCalcPartition_param_2,
	.param .u32 cudaCalcPartition_param_3
)
{
	.reg .pred 	%p<22>;
	.reg .b32 	%r<162>;
	.reg .b64 	%rd<15>;
	// demoted variable
	.shared .align 4 .b8 _ZZ17cudaCalcPartitionE6shared[2240];
	ld.param.u64 	%rd1, [cudaCalcPartition_param_0];
	ld.param.u64 	%rd2, [cudaCalcPartition_param_1];
	ld.param.u64 	%rd3, [cudaCalcPartition_param_2];
	ld.param.u32 	%r37, [cudaCalcPartition_param_3];
	mov.u32 	%r1, %tid.x;
	mov.u32 	%r2, %tid.y;
	shl.b32 	%r38, %r2, 4;
	add.s32 	%r3, %r38, %r1;
	setp.gt.u32 	%p1, %r3, 47;
	shl.b32 	%r39, %r3, 2;
	mov.u32 	%r40, _ZZ17cudaCalcPartitionE6shared;
	add.s32 	%r41, %r40, %r39;
	add.s32 	%r4, %r41, 2048;
	@%p1 bra 	$L__BB12_2;
	cvta.to.global.u64 	%rd4, %rd3;
	mov.u32 	%r42, %ctaid.y;
	mul.wide.u32 	%rd5, %r42, 192;
	add.s64 	%rd6, %rd4, %rd5;
	mul.wide.u32 	%rd7, %r3, 4;
	add.s64 	%rd8, %rd6, %rd7;
	ld.global.u32 	%r43, [%rd8];
	st.shared.u32 	[%r4], %r43;
$L__BB12_2:
	bar.sync 	0;
	ld.shared.u32 	%r45, [_ZZ17cudaCalcPartitionE6shared+2076];
	shr.s32 	%r5, %r45, %r37;
	div.s32 	%r46, 256, %r5;
	mov.b32 	%r47, 1;
	shl.b32 	%r48, %r47, %r37;
	mov.u32 	%r6, %ctaid.x;
	mul.lo.s32 	%r7, %r46, %r6;
	sub.s32 	%r49, %r48, %r7;
	min.u32 	%r8, %r46, %r49;
	setp.eq.s32 	%p2, %r6, 0;
	ld.shared.u32 	%r50, [_ZZ17cudaCalcPartitionE6shared+2048];
	setp.lt.s32 	%p3, %r3, %r50;
	and.pred  	%p4, %p2, %p3;
	mul.lo.s32 	%r52, %r8, %r5;
	setp.ge.s32 	%p5, %r3, %r52;
	mov.b32 	%r152, 0;
	or.pred  	%p6, %p4, %p5;
	@%p6 bra 	$L__BB12_4;
	ld.shared.u32 	%r54, [_ZZ17cudaCalcPartitionE6shared+2088];
	mad.lo.s32 	%r55, %r7, %r5, %r3;
	add.s32 	%r56, %r55, %r54;
	sub.s32 	%r57, %r56, %r50;
	cvta.to.global.u64 	%rd9, %rd2;
	mul.wide.u32 	%rd10, %r57, 4;
	add.s64 	%rd11, %rd9, %rd10;
	ld.global.u32 	%r152, [%rd11];
$L__BB12_4:
	shl.b32 	%r58, %r152, 1;
	shr.s32 	%r59, %r152, 31;
	xor.b32  	%r60, %r58, %r59;
	st.shared.u32 	[%r4+-2048], %r60;
	bar.sync 	0;
	ld.shared.u32 	%r61, [_ZZ17cudaCalcPartitionE6shared+2048];
	or.b32  	%r62, %r2, %r6;
	setp.eq.s32 	%p7, %r62, 0;
	selp.b32 	%r63, %r61, 0, %p7;
	sub.s32 	%r64, %r5, %r63;
	mad.lo.s32 	%r156, %r64, %r1, %r64;
	st.shared.u32 	[%r4+-1024], %r156;
	setp.ge.u32 	%p8, %r2, %r8;
	setp.lt.s32 	%p9, %r5, 1;
	or.pred  	%p10, %p8, %p9;
	@%p10 bra 	$L__BB12_16;
	mul.lo.s32 	%r13, %r5, %r2;
	and.b32  	%r14, %r5, 7;
	setp.lt.u32 	%p11, %r5, 8;
	mov.b32 	%r159, 0;
	@%p11 bra 	$L__BB12_8;
	and.b32  	%r159, %r5, 2147483640;
	neg.s32 	%r154, %r159;
	shl.b32 	%r66, %r13, 2;
	add.s32 	%r68, %r66, %r40;
	add.s32 	%r153, %r68, 16;
$L__BB12_7:
	.pragma "nounroll";
	ld.shared.u32 	%r69, [%r153+-16];
	shr.s32 	%r70, %r69, %r1;
	add.s32 	%r71, %r70, %r156;
	min.s32 	%r72, %r71, 1048575;
	st.shared.u32 	[%r4+-1024], %r72;
	ld.shared.u32 	%r73, [%r153+-12];
	shr.s32 	%r74, %r73, %r1;
	add.s32 	%r75, %r74, %r72;
	min.s32 	%r76, %r75, 1048575;
	st.shared.u32 	[%r4+-1024], %r76;
	ld.shared.u32 	%r77, [%r153+-8];
	shr.s32 	%r78, %r77, %r1;
	add.s32 	%r79, %r78, %r76;
	min.s32 	%r80, %r79, 1048575;
	st.shared.u32 	[%r4+-1024], %r80;
	ld.shared.u32 	%r81, [%r153+-4];
	shr.s32 	%r82, %r81, %r1;
	add.s32 	%r83, %r82, %r80;
	min.s32 	%r84, %r83, 1048575;
	st.shared.u32 	[%r4+-1024], %r84;
	ld.shared.u32 	%r85, [%r153];
	shr.s32 	%r86, %r85, %r1;
	add.s32 	%r87, %r86, %r84;
	min.s32 	%r88, %r87, 1048575;
	st.shared.u32 	[%r4+-1024], %r88;
	ld.shared.u32 	%r89, [%r153+4];
	shr.s32 	%r90, %r89, %r1;
	add.s32 	%r91, %r90, %r88;
	min.s32 	%r92, %r91, 1048575;
	st.shared.u32 	[%r4+-1024], %r92;
	ld.shared.u32 	%r93, [%r153+8];
	shr.s32 	%r94, %r93, %r1;
	add.s32 	%r95, %r94, %r92;
	min.s32 	%r96, %r95, 1048575;
	st.shared.u32 	[%r4+-1024], %r96;
	ld.shared.u32 	%r97, [%r153+12];
	shr.s32 	%r98, %r97, %r1;
	add.s32 	%r99, %r98, %r96;
	min.s32 	%r156, %r99, 1048575;
	st.shared.u32 	[%r4+-1024], %r156;
	add.s32 	%r154, %r154, 8;
	add.s32 	%r153, %r153, 32;
	setp.ne.s32 	%p12, %r154, 0;
	@%p12 bra 	$L__BB12_7;
$L__BB12_8:
	setp.eq.s32 	%p13, %r14, 0;
	@%p13 bra 	$L__BB12_16;
	and.b32  	%r26, %r5, 3;
	setp.lt.u32 	%p14, %r14, 4;
	@%p14 bra 	$L__BB12_11;
	add.s32 	%r100, %r159, %r13;
	shl.b32 	%r101, %r100, 2;
	add.s32 	%r103, %r40, %r101;
	ld.shared.u32 	%r104, [%r103];
	shr.s32 	%r105, %r104, %r1;
	add.s32 	%r106, %r105, %r156;
	min.s32 	%r107, %r106, 1048575;
	st.shared.u32 	[%r4+-1024], %r107;
	ld.shared.u32 	%r108, [%r103+4];
	shr.s32 	%r109, %r108, %r1;
	add.s32 	%r110, %r109, %r107;
	min.s32 	%r111, %r110, 1048575;
	st.shared.u32 	[%r4+-1024], %r111;
	ld.shared.u32 	%r112, [%r103+8];
	shr.s32 	%r113, %r112, %r1;
	add.s32 	%r114, %r113, %r111;
	min.s32 	%r115, %r114, 1048575;
	st.shared.u32 	[%r4+-1024], %r115;
	ld.shared.u32 	%r116, [%r103+12];
	shr.s32 	%r117, %r116, %r1;
	add.s32 	%r118, %r117, %r115;
	min.s32 	%r156, %r118, 1048575;
	st.shared.u32 	[%r4+-1024], %r156;
	add.s32 	%r159, %r159, 4;
$L__BB12_11:
	setp.eq.s32 	%p15, %r26, 0;
	@%p15 bra 	$L__BB12_16;
	setp.eq.s32 	%p16, %r26, 1;
	@%p16 bra 	$L__BB12_14;
	add.s32 	%r119, %r159, %r13;
	shl.b32 	%r120, %r119, 2;
	add.s32 	%r122, %r40, %r120;
	ld.shared.u32 	%r123, [%r122];
	shr.s32 	%r124, %r123, %r1;
	add.s32 	%r125, %r124, %r156;
	min.s32 	%r126, %r125, 1048575;
	st.shared.u32 	[%r4+-1024], %r126;
	ld.shared.u32 	%r127, [%r122+4];
	shr.s32 	%r128, %r127, %r1;
	add.s32 	%r129, %r128, %r126;
	min.s32 	%r156, %r129, 1048575;
	st.shared.u32 	[%r4+-1024], %r156;
	add.s32 	%r159, %r159, 2;
$L__BB12_14:
	and.b32  	%r130, %r5, 1;
	setp.eq.b32 	%p17, %r130, 1;
	not.pred 	%p18, %p17;
	@%p18 bra 	$L__BB12_16;
	add.s32 	%r131, %r159, %r13;
	shl.b32 	%r132, %r131, 2;
	add.s32 	%r134, %r40, %r132;
	ld.shared.u32 	%r135, [%r134];
	shr.s32 	%r136, %r135, %r1;
	add.s32 	%r137, %r136, %r156;
	min.s32 	%r138, %r137, 1048575;
	st.shared.u32 	[%r4+-1024], %r138;
$L__BB12_16:
	bar.sync 	0;
	add.s32 	%r35, %r37, 1;
	mov.b32 	%r139, 15;
	shl.b32 	%r36, %r139, %r35;
	setp.gt.u32 	%p19, %r2, 14;
	setp.ge.u32 	%p20, %r1, %r8;
	or.pred  	%p21, %p19, %p20;
	@%p21 bra 	$L__BB12_18;
	shl.b32 	%r141, %r1, 4;
	add.s32 	%r142, %r141, %r2;
	shl.b32 	%r143, %r142, 2;
	add.s32 	%r145, %r40, %r143;
	ld.shared.u32 	%r146, [%r145+1024];
	shl.b32 	%r147, %r2, %r35;
	add.s32 	%r148, %r147, %r1;
	mov.u32 	%r149, %ctaid.y;
	mad.lo.s32 	%r150, %r36, %r149, %r148;
	add.s32 	%r151, %r150, %r7;
	cvta.to.global.u64 	%rd12, %rd1;
	mul.wide.u32 	%rd13, %r151, 4;
	add.s64 	%rd14, %rd12, %rd13;
	st.global.u32 	[%rd14], %r146;
$L__BB12_18:
	ret;

}
	// .globl	cudaCalcLargePartition
.visible .entry cudaCalcLargePartition(
	.param .u64 .ptr .align 1 cudaCalcLargePartition_param_0,
	.param .u64 .ptr .align 1 cudaCalcLargePartition_param_1,
	.param .u64 .ptr .align 1 cudaCalcLargePartition_param_2,
	.param .u32 cudaCalcLargePartition_param_3
)
{
	.reg .pred 	%p<13>;
	.reg .b32 	%r<129>;
	.reg .b64 	%rd<15>;
	// demoted variable
	.shared .align 4 .b8 _ZZ22cudaCalcLargePartitionE6shared[2240];
	ld.param.u64 	%rd2, [cudaCalcLargePartition_param_0];
	ld.param.u64 	%rd3, [cudaCalcLargePartition_param_1];
	ld.param.u64 	%rd4, [cudaCalcLargePartition_param_2];
	ld.param.u32 	%r19, [cudaCalcLargePartition_param_3];
	mov.u32 	%r1, %tid.x;
	mov.u32 	%r2, %tid.y;
	shl.b32 	%r3, %r2, 4;
	add.s32 	%r126, %r3, %r1;
	setp.gt.u32 	%p1, %r126, 47;
	shl.b32 	%r20, %r126, 2;
	mov.u32 	%r21, _ZZ22cudaCalcLargePartitionE6shared;
	add.s32 	%r22, %r21, %r20;
	add.s32 	%r5, %r22, 2048;
	@%p1 bra 	$L__BB13_2;
	cvta.to.global.u64 	%rd5, %rd4;
	mov.u32 	%r23, %ctaid.y;
	mul.wide.u32 	%rd6, %r23, 192;
	add.s64 	%rd7, %rd5, %rd6;
	mul.wide.u32 	%rd8, %r126, 4;
	add.s64 	%rd9, %rd7, %rd8;
	ld.global.u32 	%r24, [%rd9];
	st.shared.u32 	[%r5], %r24;
$L__BB13_2:
	bar.sync 	0;
	ld.shared.u32 	%r25, [_ZZ22cudaCalcLargePartitionE6shared+2076];
	shr.s32 	%r6, %r25, %r19;
	mov.b32 	%r26, 0;
	st.shared.u32 	[%r5+-1024], %r26;
	setp.lt.s32 	%p2, %r6, 1;
	@%p2 bra 	$L__BB13_7;
	mov.u32 	%r7, %ctaid.x;
	shl.b32 	%r28, %r1, 2;
	add.s32 	%r8, %r21, %r28;
	mad.lo.s32 	%r30, %r6, %r7, %r1;
	add.s32 	%r9, %r30, %r3;
	cvta.to.global.u64 	%rd1, %rd3;
	mov.b32 	%r127, 0;
$L__BB13_4:
	setp.eq.s32 	%p3, %r7, 0;
	ld.shared.u32 	%r32, [_ZZ22cudaCalcLargePartitionE6shared+2048];
	setp.lt.s32 	%p4, %r126, %r32;
	and.pred  	%p5, %p3, %p4;
	setp.ge.s32 	%p6, %r126, %r6;
	mov.b32 	%r128, 0;
	or.pred  	%p7, %p5, %p6;
	@%p7 bra 	$L__BB13_6;
	ld.shared.u32 	%r33, [_ZZ22cudaCalcLargePartitionE6shared+2088];
	sub.s32 	%r34, %r33, %r32;
	add.s32 	%r35, %r9, %r127;
	add.s32 	%r36, %r35, %r34;
	mul.wide.u32 	%rd10, %r36, 4;
	add.s64 	%rd11, %rd1, %rd10;
	ld.global.u32 	%r128, [%rd11];
$L__BB13_6:
	shl.b32 	%r37, %r128, 1;
	shr.s32 	%r38, %r128, 31;
	xor.b32  	%r39, %r37, %r38;
	st.shared.u32 	[%r5+-2048], %r39;
	bar.sync 	0;
	ld.shared.u32 	%r40, [%r5+-1024];
	ld.shared.u32 	%r41, [%r8];
	shr.s32 	%r42, %r41, %r2;
	add.s32 	%r43, %r42, %r40;
	min.s32 	%r44, %r43, 1048575;
	st.shared.u32 	[%r5+-1024], %r44;
	ld.shared.u32 	%r45, [%r8+64];
	shr.s32 	%r46, %r45, %r2;
	add.s32 	%r47, %r46, %r44;
	min.s32 	%r48, %r47, 1048575;
	st.shared.u32 	[%r5+-1024], %r48;
	ld.shared.u32 	%r49, [%r8+128];
	shr.s32 	%r50, %r49, %r2;
	add.s32 	%r51, %r50, %r48;
	min.s32 	%r52, %r51, 1048575;
	st.shared.u32 	[%r5+-1024], %r52;
	ld.shared.u32 	%r53, [%r8+192];
	shr.s32 	%r54, %r53, %r2;
	add.s32 	%r55, %r54, %r52;
	min.s32 	%r56, %r55, 1048575;
	st.shared.u32 	[%r5+-1024], %r56;
	ld.shared.u32 	%r57, [%r8+256];
	shr.s32 	%r58, %r57, %r2;
	add.s32 	%r59, %r58, %r56;
	min.s32 	%r60, %r59, 1048575;
	st.shared.u32 	[%r5+-1024], %r60;
	ld.shared.u32 	%r61, [%r8+320];
	shr.s32 	%r62, %r61, %r2;
	add.s32 	%r63, %r62, %r60;
	min.s32 	%r64, %r63, 1048575;
	st.shared.u32 	[%r5+-1024], %r64;
	ld.shared.u32 	%r65, [%r8+384];
	shr.s32 	%r66, %r65, %r2;
	add.s32 	%r67, %r66, %r64;
	min.s32 	%r68, %r67, 1048575;
	st.shared.u32 	[%r5+-1024], %r68;
	ld.shared.u32 	%r69, [%r8+448];
	shr.s32 	%r70, %r69, %r2;
	add.s32 	%r71, %r70, %r68;
	min.s32 	%r72, %r71, 1048575;
	st.shared.u32 	[%r5+-1024], %r72;
	ld.shared.u32 	%r73, [%r8+512];
	shr.s32 	%r74, %r73, %r2;
	add.s32 	%r75, %r74, %r72;
	min.s32 	%r76, %r75, 1048575;
	st.shared.u32 	[%r5+-1024], %r76;
	ld.shared.u32 	%r77, [%r8+576];
	shr.s32 	%r78, %r77, %r2;
	add.s32 	%r79, %r78, %r76;
	min.s32 	%r80, %r79, 1048575;
	st.shared.u32 	[%r5+-1024], %r80;
	ld.shared.u32 	%r81, [%r8+640];
	shr.s32 	%r82, %r81, %r2;
	add.s32 	%r83, %r82, %r80;
	min.s32 	%r84, %r83, 1048575;
	st.shared.u32 	[%r5+-1024], %r84;
	ld.shared.u32 	%r85, [%r8+704];
	shr.s32 	%r86, %r85, %r2;
	add.s32 	%r87, %r86, %r84;
	min.s32 	%r88, %r87, 1048575;
	st.shared.u32 	[%r5+-1024], %r88;
	ld.shared.u32 	%r89, [%r8+768];
	shr.s32 	%r90, %r89, %r2;
	add.s32 	%r91, %r90, %r88;
	min.s32 	%r92, %r91, 1048575;
	st.shared.u32 	[%r5+-1024], %r92;
	ld.shared.u32 	%r93, [%r8+832];
	shr.s32 	%r94, %r93, %r2;
	add.s32 	%r95, %r94, %r92;
	min.s32 	%r96, %r95, 1048575;
	st.shared.u32 	[%r5+-1024], %r96;
	ld.shared.u32 	%r97, [%r8+896];
	shr.s32 	%r98, %r97, %r2;
	add.s32 	%r99, %r98, %r96;
	min.s32 	%r100, %r99, 1048575;
	st.shared.u32 	[%r5+-1024], %r100;
	ld.shared.u32 	%r101, [%r8+960];
	shr.s32 	%r102, %r101, %r2;
	add.s32 	%r103, %r102, %r100;
	min.s32 	%r104, %r103, 1048575;
	st.shared.u32 	[%r5+-1024], %r104;
	bar.sync 	0;
	add.s32 	%r127, %r127, 256;
	add.s32 	%r126, %r126, 256;
	setp.lt.s32 	%p8, %r127, %r6;
	@%p8 bra 	$L__BB13_4;
$L__BB13_7:
	bar.sync 	0;
	ld.shared.u32 	%r105, [%r5+-992];
	ld.shared.u32 	%r106, [%r5+-1024];
	add.s32 	%r107, %r106, %r105;
	ld.shared.u32 	%r108, [%r5+-1008];
	add.s32 	%r109, %r108, %r107;
	ld.shared.u32 	%r110, [%r5+-1016];
	add.s32 	%r111, %r110, %r109;
	ld.shared.u32 	%r112, [%r5+-1020];
	add.s32 	%r113, %r112, %r111;
	st.shared.u32 	[%r5+-1024], %r113;
	bar.sync 	0;
	add.s32 	%r17, %r19, 1;
	mov.b32 	%r114, 15;
	shl.b32 	%r18, %r114, %r17;
	setp.gt.u32 	%p9, %r2, 14;
	setp.ne.s32 	%p10, %r1, 0;
	or.pred  	%p11, %p9, %p10;
	@%p11 bra 	$L__BB13_9;
	ld.shared.u32 	%r115, [%r5+-1024];
	ld.shared.u32 	%r116, [_ZZ22cudaCalcLargePartitionE6shared+2048];
	mov.u32 	%r117, %ctaid.x;
	setp.eq.s32 	%p12, %r117, 0;
	selp.b32 	%r118, %r116, 0, %p12;
	sub.s32 	%r119, %r6, %r118;
	mad.lo.s32 	%r120, %r119, %r2, %r119;
	add.s32 	%r121, %r120, %r115;
	shl.b32 	%r122, %r2, %r17;
	add.s32 	%r123, %r122, %r117;
	mov.u32 	%r124, %ctaid.y;
	mad.lo.s32 	%r125, %r18, %r124, %r123;
	cvta.to.global.u64 	%rd12, %rd2;
	mul.wide.u32 	%rd13, %r125, 4;
	add.s64 	%rd14, %rd12, %rd13;
	st.global.u32 	[%rd14], %r121;
$L__BB13_9:
	ret;

}
	// .globl	cudaSumPartition
.visible .entry cudaSumPartition(
	.param .u64 .ptr .align 1 cudaSumPartition_param_0,
	.param .u32 cudaSumPartition_param_1
)
{
	.reg .pred 	%p<13>;
	.reg .b32 	%r<126>;
	.reg .b64 	%rd<7>;
	// demoted variable
	.shared .align 4 .b8 _ZZ16cudaSumPartitionE6shared[2048];
	ld.param.u64 	%rd2, [cudaSumPartition_param_0];
	ld.param.u32 	%r24, [cudaSumPartition_param_1];
	cvta.to.global.u64 	%rd1, %rd2;
	add.s32 	%r26, %r24, 1;
	mov.b32 	%r27, 15;
	shl.b32 	%r28, %r27, %r26;
	mov.u32 	%r29, %ctaid.y;
	mov.u32 	%r30, %ctaid.x;
	shl.b32 	%r31, %r30, %r26;
	mad.lo.s32 	%r1, %r28, %r29, %r31;
	mov.u32 	%r2, %tid.x;
	shr.u32 	%r3, %r2, %r24;
	setp.ne.s32 	%p1, %r3, 0;
	mov.b32 	%r121, 0;
	@%p1 bra 	$L__BB14_2;
	add.s32 	%r32, %r1, %r2;
	mul.wide.u32 	%rd3, %r32, 4;
	add.s64 	%rd4, %rd1, %rd3;
	ld.global.u32 	%r121, [%rd4];
$L__BB14_2:
	shl.b32 	%r33, %r2, 2;
	mov.u32 	%r34, _ZZ16cudaSumPartitionE6shared;
	add.s32 	%r6, %r34, %r33;
	st.shared.u32 	[%r6], %r121;
	bar.sync 	0;
	setp.lt.s32 	%p2, %r24, 1;
	@%p2 bra 	$L__BB14_19;
	mov.b32 	%r35, 2;
	shl.b32 	%r36, %r35, %r24;
	shl.b32 	%r37, %r2, 1;
	add.s32 	%r7, %r36, %r37;
	sub.s32 	%r8, %r7, %r2;
	and.b32  	%r9, %r24, 3;
	setp.eq.s32 	%p3, %r9, 0;
	mov.u32 	%r124, %r24;
	@%p3 bra 	$L__BB14_8;
	add.s32 	%r123, %r24, -1;
	neg.s32 	%r122, %r9;
$L__BB14_5:
	.pragma "nounroll";
	mov.u32 	%r124, %r123;
	shr.u32 	%r38, %r2, %r124;
	setp.ne.s32 	%p4, %r38, 0;
	@%p4 bra 	$L__BB14_7;
	mov.b32 	%r39, -2;
	shl.b32 	%r40, %r39, %r124;
	mov.b32 	%r41, -4;
	shl.b32 	%r42, %r41, %r124;
	add.s32 	%r43, %r7, %r42;
	shl.b32 	%r44, %r43, 2;
	add.s32 	%r46, %r34, %r44;
	ld.shared.u32 	%r47, [%r46];
	ld.shared.u32 	%r48, [%r46+4];
	add.s32 	%r49, %r48, %r47;
	add.s32 	%r50, %r8, %r40;
	shl.b32 	%r51, %r50, 2;
	add.s32 	%r52, %r34, %r51;
	st.shared.u32 	[%r52], %r49;
$L__BB14_7:
	bar.sync 	0;
	add.s32 	%r123, %r124, -1;
	add.s32 	%r122, %r122, 1;
	setp.ne.s32 	%p5, %r122, 0;
	@%p5 bra 	$L__BB14_5;
$L__BB14_8:
	setp.lt.u32 	%p6, %r24, 4;
	@%p6 bra 	$L__BB14_19;
	add.s32 	%r125, %r124, 4;
$L__BB14_10:
	add.s32 	%r19, %r125, -5;
	shr.u32 	%r53, %r2, %r19;
	setp.ne.s32 	%p7, %r53, 0;
	@%p7 bra 	$L__BB14_12;
	mov.b32 	%r54, -2;
	shl.b32 	%r55, %r54, %r19;
	mov.b32 	%r56, -4;
	shl.b32 	%r57, %r56, %r19;
	add.s32 	%r58, %r7, %r57;
	shl.b32 	%r59, %r58, 2;
	add.s32 	%r61, %r34, %r59;
	ld.shared.u32 	%r62, [%r61];
	ld.shared.u32 	%r63, [%r61+4];
	add.s32 	%r64, %r63, %r62;
	add.s32 	%r65, %r8, %r55;
	shl.b32 	%r66, %r65, 2;
	add.s32 	%r67, %r34, %r66;
	st.shared.u32 	[%r67], %r64;
$L__BB14_12:
	bar.sync 	0;
	add.s32 	%r20, %r125, -6;
	shr.u32 	%r68, %r2, %r20;
	setp.ne.s32 	%p8, %r68, 0;
	@%p8 bra 	$L__BB14_14;
	mov.b32 	%r69, -2;
	shl.b32 	%r70, %r69, %r20;
	mov.b32 	%r71, -4;
	shl.b32 	%r72, %r71, %r20;
	add.s32 	%r73, %r7, %r72;
	shl.b32 	%r74, %r73, 2;
	add.s32 	%r76, %r34, %r74;
	ld.shared.u32 	%r77, [%r76];
	ld.shared.u32 	%r78, [%r76+4];
	add.s32 	%r79, %r78, %r77;
	add.s32 	%r80, %r8, %r70;
	shl.b32 	%r81, %r80, 2;
	add.s32 	%r82, %r34, %r81;
	st.shared.u32 	[%r82], %r79;
$L__BB14_14:
	bar.sync 	0;
	add.s32 	%r21, %r125, -7;
	shr.u32 	%r83, %r2, %r21;
	setp.ne.s32 	%p9, %r83, 0;
	@%p9 bra 	$L__BB14_16;
	mov.b32 	%r84, -2;
	shl.b32 	%r85, %r84, %r21;
	mov.b32 	%r86, -4;
	shl.b32 	%r87, %r86, %r21;
	add.s32 	%r88, %r7, %r87;
	shl.b32 	%r89, %r88, 2;
	add.s32 	%r91, %r34, %r89;
	ld.shared.u32 	%r92, [%r91];
	ld.shared.u32 	%r93, [%r91+4];
	add.s32 	%r94, %r93, %r92;
	add.s32 	%r95, %r8, %r85;
	shl.b32 	%r96, %r95, 2;
	add.s32 	%r97, %r34, %r96;
	st.shared.u32 	[%r97], %r94;
$L__BB14_16:
	bar.sync 	0;
	add.s32 	%r22, %r125, -8;
	shr.u32 	%r98, %r2, %r22;
	setp.ne.s32 	%p10, %r98, 0;
	@%p10 bra 	$L__BB14_18;
	mov.b32 	%r99, -2;
	shl.b32 	%r100, %r99, %r22;
	mov.b32 	%r101, -4;
	shl.b32 	%r102, %r101, %r22;
	add.s32 	%r103, %r7, %r102;
	shl.b32 	%r104, %r103, 2;
	add.s32 	%r106, %r34, %r104;
	ld.shared.u32 	%r107, [%r106];
	ld.shared.u32 	%r108, [%r106+4];
	add.s32 	%r109, %r108, %r107;
	add.s32 	%r110, %r8, %r100;
	shl.b32 	%r111, %r110, 2;
	add.s32 	%r112, %r34, %r111;
	st.shared.u32 	[%r112], %r109;
$L__BB14_18:
	bar.sync 	0;
	add.s32 	%r125, %r125, -4;
	setp.gt.s32 	%p11, %r125, 4;
	@%p11 bra 	$L__BB14_10;
$L__BB14_19:
	setp.ne.s32 	%p12, %r3, 0;
	@%p12 bra 	$L__BB14_21;
	mov.b32 	%r113, 1;
	shl.b32 	%r114, %r113, %r24;
	add.s32 	%r115, %r114, %r2;
	mov.b32 	%r116, 4;
	shl.b32 	%r117, %r116, %r24;
	add.s32 	%r118, %r6, %r117;
	ld.shared.u32 	%r119, [%r118];
	add.s32 	%r120, %r115, %r1;
	mul.wide.u32 	%rd5, %r120, 4;
	add.s64 	%rd6, %rd1, %rd5;
	st.global.u32 	[%rd6], %r119;
$L__BB14_21:
	ret;

}
	// .globl	cudaFindRiceParameter
.visible .entry cudaFindRiceParameter(
	.param .u64 .ptr .align 1 cudaFindRiceParameter_param_0,
	.param .u64 .ptr .align 1 cudaFindRiceParameter_param_1,
	.param .u32 cudaFindRiceParameter_param_2
)
{
	.reg .pred 	%p<11>;
	.reg .b32 	%r<77>;
	.reg .b64 	%rd<11>;
	// demoted variable
	.shared .align 4 .b8 _ZZ21cudaFindRiceParameterE6shared[2048];
	ld.param.u64 	%rd1, [cudaFindRiceParameter_param_0];
	ld.param.u64 	%rd2, [cudaFindRiceParameter_param_1];
	ld.param.u32 	%r9, [cudaFindRiceParameter_param_2];
	mov.u32 	%r11, %tid.x;
	mov.u32 	%r2, %tid.y;
	mov.b32 	%r12, 2;
	shl.b32 	%r13, %r12, %r9;
	min.s32 	%r3, %r13, 16;
	add.s32 	%r4, %r9, 1;
	mov.u32 	%r5, %ctaid.y;
	setp.gt.u32 	%p1, %r2, 14;
	setp.ge.u32 	%p2, %r11, %r3;
	mov.b32 	%r76, 16777215;
	or.pred  	%p3, %p1, %p2;
	@%p3 bra 	$L__BB15_2;
	cvta.to.global.u64 	%rd3, %rd2;
	mov.u32 	%r15, %ctaid.x;
	shl.b32 	%r16, %r15, 4;
	add.s32 	%r17, %r16, %r11;
	shl.b32 	%r18, %r2, %r4;
	add.s32 	%r19, %r17, %r18;
	mov.b32 	%r20, 15;
	shl.b32 	%r21, %r20, %r4;
	mad.lo.s32 	%r22, %r21, %r5, %r19;
	mul.wide.u32 	%rd4, %r22, 4;
	add.s64 	%rd5, %rd3, %rd4;
	ld.global.u32 	%r76, [%rd5];
$L__BB15_2:
	shl.b32 	%r24, %r2, 4;
	add.s32 	%r25, %r24, %r11;
	shl.b32 	%r26, %r25, 2;
	mov.u32 	%r27, _ZZ21cudaFindRiceParameterE6shared;
	add.s32 	%r8, %r27, %r26;
	st.shared.u32 	[%r8], %r76;
	bar.sync 	0;
	shl.b32 	%r28, %r11, 4;
	add.s32 	%r29, %r28, %r2;
	st.shared.u32 	[%r8+1024], %r29;
	ld.shared.u32 	%r30, [%r8+1056];
	shl.b32 	%r31, %r30, 2;
	add.s32 	%r32, %r27, %r31;
	ld.shared.u32 	%r33, [%r32];
	shl.b32 	%r34, %r29, 2;
	add.s32 	%r35, %r27, %r34;
	ld.shared.u32 	%r36, [%r35];
	setp.lt.s32 	%p4, %r33, %r36;
	selp.b32 	%r37, %r30, %r29, %p4;
	st.shared.u32 	[%r8+1024], %r37;
	ld.shared.u32 	%r38, [%r8+1040];
	shl.b32 	%r39, %r38, 2;
	add.s32 	%r40, %r27, %r39;
	ld.shared.u32 	%r41, [%r40];
	shl.b32 	%r42, %r37, 2;
	add.s32 	%r43, %r27, %r42;
	ld.shared.u32 	%r44, [%r43];
	setp.lt.s32 	%p5, %r41, %r44;
	selp.b32 	%r45, %r38, %r37, %p5;
	st.shared.u32 	[%r8+1024], %r45;
	ld.shared.u32 	%r46, [%r8+1032];
	shl.b32 	%r47, %r46, 2;
	add.s32 	%r48, %r27, %r47;
	ld.shared.u32 	%r49, [%r48];
	shl.b32 	%r50, %r45, 2;
	add.s32 	%r51, %r27, %r50;
	ld.shared.u32 	%r52, [%r51];
	setp.lt.s32 	%p6, %r49, %r52;
	selp.b32 	%r53, %r46, %r45, %p6;
	st.shared.u32 	[%r8+1024], %r53;
	ld.shared.u32 	%r54, [%r8+1028];
	shl.b32 	%r55, %r54, 2;
	add.s32 	%r56, %r27, %r55;
	ld.shared.u32 	%r57, [%r56];
	shl.b32 	%r58, %r53, 2;
	add.s32 	%r59, %r27, %r58;
	ld.shared.u32 	%r60, [%r59];
	setp.lt.s32 	%p7, %r57, %r60;
	selp.b32 	%r61, %r54, %r53, %p7;
	st.shared.u32 	[%r8+1024], %r61;
	bar.sync 	0;
	setp.ne.s32 	%p8, %r11, 0;
	setp.ge.u32 	%p9, %r2, %r3;
	or.pred  	%p10, %p8, %p9;
	@%p10 bra 	$L__BB15_4;
	cvta.to.global.u64 	%rd6, %rd1;
	ld.shared.u32 	%r62, [%r8+1024];
	shr.s32 	%r63, %r62, 4;
	add.s32 	%r64, %r9, 2;
	shl.b32 	%r65, %r5, %r64;
	mov.u32 	%r66, %ctaid.x;
	add.s32 	%r67, %r65, %r2;
	mad.lo.s32 	%r68, %r3, %r66, %r67;
	mul.wide.u32 	%rd7, %r68, 4;
	add.s64 	%rd8, %rd6, %rd7;
	st.global.u32 	[%rd8], %r63;
	shl.b32 	%r69, %r62, 2;
	add.s32 	%r71, %r27, %r69;
	ld.shared.u32 	%r72, [%r71];
	mov.b32 	%r73, 1;
	shl.b32 	%r74, %r73, %r4;
	add.s32 	%r75, %r68, %r74;
	mul.wide.u32 	%rd9, %r75, 4;
	add.s64 	%rd10, %rd6, %rd9;
	st.global.u32 	[%rd10], %r72;
$L__BB15_4:
	ret;

}


// ===== COMPILED SASS (sm_100) =====

	.target	sm_100

	.elftype	@"ET_EXEC"


//--------------------- .note.nv.tkinfo           --------------------------
	.section	.note.nv.tkinfo,"",@"SHT_NOTE"
	.sectionflags	@"SHF_NOTE_NV_TKINFO"
	.tkinfo
        /*0018*/ 	.word	0x00000002
        /*0030*/ 	.string	""
        /*0030*/ 	.string	"ptxas"
        /*0030*/ 	.string	"Cuda compilation tools, release 13.0, V13.0.88"
        /*0030*/ 	.string	"Build cuda_13.0.r13.0/compiler.36424714_0"
        /*0030*/ 	.string	"-arch sm_100 -m 64 "



//--------------------- .note.nv.cuinfo           --------------------------
	.section	.note.nv.cuinfo,"",@"SHT_NOTE"
	.sectionflags	@"SHF_NOTE_NV_CUINFO"
        /*0018*/ 	.short	0x0002
        /*001a*/ 	.short	0x0064
        /*001c*/ 	.short	0x0082
	.zero		2


//--------------------- .nv.info                  --------------------------
	.section	.nv.info,"",@"SHT_CUDA_INFO"
	.align	4


	//----- nvinfo : EIATTR_REGCOUNT
	.align		4
        /*0000*/ 	.byte	0x04, 0x2f
        /*0002*/ 	.short	(.L_1 - .L_0)
	.align		4
.L_0:
        /*0004*/ 	.word	index@(cudaStereoDecorr)
        /*0008*/ 	.word	0x00000012


	//----- nvinfo : EIATTR_FRAME_SIZE
	.align		4
.L_1:
        /*000c*/ 	.byte	0x04, 0x11
        /*000e*/ 	.short	(.L_3 - .L_2)
	.align		4
.L_2:
        /*0010*/ 	.word	index@(cudaStereoDecorr)
        /*0014*/ 	.word	0x00000000


	//----- nvinfo : EIATTR_REGCOUNT
	.align		4
.L_3:
        /*0018*/ 	.byte	0x04, 0x2f
        /*001a*/ 	.short	(.L_5 - .L_4)
	.align		4
.L_4:
        /*001c*/ 	.word	index@(cudaChannelDecorr2)
        /*0020*/ 	.word	0x0000000e


	//----- nvinfo : EIATTR_FRAME_SIZE
	.align		4
.L_5:
        /*0024*/ 	.byte	0x04, 0x11
        /*0026*/ 	.short	(.L_7 - .L_6)
	.align		4
.L_6:
        /*0028*/ 	.word	index@(cudaChannelDecorr2)
        /*002c*/ 	.word	0x00000000


	//----- nvinfo : EIATTR_REGCOUNT
	.align		4
.L_7:
        /*0030*/ 	.byte	0x04, 0x2f
        /*0032*/ 	.short	(.L_9 - .L_8)
	.align		4
.L_8:
        /*0034*/ 	.word	index@(cudaChannelDecorr)
        /*0038*/ 	.word	0x0000000a


	//----- nvinfo : EIATTR_FRAME_SIZE
	.align		4
.L_9:
        /*003c*/ 	.byte	0x04, 0x11
        /*003e*/ 	.short	(.L_11 - .L_10)
	.align		4
.L_10:
        /*0040*/ 	.word	index@(cudaChannelDecorr)
        /*0044*/ 	.word	0x00000000


	//----- nvinfo : EIATTR_REGCOUNT
	.align		4
.L_11:
        /*0048*/ 	.byte	0x04, 0x2f
        /*004a*/ 	.short	(.L_13 - .L_12)
	.align		4
.L_12:
        /*004c*/ 	.word	index@(cudaFindWastedBits)
        /*0050*/ 	.word	0x0000000c


	//----- nvinfo : EIATTR_FRAME_SIZE
	.align		4
.L_13:
        /*0054*/ 	.byte	0x04, 0x11
        /*0056*/ 	.short	(.L_15 - .L_14)
	.align		4
.L_14:
        /*0058*/ 	.word	index@(cudaFindWastedBits)
        /*005c*/ 	.word	0x00000000


	//----- nvinfo : EIATTR_REGCOUNT
	.align		4
.L_15:
        /*0060*/ 	.byte	0x04, 0x2f
        /*0062*/ 	.short	(.L_17 - .L_16)
	.align		4
.L_16:
        /*0064*/ 	.word	index@(cudaComputeAutocor)
        /*0068*/ 	.word	0x00000020


	//----- nvinfo : EIATTR_FRAME_SIZE
	.align		4
.L_17:
        /*006c*/ 	.byte	0x04, 0x11
        /*006e*/ 	.short	(.L_19 - .L_18)
	.align		4
.L_18:
        /*0070*/ 	.word	index@(cudaComputeAutocor)
        /*0074*/ 	.word	0x00000000


	//----- nvinfo : EIATTR_REGCOUNT
	.align		4
.L_19:
        /*0078*/ 	.byte	0x04, 0x2f
        /*007a*/ 	.short	(.L_21 - .L_20)
	.align		4
.L_20:
        /*007c*/ 	.word	index@(cudaComputeLPC)
        /*0080*/ 	.word	0x0000001a


	//----- nvinfo : EIATTR_FRAME_SIZE
	.align		4
.L_21:
        /*0084*/ 	.byte	0x04, 0x11
        /*0086*/ 	.short	(.L_23 - .L_22)
	.align		4
.L_22:
        /*0088*/ 	.word	index@($__internal_1_$__cuda_sm3x_div_rn_noftz_f32_slowpath)
        /*008c*/ 	.word	0x00000000


	//----- nvinfo : EIATTR_FRAME_SIZE
	.align		4
.L_23:
        /*0090*/ 	.byte	0x04, 0x11
        /*0092*/ 	.short	(.L_25 - .L_24)
	.align		4
.L_24:
        /*0094*/ 	.word	index@(cudaComputeLPC)
        /*0098*/ 	.word	0x00000000


	//----- nvinfo : EIATTR_REGCOUNT
	.align		4
.L_25:
        /*009c*/ 	.byte	0x04, 0x2f
        /*009e*/ 	.short	(.L_27 - .L_26)
	.align		4
.L_26:
        /*00a0*/ 	.word	index@(cudaComputeLPCLattice)
        /*00a4*/ 	.word	0x00000020


	//----- nvinfo : EIATTR_FRAME_SIZE
	.align		4
.L_27:
        /*00a8*/ 	.byte	0x04, 0x11
        /*00aa*/ 	.short	(.L_29 - .L_28)
	.align		4
.L_28:
        /*00ac*/ 	.word	index@($__internal_0_$__cuda_sm3x_div_rn_noftz_f32_slowpath)
        /*00b0*/ 	.word	0x00000000


	//----- nvinfo : EIATTR_FRAME_SIZE
	.align		4
.L_29:
        /*00b4*/ 	.byte	0x04, 0x11
        /*00b6*/ 	.short	(.L_31 - .L_30)
	.align		4
.L_30:
        /*00b8*/ 	.word	index@(cudaComputeLPCLattice)
        /*00bc*/ 	.word	0x00000000


	//----- nvinfo : EIATTR_REGCOUNT
	.align		4
.L_31:
        /*00c0*/ 	.byte	0x04, 0x2f
        /*00c2*/ 	.short	(.L_33 - .L_32)
	.align		4
.L_32:
        /*00c4*/ 	.word	index@(cudaEstimateResidual)
        /*00c8*/ 	.word	0x0000001e


	//----- nvinfo : EIATTR_FRAME_SIZE
	.align		4
.L_33:
        /*00cc*/ 	.byte	0x04, 0x11
        /*00ce*/ 	.short	(.L_35 - .L_34)
	.align		4
.L_34:
        /*00d0*/ 	.word	index@(cudaEstimateResidual)
        /*00d4*/ 	.word	0x00000000


	//----- nvinfo : EIATTR_REGCOUNT
	.align		4
.L_35:
        /*00d8*/ 	.byte	0x04, 0x2f
        /*00da*/ 	.short	(.L_37 - .L_36)
	.align		4
.L_36:
        /*00dc*/ 	.word	index@(cudaChooseBestMethod)
        /*00e0*/ 	.word	0x0000001a


	//----- nvinfo : EIATTR_FRAME_SIZE
	.align		4
.L_37:
        /*00e4*/ 	.byte	0x04, 0x11
        /*00e6*/ 	.short	(.L_39 - .L_38)
	.align		4
.L_38:
        /*00e8*/ 	.word	index@(cudaChooseBestMethod)
        /*00ec*/ 	.word	0x00000000


	//----- nvinfo : EIATTR_REGCOUNT
	.align		4
.L_39:
        /*00f0*/ 	.byte	0x04, 0x2f
        /*00f2*/ 	.short	(.L_41 - .L_40)
	.align		4
.L_40:
        /*00f4*/ 	.word	index@(cudaCopyBestMethod)
        /*00f8*/ 	.word	0x0000000c


	//----- nvinfo : EIATTR_FRAME_SIZE
	.align		4
.L_41:
        /*00fc*/ 	.byte	0x04, 0x11
        /*00fe*/ 	.short	(.L_43 - .L_42)
	.align		4
.L_42:
        /*0100*/ 	.word	index@(cudaCopyBestMethod)
        /*0104*/ 	.word	0x00000000


	//----- nvinfo : EIATTR_REGCOUNT
	.align		4
.L_43:
        /*0108*/ 	.byte	0x04, 0x2f
        /*010a*/ 	.short	(.L_45 - .L_44)
	.align		4
.L_44:
        /*010c*/ 	.word	index@(cudaCopyBestMethodStereo)
        /*0110*/ 	.word	0x00000010


	//----- nvinfo : EIATTR_FRAME_SIZE
	.align		4
.L_45:
        /*0114*/ 	.byte	0x04, 0x11
        /*0116*/ 	.short	(.L_47 - .L_46)
	.align		4
.L_46:
        /*0118*/ 	.word	index@(cudaCopyBestMethodStereo)
        /*011c*/ 	.word	0x00000000


	//----- nvinfo : EIATTR_REGCOUNT
	.align		4
.L_47:
        /*0120*/ 	.byte	0x04, 0x2f
        /*0122*/ 	.short	(.L_49 - .L_48)
	.align		4
.L_48:
        /*0124*/ 	.word	index@(cudaEncodeResidual)
        /*0128*/ 	.word	0x0000001d


	//----- nvinfo : EIATTR_FRAME_SIZE
	.align		4
.L_49:
        /*012c*/ 	.byte	0x04, 0x11
        /*012e*/ 	.short	(.L_51 - .L_50)
	.align		4
.L_50:
        /*0130*/ 	.word	index@(cudaEncodeResidual)
        /*0134*/ 	.word	0x00000000


	//----- nvinfo : EIATTR_REGCOUNT
	.align		4
.L_51:
        /*0138*/ 	.byte	0x04, 0x2f
        /*013a*/ 	.short	(.L_53 - .L_52)
	.align		4
.L_52:
        /*013c*/ 	.word	index@(cudaCalcPartition)
        /*0140*/ 	.word	0x00000016


	//----- nvinfo : EIATTR_FRAME_SIZE
	.align		4
.L_53:
        /*0144*/ 	.byte	0x04, 0x11
        /*0146*/ 	.short	(.L_55 - .L_54)
	.align		4
.L_54:
        /*0148*/ 	.word	index@(cudaCalcPartition)
        /*014c*/ 	.word	0x00000000


	//----- nvinfo : EIATTR_REGCOUNT
	.align		4
.L_55:
        /*0150*/ 	.byte	0x04, 0x2f
        /*0152*/ 	.short	(.L_57 - .L_56)
	.align		4
.L_56:
        /*0154*/ 	.word	index@(cudaCalcLargePartition)
        /*0158*/ 	.word	0x00000013


	//----- nvinfo : EIATTR_FRAME_SIZE
	.align		4
.L_57:
        /*015c*/ 	.byte	0x04, 0x11
        /*015e*/ 	.short	(.L_59 - .L_58)
	.align		4
.L_58:
        /*0160*/ 	.word	index@(cudaCalcLargePartition)
        /*0164*/ 	.word	0x00000000


	//----- nvinfo : EIATTR_REGCOUNT
	.align		4
.L_59:
        /*0168*/ 	.byte	0x04, 0x2f
        /*016a*/ 	.short	(.L_61 - .L_60)
	.align		4
.L_60:
        /*016c*/ 	.word	index@(cudaSumPartition)
        /*0170*/ 	.word	0x0000000b


	//----- nvinfo : EIATTR_FRAME_SIZE
	.align		4
.L_61:
        /*0174*/ 	.byte	0x04, 0x11
        /*0176*/ 	.short	(.L_63 - .L_62)
	.align		4
.L_62:
        /*0178*/ 	.word	index@(cudaSumPartition)
        /*017c*/ 	.word	0x00000000


	//----- nvinfo : EIATTR_REGCOUNT
	.align		4
.L_63:
        /*0180*/ 	.byte	0x04, 0x2f
        /*0182*/ 	.short	(.L_65 - .L_64)
	.align		4
.L_64:
        /*0184*/ 	.word	index@(cudaFindRiceParameter)
        /*0188*/ 	.word	0x00000012


	//----- nvinfo : EIATTR_FRAME_SIZE
	.align		4
.L_65:
        /*018c*/ 	.byte	0x04, 0x11
        /*018e*/ 	.short	(.L_67 - .L_66)
	.align		4
.L_66:
        /*0190*/ 	.word	index@(cudaFindRiceParameter)
        /*0194*/ 	.word	0x00000000


	//----- nvinfo : EIATTR_MIN_STACK_SIZE
	.align		4
.L_67:
        /*0198*/ 	.byte	0x04, 0x12
        /*019a*/ 	.short	(.L_69 - .L_68)
	.align		4
.L_68:
        /*019c*/ 	.word	index@(cudaFindRiceParameter)
        /*01a0*/ 	.word	0x00000000


	//----- nvinfo : EIATTR_MIN_STACK_SIZE
	.align		4
.L_69:
        /*01a4*/ 	.byte	0x04, 0x12
        /*01a6*/ 	.short	(.L_71 - .L_70)
	.align		4
.L_70:
        /*01a8*/ 	.word	index@(cudaSumPartition)
        /*01ac*/ 	.word	0x00000000


	//----- nvinfo : EIATTR_MIN_STACK_SIZE
	.align		4
.L_71:
        /*01b0*/ 	.byte	0x04, 0x12
        /*01b2*/ 	.short	(.L_73 - .L_72)
	.align		4
.L_72:
        /*01b4*/ 	.word	index@(cudaCalcLargePartition)
        /*01b8*/ 	.word	0x00000000


	//----- nvinfo : EIATTR_MIN_STACK_SIZE
	.align		4
.L_73:
        /*01bc*/ 	.byte	0x04, 0x12
        /*01be*/ 	.short	(.L_75 - .L_74)
	.align		4
.L_74:
        /*01c0*/ 	.word	index@(cudaCalcPartition)
        /*01c4*/ 	.word	0x00000000


	//----- nvinfo : EIATTR_MIN_STACK_SIZE
	.align		4
.L_75:
        /*01c8*/ 	.byte	0x04, 0x12
        /*01ca*/ 	.short	(.L_77 - .L_76)
	.align		4
.L_76:
        /*01cc*/ 	.word	index@(cudaEncodeResidual)
        /*01d0*/ 	.word	0x00000000


	//----- nvinfo : EIATTR_MIN_STACK_SIZE
	.align		4
.L_77:
        /*01d4*/ 	.byte	0x04, 0x12
        /*01d6*/ 	.short	(.L_79 - .L_78)
	.align		4
.L_78:
        /*01d8*/ 	.word	index@(cudaCopyBestMethodStereo)
        /*01dc*/ 	.word	0x00000000


	//----- nvinfo : EIATTR_MIN_STACK_SIZE
	.align		4
.L_79:
        /*01e0*/ 	.byte	0x04, 0x12
        /*01e2*/ 	.short	(.L_81 - .L_80)
	.align		4
.L_80:
        /*01e4*/ 	.word	index@(cudaCopyBestMethod)
        /*01e8*/ 	.word	0x00000000


	//----- nvinfo : EIATTR_MIN_STACK_SIZE
	.align		4
.L_81:
        /*01ec*/ 	.byte	0x04, 0x12
        /*01ee*/ 	.short	(.L_83 - .L_82)
	.align		4
.L_82:
        /*01f0*/ 	.word	index@(cudaChooseBestMethod)
        /*01f4*/ 	.word	0x00000000


	//----- nvinfo : EIATTR_MIN_STACK_SIZE
	.align		4
.L_83:
        /*01f8*/ 	.byte	0x04, 0x12
        /*01fa*/ 	.short	(.L_85 - .L_84)
	.align		4
.L_84:
        /*01fc*/ 	.word	index@(cudaEstimateResidual)
        /*0200*/ 	.word	0x00000000


	//----- nvinfo : EIATTR_MIN_STACK_SIZE
	.align		4
.L_85:
        /*0204*/ 	.byte	0x04, 0x12
        /*0206*/ 	.short	(.L_87 - .L_86)
	.align		4
.L_86:
        /*0208*/ 	.word	index@(cudaComputeLPCLattice)
        /*020c*/ 	.word	0x00000000


	//----- nvinfo : EIATTR_MIN_STACK_SIZE
	.align		4
.L_87:
        /*0210*/ 	.byte	0x04, 0x12
        /*0212*/ 	.short	(.L_89 - .L_88)
	.align		4
.L_88:
        /*0214*/ 	.word	index@(cudaComputeLPC)
        /*0218*/ 	.word	0x00000000


	//----- nvinfo : EIATTR_MIN_STACK_SIZE
	.align		4
.L_89:
        /*021c*/ 	.byte	0x04, 0x12
        /*021e*/ 	.short	(.L_91 - .L_90)
	.align		4
.L_90:
        /*0220*/ 	.word	index@(cudaComputeAutocor)
        /*0224*/ 	.word	0x00000000


	//----- nvinfo : EIATTR_MIN_STACK_SIZE
	.align		4
.L_91:
        /*0228*/ 	.byte	0x04, 0x12
        /*022a*/ 	.short	(.L_93 - .L_92)
	.align		4
.L_92:
        /*022c*/ 	.word	index@(cudaFindWastedBits)
        /*0230*/ 	.word	0x00000000


	//----- nvinfo : EIATTR_MIN_STACK_SIZE
	.align		4
.L_93:
        /*0234*/ 	.byte	0x04, 0x12
        /*0236*/ 	.short	(.L_95 - .L_94)
	.align		4
.L_94:
        /*0238*/ 	.word	index@(cudaChannelDecorr)
        /*023c*/ 	.word	0x00000000


	//----- nvinfo : EIATTR_MIN_STACK_SIZE
	.align		4
.L_95:
        /*0240*/ 	.byte	0x04, 0x12
        /*0242*/ 	.short	(.L_97 - .L_96)
	.align		4
.L_96:
        /*0244*/ 	.word	index@(cudaChannelDecorr2)
        /*0248*/ 	.word	0x00000000


	//----- nvinfo : EIATTR_MIN_STACK_SIZE
	.align		4
.L_97:
        /*024c*/ 	.byte	0x04, 0x12
        /*024e*/ 	.short	(.L_99 - .L_98)
	.align		4
.L_98:
        /*0250*/ 	.word	index@(cudaStereoDecorr)
        /*0254*/ 	.word	0x00000000
.L_99:


//--------------------- .nv.compat                --------------------------
	.section	.nv.compat,"",@"SHT_CUDA_COMPAT_INFO"
	.align	4
        /*0000*/ 	.byte	0x02, 0x09, 0x00, 0x00, 0x02, 0x02, 0x01, 0x00, 0x02, 0x05, 0x05, 0x00, 0x03, 0x07, 0x01, 0x01
        /*0010*/ 	.byte	0x02, 0x03, 0x00, 0x00, 0x02, 0x06, 0x01, 0x00, 0x04, 0x0b, 0x08, 0x00, 0x01, 0x00, 0x00, 0x00
        /*0020*/ 	.byte	0x00, 0x00, 0x00, 0x00


//--------------------- .nv.info.cudaFindRiceParameter --------------------------
	.section	.nv.info.cudaFindRiceParameter,"",@"SHT_CUDA_INFO"
	.sectionflags	@""
	.align	4


	//----- nvinfo : EIATTR_CUDA_API_VERSION
	.align		4
        /*0000*/ 	.byte	0x04, 0x37
        /*0002*/ 	.short	(.L_101 - .L_100)
.L_100:
        /*0004*/ 	.word	0x00000082


	//----- nvinfo : EIATTR_KPARAM_INFO
	.align		4
.L_101:
        /*0008*/ 	.byte	0x04, 0x17
        /*000a*/ 	.short	(.L_103 - .L_102)
.L_102:
        /*000c*/ 	.word	0x00000000
        /*0010*/ 	.short	0x0002
        /*0012*/ 	.short	0x0010
        /*0014*/ 	.byte	0x00, 0xf0, 0x11, 0x00


	//----- nvinfo : EIATTR_KPARAM_INFO
	.align		4
.L_103:
        /*0018*/ 	.byte	0x04, 0x17
        /*001a*/ 	.short	(.L_105 - .L_104)
.L_104:
        /*001c*/ 	.word	0x00000000
        /*0020*/ 	.short	0x0001
        /*0022*/ 	.short	0x0008
        /*0024*/ 	.byte	0x00, 0xf5, 0x21, 0x00


	//----- nvinfo : EIATTR_KPARAM_INFO
	.align		4
.L_105:
        /*0028*/ 	.byte	0x04, 0x17
        /*002a*/ 	.short	(.L_107 - .L_106)
.L_106:
        /*002c*/ 	.word	0x00000000
        /*0030*/ 	.short	0x0000
        /*0032*/ 	.short	0x0000
        /*0034*/ 	.byte	0x00, 0xf5, 0x21, 0x00


	//----- nvinfo : EIATTR_SPARSE_MMA_MASK
	.align		4
.L_107:
        /*0038*/ 	.byte	0x03, 0x50
        /*003a*/ 	.short	0x0000


	//----- nvinfo : EIATTR_MAXREG_COUNT
	.align		4
        /*003c*/ 	.byte	0x03, 0x1b
        /*003e*/ 	.short	0x00ff


	//----- nvinfo : EIATTR_NUM_BARRIERS
	.align		4
        /*0040*/ 	.byte	0x02, 0x4c
        /*0042*/ 	.byte	0x01
	.zero		1


	//----- nvinfo : EIATTR_MERCURY_ISA_VERSION
	.align		4
        /*0044*/ 	.byte	0x03, 0x5f
        /*0046*/ 	.short	0x0101


	//----- nvinfo : EIATTR_VRC_CTA_INIT_COUNT
	.align		4
        /*0048*/ 	.byte	0x02, 0x4a
	.zero		1
	.zero		1


	//----- nvinfo : EIATTR_EXIT_INSTR_OFFSETS
	.align		4
        /*004c*/ 	.byte	0x04, 0x1c
        /*004e*/ 	.short	(.L_109 - .L_108)


	//   ....[0]....
.L_108:
        /*0050*/ 	.word	0x00000440


	//   ....[1]....
        /*0054*/ 	.word	0x00000560


	//----- nvinfo : EIATTR_CBANK_PARAM_SIZE
	.align		4
.L_109:
        /*0058*/ 	.byte	0x03, 0x19
        /*005a*/ 	.short	0x0014


	//----- nvinfo : EIATTR_PARAM_CBANK
	.align		4
        /*005c*/ 	.byte	0x04, 0x0a
        /*005e*/ 	.short	(.L_111 - .L_110)
	.align		4
.L_110:
        /*0060*/ 	.word	index@(.nv.constant0.cudaFindRiceParameter)
        /*0064*/ 	.short	0x0380
        /*0066*/ 	.short	0x0014


	//----- nvinfo : EIATTR_SW_WAR
	.align		4
.L_111:
        /*0068*/ 	.byte	0x04, 0x36
        /*006a*/ 	.short	(.L_113 - .L_112)
.L_112:
        /*006c*/ 	.word	0x00000008
.L_113:


//--------------------- .nv.info.cudaSumPartition --------------------------
	.section	.nv.info.cudaSumPartition,"",@"SHT_CUDA_INFO"
	.sectionflags	@""
	.align	4


	//----- nvinfo : EIATTR_CUDA_API_VERSION
	.align		4
        /*0000*/ 	.byte	0x04, 0x37
        /*0002*/ 	.short	(.L_115 - .L_114)
.L_114:
        /*0004*/ 	.word	0x00000082


	//----- nvinfo : EIATTR_KPARAM_INFO
	.align		4
.L_115:
        /*0008*/ 	.byte	0x04, 0x17
        /*000a*/ 	.short	(.L_117 - .L_116)
.L_116:
        /*000c*/ 	.word	0x00000000
        /*0010*/ 	.short	0x0001
        /*0012*/ 	.short	0x0008
        /*0014*/ 	.byte	0x00, 0xf0, 0x11, 0x00


	//----- nvinfo : EIATTR_KPARAM_INFO
	.align		4
.L_117:
        /*0018*/ 	.byte	0x04, 0x17
        /*001a*/ 	.short	(.L_119 - .L_118)
.L_118:
        /*001c*/ 	.word	0x00000000
        /*0020*/ 	.short	0x0000
        /*0022*/ 	.short	0x0000
        /*0024*/ 	.byte	0x00, 0xf5, 0x21, 0x00


	//----- nvinfo : EIATTR_SPARSE_MMA_MASK
	.align		4
.L_119:
        /*0028*/ 	.byte	0x03, 0x50
        /*002a*/ 	.short	0x0000


	//----- nvinfo : EIATTR_MAXREG_COUNT
	.align		4
        /*002c*/ 	.byte	0x03, 0x1b
        /*002e*/ 	.short	0x00ff


	//----- nvinfo : EIATTR_NUM_BARRIERS
	.align		4
        /*0030*/ 	.byte	0x02, 0x4c
        /*0032*/ 	.byte	0x01
	.zero		1


	//----- nvinfo : EIATTR_MERCURY_ISA_VERSION
	.align		4
        /*0034*/ 	.byte	0x03, 0x5f
        /*0036*/ 	.short	0x0101


	//----- nvinfo : EIATTR_VRC_CTA_INIT_COUNT
	.align		4
        /*0038*/ 	.byte	0x02, 0x4a
	.zero		1
	.zero		1


	//----- nvinfo : EIATTR_EXIT_INSTR_OFFSETS
	.align		4
        /*003c*/ 	.byte	0x04, 0x1c
        /*003e*/ 	.short	(.L_121 - .L_120)


	//   ....[0]....
.L_120:
        /*0040*/ 	.word	0x00000890


	//   ....[1]....
        /*0044*/ 	.word	0x00000940


	//----- nvinfo : EIATTR_CRS_STACK_SIZE
	.align		4
.L_121:
        /*0048*/ 	.byte	0x04, 0x1e
        /*004a*/ 	.short	(.L_123 - .L_122)
.L_122:
        /*004c*/ 	.word	0x00000000


	//----- nvinfo : EIATTR_CBANK_PARAM_SIZE
	.align		4
.L_123:
        /*0050*/ 	.byte	0x03, 0x19
        /*0052*/ 	.short	0x000c


	//----- nvinfo : EIATTR_PARAM_CBANK
	.align		4
        /*0054*/ 	.byte	0x04, 0x0a
        /*0056*/ 	.short	(.L_125 - .L_124)
	.align		4
.L_124:
        /*0058*/ 	.word	index@(.nv.constant0.cudaSumPartition)
        /*005c*/ 	.short	0x0380
        /*005e*/ 	.short	0x000c


	//----- nvinfo : EIATTR_SW_WAR
	.align		4
.L_125:
        /*0060*/ 	.byte	0x04, 0x36
        /*0062*/ 	.short	(.L_127 - .L_126)
.L_126:
        /*0064*/ 	.word	0x00000008
.L_127:


//--------------------- .nv.info.cudaCalcLargePartition --------------------------
	.section	.nv.info.cudaCalcLargePartition,"",@"SHT_CUDA_INFO"
	.sectionflags	@""
	.align	4


	//----- nvinfo : EIATTR_CUDA_API_VERSION
	.align		4
        /*0000*/ 	.byte	0x04, 0x37
        /*0002*/ 	.short	(.L_129 - .L_128)
.L_128:
        /*0004*/ 	.word	0x00000082


	//----- nvinfo : EIATTR_KPARAM_INFO
	.align		4
.L_129:
        /*0008*/ 	.byte	0x04, 0x17
        /*000a*/ 	.short	(.L_131 - .L_130)
.L_130:
        /*000c*/ 	.word	0x00000000
        /*0010*/ 	.short	0x0003
        /*0012*/ 	.short	0x0018
        /*0014*/ 	.byte	0x00, 0xf0, 0x11, 0x00


	//----- nvinfo : EIATTR_KPARAM_INFO
	.align		4
.L_131:
        /*0018*/ 	.byte	0x04, 0x17
        /*001a*/ 	.short	(.L_133 - .L_132)
.L_132:
        /*001c*/ 	.word	0x00000000
        /*0020*/ 	.short	0x0002
        /*0022*/ 	.short	0x0010
        /*0024*/ 	.byte	0x00, 0xf5, 0x21, 0x00


	//----- nvinfo : EIATTR_KPARAM_INFO
	.align		4
.L_133:
        /*0028*/ 	.byte	0x04, 0x17
        /*002a*/ 	.short	(.L_135 - .L_134)
.L_134:
        /*002c*/ 	.word	0x00000000
        /*0030*/ 	.short	0x0001
        /*0032*/ 	.short	0x0008
        /*0034*/ 	.byte	0x00, 0xf5, 0x21, 0x00


	//----- nvinfo : EIATTR_KPARAM_INFO
	.align		4
.L_135:
        /*0038*/ 	.byte	0x04, 0x17
        /*003a*/ 	.short	(.L_137 - .L_136)
.L_136:
        /*003c*/ 	.word	0x00000000
        /*0040*/ 	.short	0x0000
        /*0042*/ 	.short	0x0000
        /*0044*/ 	.byte	0x00, 0xf5, 0x21, 0x00


	//----- nvinfo : EIATTR_SPARSE_MMA_MASK
	.align		4
.L_137:
        /*0048*/ 	.byte	0x03, 0x50
        /*004a*/ 	.short	0x0000


	//----- nvinfo : EIATTR_MAXREG_COUNT
	.align		4
        /*004c*/ 	.byte	0x03, 0x1b
        /*004e*/ 	.short	0x00ff


	//----- nvinfo : EIATTR_NUM_BARRIERS
	.align		4
        /*0050*/ 	.byte	0x02, 0x4c
        /*0052*/ 	.byte	0x01
	.zero		1


	//----- nvinfo : EIATTR_MERCURY_ISA_VERSION
	.align		4
        /*0054*/ 	.byte	0x03, 0x5f
        /*0056*/ 	.short	0x0101


	//----- nvinfo : EIATTR_VRC_CTA_INIT_COUNT
	.align		4
        /*0058*/ 	.byte	0x02, 0x4a
	.zero		1
	.zero		1


	//----- nvinfo : EIATTR_EXIT_INSTR_OFFSETS
	.align		4
        /*005c*/ 	.byte	0x04, 0x1c
        /*005e*/ 	.short	(.L_139 - .L_138)


	//   ....[0]....
.L_138:
        /*0060*/ 	.word	0x00000860


	//   ....[1]....
        /*0064*/ 	.word	0x000009d0


	//----- nvinfo : EIATTR_CRS_STACK_SIZE
	.align		4
.L_139:
        /*0068*/ 	.byte	0x04, 0x1e
        /*006a*/ 	.short	(.L_141 - .L_140)
.L_140:
        /*006c*/ 	.word	0x00000000


	//----- nvinfo : EIATTR_CBANK_PARAM_SIZE
	.align		4
.L_141:
        /*0070*/ 	.byte	0x03, 0x19
        /*0072*/ 	.short	0x001c


	//----- nvinfo : EIATTR_PARAM_CBANK
	.align		4
        /*0074*/ 	.byte	0x04, 0x0a
        /*0076*/ 	.short	(.L_143 - .L_142)
	.align		4
.L_142:
        /*0078*/ 	.word	index@(.nv.constant0.cudaCalcLargePartition)
        /*007c*/ 	.short	0x0380
        /*007e*/ 	.short	0x001c


	//----- nvinfo : EIATTR_SW_WAR
	.align		4
.L_143:
        /*0080*/ 	.byte	0x04, 0x36
        /*0082*/ 	.short	(.L_145 - .L_144)
.L_144:
        /*0084*/ 	.word	0x00000008
.L_145:


//--------------------- .nv.info.cudaCalcPartition --------------------------
	.section	.nv.info.cudaCalcPartition,"",@"SHT_CUDA_INFO"
	.sectionflags	@""
	.align	4


	//----- nvinfo : EIATTR_CUDA_API_VERSION
	.align		4
        /*0000*/ 	.byte	0x04, 0x37
        /*0002*/ 	.short	(.L_147 - .L_146)
.L_146:
        /*0004*/ 	.word	0x00000082


	//----- nvinfo : EIATTR_KPARAM_INFO
	.align		4
.L_147:
        /*0008*/ 	.byte	0x04, 0x17
        /*000a*/ 	.short	(.L_149 - .L_148)
.L_148:
        /*000c*/ 	.word	0x00000000
        /*0010*/ 	.short	0x0003
        /*0012*/ 	.short	0x0018
        /*0014*/ 	.byte	0x00, 0xf0, 0x11, 0x00


	//----- nvinfo : EIATTR_KPARAM_INFO
	.align		4
.L_149:
        /*0018*/ 	.byte	0x04, 0x17
        /*001a*/ 	.short	(.L_151 - .L_150)
.L_150:
        /*001c*/ 	.word	0x00000000
        /*0020*/ 	.short	0x0002
        /*0022*/ 	.short	0x0010
        /*0024*/ 	.byte	0x00, 0xf5, 0x21, 0x00


	//----- nvinfo : EIATTR_KPARAM_INFO
	.align		4
.L_151:
        /*0028*/ 	.byte	0x04, 0x17
        /*002a*/ 	.short	(.L_153 - .L_152)
.L_152:
        /*002c*/ 	.word	0x00000000
        /*0030*/ 	.short	0x0001
        /*0032*/ 	.short	0x0008
        /*0034*/ 	.byte	0x00, 0xf5, 0x21, 0x00


	//----- nvinfo : EIATTR_KPARAM_INFO
	.align		4
.L_153:
        /*0038*/ 	.byte	0x04, 0x17
        /*003a*/ 	.short	(.L_155 - .L_154)
.L_154:
        /*003c*/ 	.word	0x00000000
        /*0040*/ 	.short	0x0000
        /*0042*/ 	.short	0x0000
        /*0044*/ 	.byte	0x00, 0xf5, 0x21, 0x00


	//----- nvinfo : EIATTR_SPARSE_MMA_MASK
	.align		4
.L_155:
        /*0048*/ 	.byte	0x03, 0x50
        /*004a*/ 	.short	0x0000


	//----- nvinfo : EIATTR_MAXREG_COUNT
	.align		4
        /*004c*/ 	.byte	0x03, 0x1b
        /*004e*/ 	.short	0x00ff


	//----- nvinfo : EIATTR_NUM_BARRIERS
	.align		4
        /*0050*/ 	.byte	0x02, 0x4c
        /*0052*/ 	.byte	0x01
	.zero		1


	//----- nvinfo : EIATTR_MERCURY_ISA_VERSION
	.align		4
        /*0054*/ 	.byte	0x03, 0x5f
        /*0056*/ 	.short	0x0101


	//----- nvinfo : EIATTR_VRC_CTA_INIT_COUNT
	.align		4
        /*0058*/ 	.byte	0x02, 0x4a
	.zero		1
	.zero		1


	//----- nvinfo : EIATTR_EXIT_INSTR_OFFSETS
	.align		4
        /*005c*/ 	.byte	0x04, 0x1c
        /*005e*/ 	.short	(.L_157 - .L_156)


	//   ....[0]....
.L_156:
        /*0060*/ 	.word	0x00000ae0


	//   ....[1]....
        /*0064*/ 	.word	0x00000bd0


	//----- nvinfo : EIATTR_CRS_STACK_SIZE
	.align		4
.L_157:
        /*0068*/ 	.byte	0x04, 0x1e
        /*006a*/ 	.short	(.L_159 - .L_158)
.L_158:
        /*006c*/ 	.word	0x00000000


	//----- nvinfo : EIATTR_CBANK_PARAM_SIZE
	.align		4
.L_159:
        /*0070*/ 	.byte	0x03, 0x19
        /*0072*/ 	.short	0x001c


	//----- nvinfo : EIATTR_PARAM_CBANK
	.align		4
        /*0074*/ 	.byte	0x04, 0x0a
        /*0076*/ 	.short	(.L_161 - .L_160)
	.align		4
.L_160:
        /*0078*/ 	.word	index@(.nv.constant0.cudaCalcPartition)
        /*007c*/ 	.short	0x0380
        /*007e*/ 	.short	0x001c


	//----- nvinfo : EIATTR_SW_WAR
	.align		4
.L_161:
        /*0080*/ 	.byte	0x04, 0x36
        /*0082*/ 	.short	(.L_163 - .L_162)
.L_162:
        /*0084*/ 	.word	0x00000008
.L_163:


//--------------------- .nv.info.cudaEncodeResidual --------------------------
	.section	.nv.info.cudaEncodeResidual,"",@"SHT_CUDA_INFO"
	.sectionflags	@""
	.align	4


	//----- nvinfo : EIATTR_CUDA_API_VERSION
	.align		4
        /*0000*/ 	.byte	0x04, 0x37
        /*0002*/ 	.short	(.L_165 - .L_164)
.L_164:
        /*0004*/ 	.word	0x00000082


	//----- nvinfo : EIATTR_KPARAM_INFO
	.align		4
.L_165:
        /*0008*/ 	.byte	0x04, 0x17
        /*000a*/ 	.short	(.L_167 - .L_166)
.L_166:
        /*000c*/ 	.word	0x00000000
        /*0010*/ 	.short	0x0002
        /*0012*/ 	.short	0x0010
        /*0014*/ 	.byte	0x00, 0xf5, 0x21, 0x00


	//----- nvinfo : EIATTR_KPARAM_INFO
	.align		4
.L_167:
        /*0018*/ 	.byte	0x04, 0x17
        /*001a*/ 	.short	(.L_169 - .L_168)
.L_168:
        /*001c*/ 	.word	0x00000000
        /*0020*/ 	.short	0x0001
        /*0022*/ 	.short	0x0008
        /*0024*/ 	.byte	0x00, 0xf5, 0x21, 0x00


	//----- nvinfo : EIATTR_KPARAM_INFO
	.align		4
.L_169:
        /*0028*/ 	.byte	0x04, 0x17
        /*002a*/ 	.short	(.L_171 - .L_170)
.L_170:
        /*002c*/ 	.word	0x00000000
        /*0030*/ 	.short	0x0000
        /*0032*/ 	.short	0x0000
        /*0034*/ 	.byte	0x00, 0xf5, 0x21, 0x00


	//----- nvinfo : EIATTR_SPARSE_MMA_MASK
	.align		4
.L_171:
        /*0038*/ 	.byte	0x03, 0x50
        /*003a*/ 	.short	0x0000


	//----- nvinfo : EIATTR_MAXREG_COUNT
	.align		4
        /*003c*/ 	.byte	0x03, 0x1b
        /*003e*/ 	.short	0x00ff


	//----- nvinfo : EIATTR_NUM_BARRIERS
	.align		4
        /*0040*/ 	.byte	0x02, 0x4c
        /*0042*/ 	.byte	0x01
	.zero		1


	//----- nvinfo : EIATTR_MERCURY_ISA_VERSION
	.align		4
        /*0044*/ 	.byte	0x03, 0x5f
        /*0046*/ 	.short	0x0101


	//----- nvinfo : EIATTR_VRC_CTA_INIT_COUNT
	.align		4
        /*0048*/ 	.byte	0x02, 0x4a
	.zero		1
	.zero		1


	//----- nvinfo : EIATTR_EXIT_INSTR_OFFSETS
	.align		4
        /*004c*/ 	.byte	0x04, 0x1c
        /*004e*/ 	.short	(.L_173 - .L_172)


	//   ....[0]....
.L_172:
        /*0050*/ 	.word	0x00000c10


	//   ....[1]....
        /*0054*/ 	.word	0x00000cc0


	//----- nvinfo : EIATTR_CRS_STACK_SIZE
	.align		4
.L_173:
        /*0058*/ 	.byte	0x04, 0x1e
        /*005a*/ 	.short	(.L_175 - .L_174)
.L_174:
        /*005c*/ 	.word	0x00000000


	//----- nvinfo : EIATTR_CBANK_PARAM_SIZE
	.align		4
.L_175:
        /*0060*/ 	.byte	0x03, 0x19
        /*0062*/ 	.short	0x0018


	//----- nvinfo : EIATTR_PARAM_CBANK
	.align		4
        /*0064*/ 	.byte	0x04, 0x0a
        /*0066*/ 	.short	(.L_177 - .L_176)
	.align		4
.L_176:
        /*0068*/ 	.word	index@(.nv.constant0.cudaEncodeResidual)
        /*006c*/ 	.short	0x0380
        /*006e*/ 	.short	0x0018


	//----- nvinfo : EIATTR_SW_WAR
	.align		4
.L_177:
        /*0070*/ 	.byte	0x04, 0x36
        /*0072*/ 	.short	(.L_179 - .L_178)
.L_178:
        /*0074*/ 	.word	0x00000008
.L_179:


//--------------------- .nv.info.cudaCopyBestMethodStereo --------------------------
	.section	.nv.info.cudaCopyBestMethodStereo,"",@"SHT_CUDA_INFO"
	.sectionflags	@""
	.align	4


	//----- nvinfo : EIATTR_CUDA_API_VERSION
	.align		4
        /*0000*/ 	.byte	0x04, 0x37
        /*0002*/ 	.short	(.L_181 - .L_180)
.L_180:
        /*0004*/ 	.word	0x00000082


	//----- nvinfo : EIATTR_KPARAM_INFO
	.align		4
.L_181:
        /*0008*/ 	.byte	0x04, 0x17
        /*000a*/ 	.short	(.L_183 - .L_182)
.L_182:
        /*000c*/ 	.word	0x00000000
        /*0010*/ 	.short	0x0002
        /*0012*/ 	.short	0x0010
        /*0014*/ 	.byte	0x00, 0xf0, 0x11, 0x00


	//----- nvinfo : EIATTR_KPARAM_INFO
	.align		4
.L_183:
        /*0018*/ 	.byte	0x04, 0x17
        /*001a*/ 	.short	(.L_185 - .L_184)
.L_184:
        /*001c*/ 	.word	0x00000000
        /*0020*/ 	.short	0x0001
        /*0022*/ 	.short	0x0008
        /*0024*/ 	.byte	0x00, 0xf5, 0x21, 0x00


	//----- nvinfo : EIATTR_KPARAM_INFO
	.align		4
.L_185:
        /*0028*/ 	.byte	0x04, 0x17
        /*002a*/ 	.short	(.L_187 - .L_186)
.L_186:
        /*002c*/ 	.word	0x00000000
        /*0030*/ 	.short	0x0000
        /*0032*/ 	.short	0x0000
        /*0034*/ 	.byte	0x00, 0xf5, 0x21, 0x00


	//----- nvinfo : EIATTR_SPARSE_MMA_MASK
	.align		4
.L_187:
        /*0038*/ 	.byte	0x03, 0x50
        /*003a*/ 	.short	0x0000


	//----- nvinfo : EIATTR_MAXREG_COUNT
	.align		4
        /*003c*/ 	.byte	0x03, 0x1b
        /*003e*/ 	.short	0x00ff


	//----- nvinfo : EIATTR_NUM_BARRIERS
	.align		4
        /*0040*/ 	.byte	0x02, 0x4c
        /*0042*/ 	.byte	0x01
	.zero		1


	//----- nvinfo : EIATTR_MERCURY_ISA_VERSION
	.align		4
        /*0044*/ 	.byte	0x03, 0x5f
        /*0046*/ 	.short	0x0101


	//----- nvinfo : EIATTR_VRC_CTA_INIT_COUNT
	.align		4
        /*0048*/ 	.byte	0x02, 0x4a
	.zero		1
	.zero		1


	//----- nvinfo : EIATTR_EXIT_INSTR_OFFSETS
	.align		4
        /*004c*/ 	.byte	0x04, 0x1c
        /*004e*/ 	.short	(.L_189 - .L_188)


	//   ....[0]....
.L_188:
        /*0050*/ 	.word	0x000003c0


	//   ....[1]....
        /*0054*/ 	.word	0x00000530


	//   ....[2]....
        /*0058*/ 	.word	0x00000580


	//----- nvinfo : EIATTR_CRS_STACK_SIZE
	.align		4
.L_189:
        /*005c*/ 	.byte	0x04, 0x1e
        /*005e*/ 	.short	(.L_191 - .L_190)
.L_190:
        /*0060*/ 	.word	0x00000000


	//----- nvinfo : EIATTR_CBANK_PARAM_SIZE
	.align		4
.L_191:
        /*0064*/ 	.byte	0x03, 0x19
        /*0066*/ 	.short	0x0014


	//----- nvinfo : EIATTR_PARAM_CBANK
	.align		4
        /*0068*/ 	.byte	0x04, 0x0a
        /*006a*/ 	.short	(.L_193 - .L_192)
	.align		4
.L_192:
        /*006c*/ 	.word	index@(.nv.constant0.cudaCopyBestMethodStereo)
        /*0070*/ 	.short	0x0380
        /*0072*/ 	.short	0x0014


	//----- nvinfo : EIATTR_SW_WAR
	.align		4
.L_193:
        /*0074*/ 	.byte	0x04, 0x36
        /*0076*/ 	.short	(.L_195 - .L_194)
.L_194:
        /*0078*/ 	.word	0x00000008
.L_195:


//--------------------- .nv.info.cudaCopyBestMethod --------------------------
	.section	.nv.info.cudaCopyBestMethod,"",@"SHT_CUDA_INFO"
	.sectionflags	@""
	.align	4


	//----- nvinfo : EIATTR_CUDA_API_VERSION
	.align		4
        /*0000*/ 	.byte	0x04, 0x37
        /*0002*/ 	.short	(.L_197 - .L_196)
.L_196:
        /*0004*/ 	.word	0x00000082


	//----- nvinfo : EIATTR_KPARAM_INFO
	.align		4
.L_197:
        /*0008*/ 	.byte	0x04, 0x17
        /*000a*/ 	.short	(.L_199 - .L_198)
.L_198:
        /*000c*/ 	.word	0x00000000
        /*0010*/ 	.short	0x0002
        /*0012*/ 	.short	0x0010
        /*0014*/ 	.byte	0x00, 0xf0, 0x11, 0x00


	//----- nvinfo : EIATTR_KPARAM_INFO
	.align		4
.L_199:
        /*0018*/ 	.byte	0x04, 0x17
        /*001a*/ 	.short	(.L_201 - .L_200)
.L_200:
        /*001c*/ 	.word	0x00000000
        /*0020*/ 	.short	0x0001
        /*0022*/ 	.short	0x0008
        /*0024*/ 	.byte	0x00, 0xf5, 0x21, 0x00


	//----- nvinfo : EIATTR_KPARAM_INFO
	.align		4
.L_201:
        /*0028*/ 	.byte	0x04, 0x17
        /*002a*/ 	.short	(.L_203 - .L_202)
.L_202:
        /*002c*/ 	.word	0x00000000
        /*0030*/ 	.short	0x0000
        /*0032*/ 	.short	0x0000
        /*0034*/ 	.byte	0x00, 0xf5, 0x21, 0x00


	//----- nvinfo : EIATTR_SPARSE_MMA_MASK
	.align		4
.L_203:
        /*0038*/ 	.byte	0x03, 0x50
        /*003a*/ 	.short	0x0000


	//----- nvinfo : EIATTR_MAXREG_COUNT
	.align		4
        /*003c*/ 	.byte	0x03, 0x1b
        /*003e*/ 	.short	0x00ff


	//----- nvinfo : EIATTR_NUM_BARRIERS
	.align		4
        /*0040*/ 	.byte	0x02, 0x4c
        /*0042*/ 	.byte	0x01
	.zero		1


	//----- nvinfo : EIATTR_MERCURY_ISA_VERSION
	.align		4
        /*0044*/ 	.byte	0x03, 0x5f
        /*0046*/ 	.short	0x0101


	//----- nvinfo : EIATTR_VRC_CTA_INIT_COUNT
	.align		4
        /*0048*/ 	.byte	0x02, 0x4a
	.zero		1
	.zero		1


	//----- nvinfo : EIATTR_EXIT_INSTR_OFFSETS
	.align		4
        /*004c*/ 	.byte	0x04, 0x1c
        /*004e*/ 	.short	(.L_205 - .L_204)


	//   ....[0]....
.L_204:
        /*0050*/ 	.word	0x00000130


	//   ....[1]....
        /*0054*/ 	.word	0x00000210


	//----- nvinfo : EIATTR_CRS_STACK_SIZE
	.align		4
.L_205:
        /*0058*/ 	.byte	0x04, 0x1e
        /*005a*/ 	.short	(.L_207 - .L_206)
.L_206:
        /*005c*/ 	.word	0x00000000


	//----- nvinfo : EIATTR_CBANK_PARAM_SIZE
	.align		4
.L_207:
        /*0060*/ 	.byte	0x03, 0x19
        /*0062*/ 	.short	0x0014


	//----- nvinfo : EIATTR_PARAM_CBANK
	.align		4
        /*0064*/ 	.byte	0x04, 0x0a
        /*0066*/ 	.short	(.L_209 - .L_208)
	.align		4
.L_208:
        /*0068*/ 	.word	index@(.nv.constant0.cudaCopyBestMethod)
        /*006c*/ 	.short	0x0380
        /*006e*/ 	.short	0x0014


	//----- nvinfo : EIATTR_SW_WAR
	.align		4
.L_209:
        /*0070*/ 	.byte	0x04, 0x36
        /*0072*/ 	.short	(.L_211 - .L_210)
.L_210:
        /*0074*/ 	.word	0x00000008
.L_211:


//--------------------- .nv.info.cudaChooseBestMethod --------------------------
	.section	.nv.info.cudaChooseBestMethod,"",@"SHT_CUDA_INFO"
	.sectionflags	@""
	.align	4


	//----- nvinfo : EIATTR_CUDA_API_VERSION
	.align		4
        /*0000*/ 	.byte	0x04, 0x37
        /*0002*/ 	.short	(.L_213 - .L_212)
.L_212:
        /*0004*/ 	.word	0x00000082


	//----- nvinfo : EIATTR_KPARAM_INFO
	.align		4
.L_213:
        /*0008*/ 	.byte	0x04, 0x17
        /*000a*/ 	.short	(.L_215 - .L_214)
.L_214:
        /*000c*/ 	.word	0x00000000
        /*0010*/ 	.short	0x0003
        /*0012*/ 	.short	0x0014
        /*0014*/ 	.byte	0x00, 0xf0, 0x11, 0x00


	//----- nvinfo : EIATTR_KPARAM_INFO
	.align		4
.L_215:
        /*0018*/ 	.byte	0x04, 0x17
        /*001a*/ 	.short	(.L_217 - .L_216)
.L_216:
        /*001c*/ 	.word	0x00000000
        /*0020*/ 	.short	0x0002
        /*0022*/ 	.short	0x0010
        /*0024*/ 	.byte	0x00, 0xf0, 0x11, 0x00


	//----- nvinfo : EIATTR_KPARAM_INFO
	.align		4
.L_217:
        /*0028*/ 	.byte	0x04, 0x17
        /*002a*/ 	.short	(.L_219 - .L_218)
.L_218:
        /*002c*/ 	.word	0x00000000
        /*0030*/ 	.short	0x0001
        /*0032*/ 	.short	0x0008
        /*0034*/ 	.byte	0x00, 0xf5, 0x21, 0x00


	//----- nvinfo : EIATTR_KPARAM_INFO
	.align		4
.L_219:
        /*0038*/ 	.byte	0x04, 0x17
        /*003a*/ 	.short	(.L_221 - .L_220)
.L_220:
        /*003c*/ 	.word	0x00000000
        /*0040*/ 	.short	0x0000
        /*0042*/ 	.short	0x0000
        /*0044*/ 	.byte	0x00, 0xf5, 0x21, 0x00


	//----- nvinfo : EIATTR_SPARSE_MMA_MASK
	.align		4
.L_221:
        /*0048*/ 	.byte	0x03, 0x50
        /*004a*/ 	.short	0x0000


	//----- nvinfo : EIATTR_MAXREG_COUNT
	.align		4
        /*004c*/ 	.byte	0x03, 0x1b
        /*004e*/ 	.short	0x00ff


	//----- nvinfo : EIATTR_NUM_BARRIERS
	.align		4
        /*0050*/ 	.byte	0x02, 0x4c
        /*0052*/ 	.byte	0x01
	.zero		1


	//----- nvinfo : EIATTR_MERCURY_ISA_VERSION
	.align		4
        /*0054*/ 	.byte	0x03, 0x5f
        /*0056*/ 	.short	0x0101


	//----- nvinfo : EIATTR_VRC_CTA_INIT_COUNT
	.align		4
        /*0058*/ 	.byte	0x02, 0x4a
	.zero		1
	.zero		1


	//----- nvinfo : EIATTR_EXIT_INSTR_OFFSETS
	.align		4
        /*005c*/ 	.byte	0x04, 0x1c
        /*005e*/ 	.short	(.L_223 - .L_222)


	//   ....[0]....
.L_222:
        /*0060*/ 	.word	0x00001520


	//   ....[1]....
        /*0064*/ 	.word	0x00001590


	//----- nvinfo : EIATTR_CRS_STACK_SIZE
	.align		4
.L_223:
        /*0068*/ 	.byte	0x04, 0x1e
        /*006a*/ 	.short	(.L_225 - .L_224)
.L_224:
        /*006c*/ 	.word	0x00000000


	//----- nvinfo : EIATTR_CBANK_PARAM_SIZE
	.align		4
.L_225:
        /*0070*/ 	.byte	0x03, 0x19
        /*0072*/ 	.short	0x0018


	//----- nvinfo : EIATTR_PARAM_CBANK
	.align		4
        /*0074*/ 	.byte	0x04, 0x0a
        /*0076*/ 	.short	(.L_227 - .L_226)
	.align		4
.L_226:
        /*0078*/ 	.word	index@(.nv.constant0.cudaChooseBestMethod)
        /*007c*/ 	.short	0x0380
        /*007e*/ 	.short	0x0018


	//----- nvinfo : EIATTR_SW_WAR
	.align		4
.L_227:
        /*0080*/ 	.byte	0x04, 0x36
        /*0082*/ 	.short	(.L_229 - .L_228)
.L_228:
        /*0084*/ 	.word	0x00000008
.L_229:


//--------------------- .nv.info.cudaEstimateResidual --------------------------
	.section	.nv.info.cudaEstimateResidual,"",@"SHT_CUDA_INFO"
	.sectionflags	@""
	.align	4


	//----- nvinfo : EIATTR_CUDA_API_VERSION
	.align		4
        /*0000*/ 	.byte	0x04, 0x37
        /*0002*/ 	.short	(.L_231 - .L_230)
.L_230:
        /*0004*/ 	.word	0x00000082


	//----- nvinfo : EIATTR_KPARAM_INFO
	.align		4
.L_231:
        /*0008*/ 	.byte	0x04, 0x17
        /*000a*/ 	.short	(.L_233 - .L_232)
.L_232:
        /*000c*/ 	.word	0x00000000
        /*0010*/ 	.short	0x0005
        /*0012*/ 	.short	0x0020
        /*0014*/ 	.byte	0x00, 0xf0, 0x11, 0x00


	//----- nvinfo : EIATTR_KPARAM_INFO
	.align		4
.L_233:
        /*0018*/ 	.byte	0x04, 0x17
        /*001a*/ 	.short	(.L_235 - .L_234)
.L_234:
        /*001c*/ 	.word	0x00000000
        /*0020*/ 	.short	0x0004
        /*0022*/ 	.short	0x001c
        /*0024*/ 	.byte	0x00, 0xf0, 0x11, 0x00


	//----- nvinfo : EIATTR_KPARAM_INFO
	.align		4
.L_235:
        /*0028*/ 	.byte	0x04, 0x17
        /*002a*/ 	.short	(.L_237 - .L_236)
.L_236:
        /*002c*/ 	.word	0x00000000
        /*0030*/ 	.short	0x0003
        /*0032*/ 	.short	0x0018
        /*0034*/ 	.byte	0x00, 0xf0, 0x11, 0x00


	//----- nvinfo : EIATTR_KPARAM_INFO
	.align		4
.L_237:
        /*0038*/ 	.byte	0x04, 0x17
        /*003a*/ 	.short	(.L_239 - .L_238)
.L_238:
        /*003c*/ 	.word	0x00000000
        /*0040*/ 	.short	0x0002
        /*0042*/ 	.short	0x0010
        /*0044*/ 	.byte	0x00, 0xf5, 0x21, 0x00


	//----- nvinfo : EIATTR_KPARAM_INFO
	.align		4
.L_239:
        /*0048*/ 	.byte	0x04, 0x17
        /*004a*/ 	.short	(.L_241 - .L_240)
.L_240:
        /*004c*/ 	.word	0x00000000
        /*0050*/ 	.short	0x0001
        /*0052*/ 	.short	0x0008
        /*0054*/ 	.byte	0x00, 0xf5, 0x21, 0x00


	//----- nvinfo : EIATTR_KPARAM_INFO
	.align		4
.L_241:
        /*0058*/ 	.byte	0x04, 0x17
        /*005a*/ 	.short	(.L_243 - .L_242)
.L_242:
        /*005c*/ 	.word	0x00000000
        /*0060*/ 	.short	0x0000
        /*0062*/ 	.short	0x0000
        /*0064*/ 	.byte	0x00, 0xf5, 0x21, 0x00


	//----- nvinfo : EIATTR_SPARSE_MMA_MASK
	.align		4
.L_243:
        /*0068*/ 	.byte	0x03, 0x50
        /*006a*/ 	.short	0x0000


	//----- nvinfo : EIATTR_MAXREG_COUNT
	.align		4
        /*006c*/ 	.byte	0x03, 0x1b
        /*006e*/ 	.short	0x00ff


	//----- nvinfo : EIATTR_NUM_BARRIERS
	.align		4
        /*0070*/ 	.byte	0x02, 0x4c
        /*0072*/ 	.byte	0x01
	.zero		1


	//----- nvinfo : EIATTR_MERCURY_ISA_VERSION
	.align		4
        /*0074*/ 	.byte	0x03, 0x5f
        /*0076*/ 	.short	0x0101


	//----- nvinfo : EIATTR_VRC_CTA_INIT_COUNT
	.align		4
        /*0078*/ 	.byte	0x02, 0x4a
	.zero		1
	.zero		1


	//----- nvinfo : EIATTR_EXIT_INSTR_OFFSETS
	.align		4
        /*007c*/ 	.byte	0x04, 0x1c
        /*007e*/ 	.short	(.L_245 - .L_244)


	//   ....[0]....
.L_244:
        /*0080*/ 	.word	0x00001420


	//   ....[1]....
        /*0084*/ 	.word	0x000014a0


	//----- nvinfo : EIATTR_CRS_STACK_SIZE
	.align		4
.L_245:
        /*0088*/ 	.byte	0x04, 0x1e
        /*008a*/ 	.short	(.L_247 - .L_246)
.L_246:
        /*008c*/ 	.word	0x00000000


	//----- nvinfo : EIATTR_CBANK_PARAM_SIZE
	.align		4
.L_247:
        /*0090*/ 	.byte	0x03, 0x19
        /*0092*/ 	.short	0x0024


	//----- nvinfo : EIATTR_PARAM_CBANK
	.align		4
        /*0094*/ 	.byte	0x04, 0x0a
        /*0096*/ 	.short	(.L_249 - .L_248)
	.align		4
.L_248:
        /*0098*/ 	.word	index@(.nv.constant0.cudaEstimateResidual)
        /*009c*/ 	.short	0x0380
        /*009e*/ 	.short	0x0024


	//----- nvinfo : EIATTR_SW_WAR
	.align		4
.L_249:
        /*00a0*/ 	.byte	0x04, 0x36
        /*00a2*/ 	.short	(.L_251 - .L_250)
.L_250:
        /*00a4*/ 	.word	0x00000008
.L_251:


//--------------------- .nv.info.cudaComputeLPCLattice --------------------------
	.section	.nv.info.cudaComputeLPCLattice,"",@"SHT_CUDA_INFO"
	.sectionflags	@""
	.align	4


	//----- nvinfo : EIATTR_CUDA_API_VERSION
	.align		4
        /*0000*/ 	.byte	0x04, 0x37
        /*0002*/ 	.short	(.L_253 - .L_252)
.L_252:
        /*0004*/ 	.word	0x00000082


	//----- nvinfo : EIATTR_KPARAM_INFO
	.align		4
.L_253:
        /*0008*/ 	.byte	0x04, 0x17
        /*000a*/ 	.short	(.L_255 - .L_254)
.L_254:
        /*000c*/ 	.word	0x00000000
        /*0010*/ 	.short	0x0004
        /*0012*/ 	.short	0x001c
        /*0014*/ 	.byte	0x00, 0xf0, 0x11, 0x00


	//----- nvinfo : EIATTR_KPARAM_INFO
	.align		4
.L_255:
        /*0018*/ 	.byte	0x04, 0x17
        /*001a*/ 	.short	(.L_257 - .L_256)
.L_256:
        /*001c*/ 	.word	0x00000000
        /*0020*/ 	.short	0x0003
        /*0022*/ 	.short	0x0018
        /*0024*/ 	.byte	0x00, 0xf0, 0x11, 0x00


	//----- nvinfo : EIATTR_KPARAM_INFO
	.align		4
.L_257:
        /*0028*/ 	.byte	0x04, 0x17
        /*002a*/ 	.short	(.L_259 - .L_258)
.L_258:
        /*002c*/ 	.word	0x00000000
        /*0030*/ 	.short	0x0002
        /*0032*/ 	.short	0x0010
        /*0034*/ 	.byte	0x00, 0xf5, 0x21, 0x00


	//----- nvinfo : EIATTR_KPARAM_INFO
	.align		4
.L_259:
        /*0038*/ 	.byte	0x04, 0x17
        /*003a*/ 	.short	(.L_261 - .L_260)
.L_260:
        /*003c*/ 	.word	0x00000000
        /*0040*/ 	.short	0x0001
        /*0042*/ 	.short	0x0008
        /*0044*/ 	.byte	0x00, 0xf0, 0x11, 0x00


	//----- nvinfo : EIATTR_KPARAM_INFO
	.align		4
.L_261:
        /*0048*/ 	.byte	0x04, 0x17
        /*004a*/ 	.short	(.L_263 - .L_262)
.L_262:
        /*004c*/ 	.word	0x00000000
        /*0050*/ 	.short	0x0000
        /*0052*/ 	.short	0x0000
        /*0054*/ 	.byte	0x00, 0xf5, 0x21, 0x00


	//----- nvinfo : EIATTR_SPARSE_MMA_MASK
	.align		4
.L_263:
        /*0058*/ 	.byte	0x03, 0x50
        /*005a*/ 	.short	0x0000


	//----- nvinfo : EIATTR_MAXREG_COUNT
	.align		4
        /*005c*/ 	.byte	0x03, 0x1b
        /*005e*/ 	.short	0x00ff


	//----- nvinfo : EIATTR_NUM_BARRIERS
	.align		4
        /*0060*/ 	.byte	0x02, 0x4c
        /*0062*/ 	.byte	0x01
	.zero		1


	//----- nvinfo : EIATTR_MERCURY_ISA_VERSION
	.align		4
        /*0064*/ 	.byte	0x03, 0x5f
        /*0066*/ 	.short	0x0101


	//----- nvinfo : EIATTR_VRC_CTA_INIT_COUNT
	.align		4
        /*0068*/ 	.byte	0x02, 0x4a
	.zero		1
	.zero		1


	//----- nvinfo : EIATTR_EXIT_INSTR_OFFSETS
	.align		4
        /*006c*/ 	.byte	0x04, 0x1c
        /*006e*/ 	.short	(.L_265 - .L_264)


	//   ....[0]....
.L_264:
        /*0070*/ 	.word	0x00001530


	//   ....[1]....
        /*0074*/ 	.word	0x00001590


	//   ....[2]....
        /*0078*/ 	.word	0x00004030


	//----- nvinfo : EIATTR_CRS_STACK_SIZE
	.align		4
.L_265:
        /*007c*/ 	.byte	0x04, 0x1e
        /*007e*/ 	.short	(.L_267 - .L_266)
.L_266:
        /*0080*/ 	.word	0x00000000


	//----- nvinfo : EIATTR_CBANK_PARAM_SIZE
	.align		4
.L_267:
        /*0084*/ 	.byte	0x03, 0x19
        /*0086*/ 	.short	0x0020


	//----- nvinfo : EIATTR_PARAM_CBANK
	.align		4
        /*0088*/ 	.byte	0x04, 0x0a
        /*008a*/ 	.short	(.L_269 - .L_268)
	.align		4
.L_268:
        /*008c*/ 	.word	index@(.nv.constant0.cudaComputeLPCLattice)
        /*0090*/ 	.short	0x0380
        /*0092*/ 	.short	0x0020


	//----- nvinfo : EIATTR_SW_WAR
	.align		4
.L_269:
        /*0094*/ 	.byte	0x04, 0x36
        /*0096*/ 	.short	(.L_271 - .L_270)
.L_270:
        /*0098*/ 	.word	0x00000008
.L_271:


//--------------------- .nv.info.cudaComputeLPC   --------------------------
	.section	.nv.info.cudaComputeLPC,"",@"SHT_CUDA_INFO"
	.sectionflags	@""
	.align	4


	//----- nvinfo : EIATTR_CUDA_API_VERSION
	.align		4
        /*0000*/ 	.byte	0x04, 0x37
        /*0002*/ 	.short	(.L_273 - .L_272)
.L_272:
        /*0004*/ 	.word	0x00000082


	//----- nvinfo : EIATTR_KPARAM_INFO
	.align		4
.L_273:
        /*0008*/ 	.byte	0x04, 0x17
        /*000a*/ 	.short	(.L_275 - .L_274)
.L_274:
        /*000c*/ 	.word	0x00000000
        /*0010*/ 	.short	0x0004
        /*0012*/ 	.short	0x001c
        /*0014*/ 	.byte	0x00, 0xf0, 0x11, 0x00


	//----- nvinfo : EIATTR_KPARAM_INFO
	.align		4
.L_275:
        /*0018*/ 	.byte	0x04, 0x17
        /*001a*/ 	.short	(.L_277 - .L_276)
.L_276:
        /*001c*/ 	.word	0x00000000
        /*0020*/ 	.short	0x0003
        /*0022*/ 	.short	0x0018
        /*0024*/ 	.byte	0x00, 0xf0, 0x11, 0x00


	//----- nvinfo : EIATTR_KPARAM_INFO
	.align		4
.L_277:
        /*0028*/ 	.byte	0x04, 0x17
        /*002a*/ 	.short	(.L_279 - .L_278)
.L_278:
        /*002c*/ 	.word	0x00000000
        /*0030*/ 	.short	0x0002
        /*0032*/ 	.short	0x0010
        /*0034*/ 	.byte	0x00, 0xf5, 0x21, 0x00


	//----- nvinfo : EIATTR_KPARAM_INFO
	.align		4
.L_279:
        /*0038*/ 	.byte	0x04, 0x17
        /*003a*/ 	.short	(.L_281 - .L_280)
.L_280:
        /*003c*/ 	.word	0x00000000
        /*0040*/ 	.short	0x0001
        /*0042*/ 	.short	0x0008
        /*0044*/ 	.byte	0x00, 0xf5, 0x21, 0x00


	//----- nvinfo : EIATTR_KPARAM_INFO
	.align		4
.L_281:
        /*0048*/ 	.byte	0x04, 0x17
        /*004a*/ 	.short	(.L_283 - .L_282)
.L_282:
        /*004c*/ 	.word	0x00000000
        /*0050*/ 	.short	0x0000
        /*0052*/ 	.short	0x0000
        /*0054*/ 	.byte	0x00, 0xf5, 0x21, 0x00


	//----- nvinfo : EIATTR_SPARSE_MMA_MASK
	.align		4
.L_283:
        /*0058*/ 	.byte	0x03, 0x50
        /*005a*/ 	.short	0x0000


	//----- nvinfo : EIATTR_MAXREG_COUNT
	.align		4
        /*005c*/ 	.byte	0x03, 0x1b
        /*005e*/ 	.short	0x00ff


	//----- nvinfo : EIATTR_NUM_BARRIERS
	.align		4
        /*0060*/ 	.byte	0x02, 0x4c
        /*0062*/ 	.byte	0x01
	.zero		1


	//----- nvinfo : EIATTR_MERCURY_ISA_VERSION
	.align		4
        /*0064*/ 	.byte	0x03, 0x5f
        /*0066*/ 	.short	0x0101


	//----- nvinfo : EIATTR_VRC_CTA_INIT_COUNT
	.align		4
        /*0068*/ 	.byte	0x02, 0x4a
	.zero		1
	.zero		1


	//----- nvinfo : EIATTR_EXIT_INSTR_OFFSETS
	.align		4
        /*006c*/ 	.byte	0x04, 0x1c
        /*006e*/ 	.short	(.L_285 - .L_284)


	//   ....[0]....
.L_284:
        /*0070*/ 	.word	0x00001330


	//   ....[1]....
        /*0074*/ 	.word	0x000013f0


	//   ....[2]....
        /*0078*/ 	.word	0x00001e30


	//----- nvinfo : EIATTR_CRS_STACK_SIZE
	.align		4
.L_285:
        /*007c*/ 	.byte	0x04, 0x1e
        /*007e*/ 	.short	(.L_287 - .L_286)
.L_286:
        /*0080*/ 	.word	0x00000000


	//----- nvinfo : EIATTR_CBANK_PARAM_SIZE
	.align		4
.L_287:
        /*0084*/ 	.byte	0x03, 0x19
        /*0086*/ 	.short	0x0020


	//----- nvinfo : EIATTR_PARAM_CBANK
	.align		4
        /*0088*/ 	.byte	0x04, 0x0a
        /*008a*/ 	.short	(.L_289 - .L_288)
	.align		4
.L_288:
        /*008c*/ 	.word	index@(.nv.constant0.cudaComputeLPC)
        /*0090*/ 	.short	0x0380
        /*0092*/ 	.short	0x0020


	//----- nvinfo : EIATTR_SW_WAR
	.align		4
.L_289:
        /*0094*/ 	.byte	0x04, 0x36
        /*0096*/ 	.short	(.L_291 - .L_290)
.L_290:
        /*0098*/ 	.word	0x00000008
.L_291:


//--------------------- .nv.info.cudaComputeAutocor --------------------------
	.section	.nv.info.cudaComputeAutocor,"",@"SHT_CUDA_INFO"
	.sectionflags	@""
	.align	4


	//----- nvinfo : EIATTR_CUDA_API_VERSION
	.align		4
        /*0000*/ 	.byte	0x04, 0x37
        /*0002*/ 	.short	(.L_293 - .L_292)
.L_292:
        /*0004*/ 	.word	0x00000082


	//----- nvinfo : EIATTR_KPARAM_INFO
	.align		4
.L_293:
        /*0008*/ 	.byte	0x04, 0x17
        /*000a*/ 	.short	(.L_295 - .L_294)
.L_294:
        /*000c*/ 	.word	0x00000000
        /*0010*/ 	.short	0x0006
        /*0012*/ 	.short	0x0028
        /*0014*/ 	.byte	0x00, 0xf0, 0x11, 0x00


	//----- nvinfo : EIATTR_KPARAM_INFO
	.align		4
.L_295:
        /*0018*/ 	.byte	0x04, 0x17
        /*001a*/ 	.short	(.L_297 - .L_296)
.L_296:
        /*001c*/ 	.word	0x00000000
        /*0020*/ 	.short	0x0005
        /*0022*/ 	.short	0x0024
        /*0024*/ 	.byte	0x00, 0xf0, 0x11, 0x00


	//----- nvinfo : EIATTR_KPARAM_INFO
	.align		4
.L_297:
        /*0028*/ 	.byte	0x04, 0x17
        /*002a*/ 	.short	(.L_299 - .L_298)
.L_298:
        /*002c*/ 	.word	0x00000000
        /*0030*/ 	.short	0x0004
        /*0032*/ 	.short	0x0020
        /*0034*/ 	.byte	0x00, 0xf0, 0x11, 0x00


	//----- nvinfo : EIATTR_KPARAM_INFO
	.align		4
.L_299:
        /*0038*/ 	.byte	0x04, 0x17
        /*003a*/ 	.short	(.L_301 - .L_300)
.L_300:
        /*003c*/ 	.word	0x00000000
        /*0040*/ 	.short	0x0003
        /*0042*/ 	.short	0x0018
        /*0044*/ 	.byte	0x00, 0xf5, 0x21, 0x00


	//----- nvinfo : EIATTR_KPARAM_INFO
	.align		4
.L_301:
        /*0048*/ 	.byte	0x04, 0x17
        /*004a*/ 	.short	(.L_303 - .L_302)
.L_302:
        /*004c*/ 	.word	0x00000000
        /*0050*/ 	.short	0x0002
        /*0052*/ 	.short	0x0010
        /*0054*/ 	.byte	0x00, 0xf5, 0x21, 0x00


	//----- nvinfo : EIATTR_KPARAM_INFO
	.align		4
.L_303:
        /*0058*/ 	.byte	0x04, 0x17
        /*005a*/ 	.short	(.L_305 - .L_304)
.L_304:
        /*005c*/ 	.word	0x00000000
        /*0060*/ 	.short	0x0001
        /*0062*/ 	.short	0x0008
        /*0064*/ 	.byte	0x00, 0xf5, 0x21, 0x00


	//----- nvinfo : EIATTR_KPARAM_INFO
	.align		4
.L_305:
        /*0068*/ 	.byte	0x04, 0x17
        /*006a*/ 	.short	(.L_307 - .L_306)
.L_306:
        /*006c*/ 	.word	0x00000000
        /*0070*/ 	.short	0x0000
        /*0072*/ 	.short	0x0000
        /*0074*/ 	.byte	0x00, 0xf5, 0x21, 0x00


	//----- nvinfo : EIATTR_SPARSE_MMA_MASK
	.align		4
.L_307:
        /*0078*/ 	.byte	0x03, 0x50
        /*007a*/ 	.short	0x0000


	//----- nvinfo : EIATTR_MAXREG_COUNT
	.align		4
        /*007c*/ 	.byte	0x03, 0x1b
        /*007e*/ 	.short	0x00ff


	//----- nvinfo : EIATTR_NUM_BARRIERS
	.align		4
        /*0080*/ 	.byte	0x02, 0x4c
        /*0082*/ 	.byte	0x01
	.zero		1


	//----- nvinfo : EIATTR_MERCURY_ISA_VERSION
	.align		4
        /*0084*/ 	.byte	0x03, 0x5f
        /*0086*/ 	.short	0x0101


	//----- nvinfo : EIATTR_VRC_CTA_INIT_COUNT
	.align		4
        /*0088*/ 	.byte	0x02, 0x4a
	.zero		1
	.zero		1


	//----- nvinfo : EIATTR_EXIT_INSTR_OFFSETS
	.align		4
        /*008c*/ 	.byte	0x04, 0x1c
        /*008e*/ 	.short	(.L_309 - .L_308)


	//   ....[0]....
.L_308:
        /*0090*/ 	.word	0x000003b0


	//   ....[1]....
        /*0094*/ 	.word	0x00001680


	//----- nvinfo : EIATTR_CRS_STACK_SIZE
	.align		4
.L_309:
        /*0098*/ 	.byte	0x04, 0x1e
        /*009a*/ 	.short	(.L_311 - .L_310)
.L_310:
        /*009c*/ 	.word	0x00000000


	//----- nvinfo : EIATTR_CBANK_PARAM_SIZE
	.align		4
.L_311:
        /*00a0*/ 	.byte	0x03, 0x19
        /*00a2*/ 	.short	0x002c


	//----- nvinfo : EIATTR_PARAM_CBANK
	.align		4
        /*00a4*/ 	.byte	0x04, 0x0a
        /*00a6*/ 	.short	(.L_313 - .L_312)
	.align		4
.L_312:
        /*00a8*/ 	.word	index@(.nv.constant0.cudaComputeAutocor)
        /*00ac*/ 	.short	0x0380
        /*00ae*/ 	.short	0x002c


	//----- nvinfo : EIATTR_SW_WAR
	.align		4
.L_313:
        /*00b0*/ 	.byte	0x04, 0x36
        /*00b2*/ 	.short	(.L_315 - .L_314)
.L_314:
        /*00b4*/ 	.word	0x00000008
.L_315:


//--------------------- .nv.info.cudaFindWastedBits --------------------------
	.section	.nv.info.cudaFindWastedBits,"",@"SHT_CUDA_INFO"
	.sectionflags	@""
	.align	4


	//----- nvinfo : EIATTR_CUDA_API_VERSION
	.align		4
        /*0000*/ 	.byte	0x04, 0x37
        /*0002*/ 	.short	(.L_317 - .L_316)
.L_316:
        /*0004*/ 	.word	0x00000082


	//----- nvinfo : EIATTR_KPARAM_INFO
	.align		4
.L_317:
        /*0008*/ 	.byte	0x04, 0x17
        /*000a*/ 	.short	(.L_319 - .L_318)
.L_318:
        /*000c*/ 	.word	0x00000000
        /*0010*/ 	.short	0x0003
        /*0012*/ 	.short	0x0014
        /*0014*/ 	.byte	0x00, 0xf0, 0x11, 0x00


	//----- nvinfo : EIATTR_KPARAM_INFO
	.align		4
.L_319:
        /*0018*/ 	.byte	0x04, 0x17
        /*001a*/ 	.short	(.L_321 - .L_320)
.L_320:
        /*001c*/ 	.word	0x00000000
        /*0020*/ 	.short	0x0002
        /*0022*/ 	.short	0x0010
        /*0024*/ 	.byte	0x00, 0xf0, 0x11, 0x00


	//----- nvinfo : EIATTR_KPARAM_INFO
	.align		4
.L_321:
        /*0028*/ 	.byte	0x04, 0x17
        /*002a*/ 	.short	(.L_323 - .L_322)
.L_322:
        /*002c*/ 	.word	0x00000000
        /*0030*/ 	.short	0x0001
        /*0032*/ 	.short	0x0008
        /*0034*/ 	.byte	0x00, 0xf5, 0x21, 0x00


	//----- nvinfo : EIATTR_KPARAM_INFO
	.align		4
.L_323:
        /*0038*/ 	.byte	0x04, 0x17
        /*003a*/ 	.short	(.L_325 - .L_324)
.L_324:
        /*003c*/ 	.word	0x00000000
        /*0040*/ 	.short	0x0000
        /*0042*/ 	.short	0x0000
        /*0044*/ 	.byte	0x00, 0xf5, 0x21, 0x00


	//----- nvinfo : EIATTR_SPARSE_MMA_MASK
	.align		4
.L_325:
        /*0048*/ 	.byte	0x03, 0x50
        /*004a*/ 	.short	0x0000


	//----- nvinfo : EIATTR_MAXREG_COUNT
	.align		4
        /*004c*/ 	.byte	0x03, 0x1b
        /*004e*/ 	.short	0x00ff


	//----- nvinfo : EIATTR_NUM_BARRIERS
	.align		4
        /*0050*/ 	.byte	0x02, 0x4c
        /*0052*/ 	.byte	0x01
	.zero		1


	//----- nvinfo : EIATTR_MERCURY_ISA_VERSION
	.align		4
        /*0054*/ 	.byte	0x03, 0x5f
        /*0056*/ 	.short	0x0101


	//----- nvinfo : EIATTR_VRC_CTA_INIT_COUNT
	.align		4
        /*0058*/ 	.byte	0x02, 0x4a
	.zero		1
	.zero		1


	//----- nvinfo : EIATTR_EXIT_INSTR_OFFSETS
	.align		4
        /*005c*/ 	.byte	0x04, 0x1c
        /*005e*/ 	.short	(.L_327 - .L_326)


	//   ....[0]....
.L_326:
        /*0060*/ 	.word	0x00000990


	//   ....[1]....
        /*0064*/ 	.word	0x00000a50


	//----- nvinfo : EIATTR_CRS_STACK_SIZE
	.align		4
.L_327:
        /*0068*/ 	.byte	0x04, 0x1e
        /*006a*/ 	.short	(.L_329 - .L_328)
.L_328:
        /*006c*/ 	.word	0x00000000


	//----- nvinfo : EIATTR_CBANK_PARAM_SIZE
	.align		4
.L_329:
        /*0070*/ 	.byte	0x03, 0x19
        /*0072*/ 	.short	0x0018


	//----- nvinfo : EIATTR_PARAM_CBANK
	.align		4
        /*0074*/ 	.byte	0x04, 0x0a
        /*0076*/ 	.short	(.L_331 - .L_330)
	.align		4
.L_330:
        /*0078*/ 	.word	index@(.nv.constant0.cudaFindWastedBits)
        /*007c*/ 	.short	0x0380
        /*007e*/ 	.short	0x0018


	//----- nvinfo : EIATTR_SW_WAR
	.align		4
.L_331:
        /*0080*/ 	.byte	0x04, 0x36
        /*0082*/ 	.short	(.L_333 - .L_332)
.L_332:
        /*0084*/ 	.word	0x00000008
.L_333:


//--------------------- .nv.info.cudaChannelDecorr --------------------------
	.section	.nv.info.cudaChannelDecorr,"",@"SHT_CUDA_INFO"
	.sectionflags	@""
	.align	4


	//----- nvinfo : EIATTR_CUDA_API_VERSION
	.align		4
        /*0000*/ 	.byte	0x04, 0x37
        /*0002*/ 	.short	(.L_335 - .L_334)
.L_334:
        /*0004*/ 	.word	0x00000082


	//----- nvinfo : EIATTR_KPARAM_INFO
	.align		4
.L_335:
        /*0008*/ 	.byte	0x04, 0x17
        /*000a*/ 	.short	(.L_337 - .L_336)
.L_336:
        /*000c*/ 	.word	0x00000000
        /*0010*/ 	.short	0x0002
        /*0012*/ 	.short	0x0010
        /*0014*/ 	.byte	0x00, 0xf0, 0x11, 0x00


	//----- nvinfo : EIATTR_KPARAM_INFO
	.align		4
.L_337:
        /*0018*/ 	.byte	0x04, 0x17
        /*001a*/ 	.short	(.L_339 - .L_338)
.L_338:
        /*001c*/ 	.word	0x00000000
        /*0020*/ 	.short	0x0001
        /*0022*/ 	.short	0x0008
        /*0024*/ 	.byte	0x00, 0xf5, 0x21, 0x00


	//----- nvinfo : EIATTR_KPARAM_INFO
	.align		4
.L_339:
        /*0028*/ 	.byte	0x04, 0x17
        /*002a*/ 	.short	(.L_341 - .L_340)
.L_340:
        /*002c*/ 	.word	0x00000000
        /*0030*/ 	.short	0x0000
        /*0032*/ 	.short	0x0000
        /*0034*/ 	.byte	0x00, 0xf5, 0x21, 0x00


	//----- nvinfo : EIATTR_SPARSE_MMA_MASK
	.align		4
.L_341:
        /*0038*/ 	.byte	0x03, 0x50
        /*003a*/ 	.short	0x0000


	//----- nvinfo : EIATTR_MAXREG_COUNT
	.align		4
        /*003c*/ 	.byte	0x03, 0x1b
        /*003e*/ 	.short	0x00ff


	//----- nvinfo : EIATTR_MERCURY_ISA_VERSION
	.align		4
        /*0040*/ 	.byte	0x03, 0x5f
        /*0042*/ 	.short	0x0101


	//----- nvinfo : EIATTR_VRC_CTA_INIT_COUNT
	.align		4
        /*0044*/ 	.byte	0x02, 0x4a
	.zero		1
	.zero		1


	//----- nvinfo : EIATTR_EXIT_INSTR_OFFSETS
	.align		4
        /*0048*/ 	.byte	0x04, 0x1c
        /*004a*/ 	.short	(.L_343 - .L_342)


	//   ....[0]....
.L_342:
        /*004c*/ 	.word	0x00000070


	//   ....[1]....
        /*0050*/ 	.word	0x00000130


	//----- nvinfo : EIATTR_CBANK_PARAM_SIZE
	.align		4
.L_343:
        /*0054*/ 	.byte	0x03, 0x19
        /*0056*/ 	.short	0x0014


	//----- nvinfo : EIATTR_PARAM_CBANK
	.align		4
        /*0058*/ 	.byte	0x04, 0x0a
        /*005a*/ 	.short	(.L_345 - .L_344)
	.align		4
.L_344:
        /*005c*/ 	.word	index@(.nv.constant0.cudaChannelDecorr)
        /*0060*/ 	.short	0x0380
        /*0062*/ 	.short	0x0014


	//----- nvinfo : EIATTR_SW_WAR
	.align		4
.L_345:
        /*0064*/ 	.byte	0x04, 0x36
        /*0066*/ 	.short	(.L_347 - .L_346)
.L_346:
        /*0068*/ 	.word	0x00000008
.L_347:


//--------------------- .nv.info.cudaChannelDecorr2 --------------------------
	.section	.nv.info.cudaChannelDecorr2,"",@"SHT_CUDA_INFO"
	.sectionflags	@""
	.align	4


	//----- nvinfo : EIATTR_CUDA_API_VERSION
	.align		4
        /*0000*/ 	.byte	0x04, 0x37
        /*0002*/ 	.short	(.L_349 - .L_348)
.L_348:
        /*0004*/ 	.word	0x00000082


	//----- nvinfo : EIATTR_KPARAM_INFO
	.align		4
.L_349:
        /*0008*/ 	.byte	0x04, 0x17
        /*000a*/ 	.short	(.L_351 - .L_350)
.L_350:
        /*000c*/ 	.word	0x00000000
        /*0010*/ 	.short	0x0002
        /*0012*/ 	.short	0x0010
        /*0014*/ 	.byte	0x00, 0xf0, 0x11, 0x00


	//----- nvinfo : EIATTR_KPARAM_INFO
	.align		4
.L_351:
        /*0018*/ 	.byte	0x04, 0x17
        /*001a*/ 	.short	(.L_353 - .L_352)
.L_352:
        /*001c*/ 	.word	0x00000000
        /*0020*/ 	.short	0x0001
        /*0022*/ 	.short	0x0008
        /*0024*/ 	.byte	0x00, 0xf5, 0x21, 0x00


	//----- nvinfo : EIATTR_KPARAM_INFO
	.align		4
.L_353:
        /*0028*/ 	.byte	0x04, 0x17
        /*002a*/ 	.short	(.L_355 - .L_354)
.L_354:
        /*002c*/ 	.word	0x00000000
        /*0030*/ 	.short	0x0000
        /*0032*/ 	.short	0x0000
        /*0034*/ 	.byte	0x00, 0xf5, 0x21, 0x00


	//----- nvinfo : EIATTR_SPARSE_MMA_MASK
	.align		4
.L_355:
        /*0038*/ 	.byte	0x03, 0x50
        /*003a*/ 	.short	0x0000


	//----- nvinfo : EIATTR_MAXREG_COUNT
	.align		4
        /*003c*/ 	.byte	0x03, 0x1b
        /*003e*/ 	.short	0x00ff


	//----- nvinfo : EIATTR_MERCURY_ISA_VERSION
	.align		4
        /*0040*/ 	.byte	0x03, 0x5f
        /*0042*/ 	.short	0x0101


	//----- nvinfo : EIATTR_VRC_CTA_INIT_COUNT
	.align		4
        /*0044*/ 	.byte	0x02, 0x4a
	.zero		1
	.zero		1


	//----- nvinfo : EIATTR_EXIT_INSTR_OFFSETS
	.align		4
        /*0048*/ 	.byte	0x04, 0x1c
        /*004a*/ 	.short	(.L_357 - .L_356)


	//   ....[0]....
.L_356:
        /*004c*/ 	.word	0x00000070


	//   ....[1]....
        /*0050*/ 	.word	0x00000130


	//----- nvinfo : EIATTR_CBANK_PARAM_SIZE
	.align		4
.L_357:
        /*0054*/ 	.byte	0x03, 0x19
        /*0056*/ 	.short	0x0014


	//----- nvinfo : EIATTR_PARAM_CBANK
	.align		4
        /*0058*/ 	.byte	0x04, 0x0a
        /*005a*/ 	.short	(.L_359 - .L_358)
	.align		4
.L_358:
        /*005c*/ 	.word	index@(.nv.constant0.cudaChannelDecorr2)
        /*0060*/ 	.short	0x0380
        /*0062*/ 	.short	0x0014


	//----- nvinfo : EIATTR_SW_WAR
	.align		4
.L_359:
        /*0064*/ 	.byte	0x04, 0x36
        /*0066*/ 	.short	(.L_361 - .L_360)
.L_360:
        /*0068*/ 	.word	0x00000008
.L_361:


//--------------------- .nv.info.cudaStereoDecorr --------------------------
	.section	.nv.info.cudaStereoDecorr,"",@"SHT_CUDA_INFO"
	.sectionflags	@""
	.align	4


	//----- nvinfo : EIATTR_CUDA_API_VERSION
	.align		4
        /*0000*/ 	.byte	0x04, 0x37
        /*0002*/ 	.short	(.L_363 - .L_362)
.L_362:
        /*0004*/ 	.word	0x00000082


	//----- nvinfo : EIATTR_KPARAM_INFO
	.align		4
.L_363:
        /*0008*/ 	.byte	0x04, 0x17
        /*000a*/ 	.short	(.L_365 - .L_364)
.L_364:
        /*000c*/ 	.word	0x00000000
        /*0010*/ 	.short	0x0002
        /*0012*/ 	.short	0x0010
        /*0014*/ 	.byte	0x00, 0xf0, 0x11, 0x00


	//----- nvinfo : EIATTR_KPARAM_INFO
	.align		4
.L_365:
        /*0018*/ 	.byte	0x04, 0x17
        /*001a*/ 	.short	(.L_367 - .L_366)
.L_366:
        /*001c*/ 	.word	0x00000000
        /*0020*/ 	.short	0x0001
        /*0022*/ 	.short	0x0008
        /*0024*/ 	.byte	0x00, 0xf5, 0x21, 0x00


	//----- nvinfo : EIATTR_KPARAM_INFO
	.align		4
.L_367:
        /*0028*/ 	.byte	0x04, 0x17
        /*002a*/ 	.short	(.L_369 - .L_368)
.L_368:
        /*002c*/ 	.word	0x00000000
        /*0030*/ 	.short	0x0000
        /*0032*/ 	.short	0x0000
        /*0034*/ 	.byte	0x00, 0xf5, 0x21, 0x00


	//----- nvinfo : EIATTR_SPARSE_MMA_MASK
	.align		4
.L_369:
        /*0038*/ 	.byte	0x03, 0x50
        /*003a*/ 	.short	0x0000


	//----- nvinfo : EIATTR_MAXREG_COUNT
	.align		4
        /*003c*/ 	.byte	0x03, 0x1b
        /*003e*/ 	.short	0x00ff


	//----- nvinfo : EIATTR_MERCURY_ISA_VERSION
	.align		4
        /*0040*/ 	.byte	0x03, 0x5f
        /*0042*/ 	.short	0x0101


	//----- nvinfo : EIATTR_VRC_CTA_INIT_COUNT
	.align		4
        /*0044*/ 	.byte	0x02, 0x4a
	.zero		1
	.zero		1


	//----- nvinfo : EIATTR_EXIT_INSTR_OFFSETS
	.align		4
        /*0048*/ 	.byte	0x04, 0x1c
        /*004a*/ 	.short	(.L_371 - .L_370)


	//   ....[0]....
.L_370:
        /*004c*/ 	.word	0x00000070


	//   ....[1]....
        /*0050*/ 	.word	0x000001f0


	//----- nvinfo : EIATTR_CBANK_PARAM_SIZE
	.align		4
.L_371:
        /*0054*/ 	.byte	0x03, 0x19
        /*0056*/ 	.short	0x0014


	//----- nvinfo : EIATTR_PARAM_CBANK
	.align		4
        /*0058*/ 	.byte	0x04, 0x0a
        /*005a*/ 	.short	(.L_373 - .L_372)
	.align		4
.L_372:
        /*005c*/ 	.word	index@(.nv.constant0.cudaStereoDecorr)
        /*0060*/ 	.short	0x0380
        /*0062*/ 	.short	0x0014


	//----- nvinfo : EIATTR_SW_WAR
	.align		4
.L_373:
        /*0064*/ 	.byte	0x04, 0x36
        /*0066*/ 	.short	(.L_375 - .L_374)
.L_374:
        /*0068*/ 	.word	0x00000008
.L_375:


//--------------------- .nv.callgraph             --------------------------
	.section	.nv.callgraph,"",@"SHT_CUDA_CALLGRAPH"
	.align	4
	.sectionentsize	8
	.align		4
        /*0000*/ 	.word	0x00000000
	.align		4
        /*0004*/ 	.word	0xffffffff
	.align		4
        /*0008*/ 	.word	0x00000000
	.align		4
        /*000c*/ 	.word	0xfffffffe
	.align		4
        /*0010*/ 	.word	0x00000000
	.align		4
        /*0014*/ 	.word	0xfffffffd
	.align		4
        /*0018*/ 	.word	0x00000000
	.align		4
        /*001c*/ 	.word	0xfffffffc


//--------------------- .text.cudaFindRiceParameter --------------------------
	.section	.text.cudaFindRiceParameter,"ax",@progbits
	.align	128
        .global         cudaFindRiceParameter
        .type           cudaFindRiceParameter,@function
        .size           cudaFindRiceParameter,(.L_x_209 - cudaFindRiceParameter)
        .other          cudaFindRiceParameter,@"STO_CUDA_ENTRY STV_DEFAULT"
cudaFindRiceParameter:
.text.cudaFindRiceParameter:
[----:B------:R-:W-:Y:S01]  /*0000*/  LDC R1, c[0x0][0x37c] ;  /* 0x0000df00ff017b82 */ /* 0x000fe20000000800 */
[----:B------:R-:W0:Y:S01]  /*0010*/  LDCU UR11, c[0x0][0x390] ;  /* 0x00007200ff0b77ac */ /* 0x000e220008000800 */
[----:B------:R-:W1:Y:S06]  /*0020*/  S2R R3, SR_TID.X ;  /* 0x0000000000037919 */ /* 0x000e6c0000002100 */
[----:B------:R-:W2:Y:S01]  /*0030*/  S2UR UR10, SR_CTAID.Y ;  /* 0x00000000000a79c3 */ /* 0x000ea20000002600 */
[----:B------:R-:W-:Y:S01]  /*0040*/  UMOV UR4, 0x2 ;  /* 0x0000000200047882 */ /* 0x000fe20000000000 */
[----:B------:R-:W3:Y:S01]  /*0050*/  S2R R0, SR_TID.Y ;  /* 0x0000000000007919 */ /* 0x000ee20000002200 */
[----:B------:R-:W4:Y:S01]  /*0060*/  LDCU.64 UR8, c[0x0][0x358] ;  /* 0x00006b00ff0877ac */ /* 0x000f220008000a00 */
[----:B0-----:R-:W-:-:S02]  /*0070*/  USHF.L.U32 UR4, UR4, UR11, URZ ;  /* 0x0000000b04047299 */ /* 0x001fc400080006ff */
[----:B------:R-:W-:Y:S02]  /*0080*/  UIADD3 UR7, UPT, UPT, UR11, 0x1, URZ ;  /* 0x000000010b077890 */ /* 0x000fe4000fffe0ff */
[----:B------:R-:W-:-:S04]  /*0090*/  UISETP.LT.AND UP0, UPT, UR4, 0x10, UPT ;  /* 0x000000100400788c */ /* 0x000fc8000bf01270 */
[----:B------:R-:W-:-:S06]  /*00a0*/  USEL UR4, UR4, 0x10, UP0 ;  /* 0x0000001004047887 */ /* 0x000fcc0008000000 */
[----:B-1----:R-:W-:-:S04]  /*00b0*/  ISETP.GE.U32.AND P0, PT, R3, UR4, PT ;  /* 0x0000000403007c0c */ /* 0x002fc8000bf06070 */
[----:B---3--:R-:W-:-:S13]  /*00c0*/  ISETP.GT.U32.OR P0, PT, R0, 0xe, P0 ;  /* 0x0000000e0000780c */ /* 0x008fda0000704470 */
[----:B------:R-:W0:Y:S01]  /*00d0*/  @!P0 S2R R2, SR_CTAID.X ;  /* 0x0000000000028919 */ /* 0x000e220000002500 */
[----:B------:R-:W1:Y:S01]  /*00e0*/  @!P0 LDC.64 R4, c[0x0][0x388] ;  /* 0x0000e200ff048b82 */ /* 0x000e620000000a00 */
[----:B------:R-:W-:Y:S01]  /*00f0*/  @!P0 SHF.L.U32 R7, R0, UR7, RZ ;  /* 0x0000000700078c19 */ /* 0x000fe200080006ff */
[----:B------:R-:W-:Y:S02]  /*0100*/  @!P0 IMAD.MOV.U32 R6, RZ, RZ, 0xf ;  /* 0x0000000fff068424 */ /* 0x000fe400078e00ff */
[----:B0-----:R-:W-:-:S04]  /*0110*/  @!P0 IMAD R2, R2, 0x10, R3 ;  /* 0x0000001002028824 */ /* 0x001fc800078e0203 */
[----:B------:R-:W-:Y:S01]  /*0120*/  @!P0 IMAD.IADD R2, R2, 0x1, R7 ;  /* 0x0000000102028824 */ /* 0x000fe200078e0207 */
[----:B------:R-:W-:-:S05]  /*0130*/  @!P0 SHF.L.U32 R7, R6, UR7, RZ ;  /* 0x0000000706078c19 */ /* 0x000fca00080006ff */
[----:B--2---:R-:W-:Y:S02]  /*0140*/  @!P0 IMAD R7, R7, UR10, R2 ;  /* 0x0000000a07078c24 */ /* 0x004fe4000f8e0202 */
[----:B------:R-:W-:Y:S02]  /*0150*/  IMAD.MOV.U32 R2, RZ, RZ, 0xffffff ;  /* 0x00ffffffff027424 */ /* 0x000fe400078e00ff */
[----:B-1----:R-:W-:-:S05]  /*0160*/  @!P0 IMAD.WIDE.U32 R4, R7, 0x4, R4 ;  /* 0x0000000407048825 */ /* 0x002fca00078e0004 */
[----:B----4-:R-:W2:Y:S01]  /*0170*/  @!P0 LDG.E R2, desc[UR8][R4.64] ;  /* 0x0000000804028981 */ /* 0x010ea2000c1e1900 */
[----:B------:R-:W0:Y:S01]  /*0180*/  S2UR UR6, SR_CgaCtaId ;  /* 0x00000000000679c3 */ /* 0x000e220000008800 */
[----:B------:R-:W-:Y:S01]  /*0190*/  UMOV UR5, 0x400 ;  /* 0x0000040000057882 */ /* 0x000fe20000000000 */
[----:B------:R-:W-:Y:S01]  /*01a0*/  IMAD R6, R0, 0x10, R3 ;  /* 0x0000001000067824 */ /* 0x000fe200078e0203 */
[----:B0-----:R-:W-:-:S06]  /*01b0*/  ULEA UR5, UR6, UR5, 0x18 ;  /* 0x0000000506057291 */ /* 0x001fcc000f8ec0ff */
[----:B------:R-:W-:Y:S01]  /*01c0*/  LEA R7, R6, UR5, 0x2 ;  /* 0x0000000506077c11 */ /* 0x000fe2000f8e10ff */
[----:B------:R-:W-:-:S05]  /*01d0*/  IMAD R6, R3, 0x10, R0 ;  /* 0x0000001003067824 */ /* 0x000fca00078e0200 */
[----:B------:R-:W-:Y:S01]  /*01e0*/  LEA R8, R6, UR5, 0x2 ;  /* 0x0000000506087c11 */ /* 0x000fe2000f8e10ff */
[----:B--2---:R-:W-:Y:S01]  /*01f0*/  STS [R7], R2 ;  /* 0x0000000207007388 */ /* 0x004fe20000000800 */
[----:B------:R-:W-:Y:S06]  /*0200*/  BAR.SYNC.DEFER_BLOCKING 0x0 ;  /* 0x0000000000007b1d */ /* 0x000fec0000010000 */
[----:B------:R-:W0:Y:S04]  /*0210*/  LDS R9, [R7+0x420] ;  /* 0x0004200007097984 */ /* 0x000e280000000800 */
[----:B------:R-:W-:Y:S04]  /*0220*/  STS [R7+0x400], R6 ;  /* 0x0004000607007388 */ /* 0x000fe80000000800 */
[----:B------:R-:W-:Y:S04]  /*0230*/  LDS R5, [R8] ;  /* 0x0000000008057984 */ /* 0x000fe80000000800 */
[----:B------:R-:W-:Y:S04]  /*0240*/  LDS R11, [R7+0x410] ;  /* 0x00041000070b7984 */ /* 0x000fe80000000800 */
[----:B------:R-:W-:Y:S04]  /*0250*/  LDS R13, [R7+0x408] ;  /* 0x00040800070d7984 */ /* 0x000fe80000000800 */
[----:B------:R-:W-:Y:S01]  /*0260*/  LDS R15, [R7+0x404] ;  /* 0x00040400070f7984 */ /* 0x000fe20000000800 */
[----:B0-----:R-:W-:-:S06]  /*0270*/  LEA R4, R9, UR5, 0x2 ;  /* 0x0000000509047c11 */ /* 0x001fcc000f8e10ff */
[----:B------:R-:W0:Y:S02]  /*0280*/  LDS R4, [R4] ;  /* 0x0000000004047984 */ /* 0x000e240000000800 */
[----:B0-----:R-:W-:Y:S02]  /*0290*/  ISETP.GE.AND P0, PT, R4, R5, PT ;  /* 0x000000050400720c */ /* 0x001fe40003f06270 */
[----:B------:R-:W-:Y:S02]  /*02a0*/  LEA R5, R11, UR5, 0x2 ;  /* 0x000000050b057c11 */ /* 0x000fe4000f8e10ff */
[----:B------:R-:W-:Y:S02]  /*02b0*/  SEL R2, R9, R6, !P0 ;  /* 0x0000000609027207 */ /* 0x000fe40004000000 */
[----:B------:R-:W-:Y:S02]  /*02c0*/  LEA R6, R13, UR5, 0x2 ;  /* 0x000000050d067c11 */ /* 0x000fe4000f8e10ff */
[----:B------:R-:W-:Y:S01]  /*02d0*/  LEA R9, R2, UR5, 0x2 ;  /* 0x0000000502097c11 */ /* 0x000fe2000f8e10ff */
[----:B------:R-:W-:Y:S04]  /*02e0*/  STS [R7+0x400], R2 ;  /* 0x0004000207007388 */ /* 0x000fe80000000800 */
[----:B------:R-:W-:Y:S04]  /*02f0*/  LDS R10, [R9] ;  /* 0x00000000090a7984 */ /* 0x000fe80000000800 */
[----:B------:R-:W0:Y:S02]  /*0300*/  LDS R5, [R5] ;  /* 0x0000000005057984 */ /* 0x000e240000000800 */
[----:B0-----:R-:W-:-:S02]  /*0310*/  ISETP.GE.AND P0, PT, R5, R10, PT ;  /* 0x0000000a0500720c */ /* 0x001fc40003f06270 */
[----:B------:R-:W-:Y:S02]  /*0320*/  LEA R5, R15, UR5, 0x2 ;  /* 0x000000050f057c11 */ /* 0x000fe4000f8e10ff */
[----:B------:R-:W-:-:S04]  /*0330*/  SEL R4, R11, R2, !P0 ;  /* 0x000000020b047207 */ /* 0x000fc80004000000 */
[----:B------:R-:W-:Y:S01]  /*0340*/  LEA R8, R4, UR5, 0x2 ;  /* 0x0000000504087c11 */ /* 0x000fe2000f8e10ff */
[----:B------:R-:W-:Y:S04]  /*0350*/  STS [R7+0x400], R4 ;  /* 0x0004000407007388 */ /* 0x000fe80000000800 */
[----:B------:R-:W-:Y:S04]  /*0360*/  LDS R11, [R8] ;  /* 0x00000000080b7984 */ /* 0x000fe80000000800 */
[----:B------:R-:W0:Y:S02]  /*0370*/  LDS R6, [R6] ;  /* 0x0000000006067984 */ /* 0x000e240000000800 */
[----:B0-----:R-:W-:-:S04]  /*0380*/  ISETP.GE.AND P0, PT, R6, R11, PT ;  /* 0x0000000b0600720c */ /* 0x001fc80003f06270 */
[----:B------:R-:W-:Y:S02]  /*0390*/  SEL R2, R13, R4, !P0 ;  /* 0x000000040d027207 */ /* 0x000fe40004000000 */
[----:B------:R-:W-:Y:S02]  /*03a0*/  ISETP.GE.U32.AND P0, PT, R0, UR4, PT ;  /* 0x0000000400007c0c */ /* 0x000fe4000bf06070 */
[----:B------:R-:W-:Y:S01]  /*03b0*/  LEA R9, R2, UR5, 0x2 ;  /* 0x0000000502097c11 */ /* 0x000fe2000f8e10ff */
[----:B------:R-:W-:Y:S01]  /*03c0*/  STS [R7+0x400], R2 ;  /* 0x0004000207007388 */ /* 0x000fe20000000800 */
[----:B------:R-:W-:-:S03]  /*03d0*/  ISETP.NE.OR P0, PT, R3, RZ, P0 ;  /* 0x000000ff0300720c */ /* 0x000fc60000705670 */
[----:B------:R-:W-:Y:S04]  /*03e0*/  LDS R10, [R9] ;  /* 0x00000000090a7984 */ /* 0x000fe80000000800 */
[----:B------:R-:W0:Y:S02]  /*03f0*/  LDS R5, [R5] ;  /* 0x0000000005057984 */ /* 0x000e240000000800 */
[----:B0-----:R-:W-:-:S04]  /*0400*/  ISETP.GE.AND P1, PT, R5, R10, PT ;  /* 0x0000000a0500720c */ /* 0x001fc80003f26270 */
[----:B------:R-:W-:-:S05]  /*0410*/  SEL R4, R15, R2, !P1 ;  /* 0x000000020f047207 */ /* 0x000fca0004800000 */
[----:B------:R0:W-:Y:S01]  /*0420*/  STS [R7+0x400], R4 ;  /* 0x0004000407007388 */ /* 0x0001e20000000800 */
[----:B------:R-:W-:Y:S06]  /*0430*/  BAR.SYNC.DEFER_BLOCKING 0x0 ;  /* 0x0000000000007b1d */ /* 0x000fec0000010000 */
[----:B------:R-:W-:Y:S05]  /*0440*/  @P0 EXIT ;  /* 0x000000000000094d */ /* 0x000fea0003800000 */
[----:B0-----:R-:W0:Y:S01]  /*0450*/  LDS R7, [R7+0x400] ;  /* 0x0004000007077984 */ /* 0x001e220000000800 */
[----:B------:R-:W1:Y:S01]  /*0460*/  LDC.64 R4, c[0x0][0x380] ;  /* 0x0000e000ff047b82 */ /* 0x000e620000000a00 */
[----:B------:R-:W-:Y:S01]  /*0470*/  UIADD3 UR6, UPT, UPT, UR11, 0x2, URZ ;  /* 0x000000020b067890 */ /* 0x000fe2000fffe0ff */
[----:B------:R-:W2:Y:S03]  /*0480*/  S2R R3, SR_CTAID.X ;  /* 0x0000000000037919 */ /* 0x000ea60000002500 */
[----:B------:R-:W-:-:S06]  /*0490*/  USHF.L.U32 UR6, UR10, UR6, URZ ;  /* 0x000000060a067299 */ /* 0x000fcc00080006ff */
[----:B------:R-:W-:Y:S01]  /*04a0*/  VIADD R0, R0, UR6 ;  /* 0x0000000600007c36 */ /* 0x000fe20008000000 */
[----:B------:R-:W-:Y:S02]  /*04b0*/  UMOV UR6, 0x1 ;  /* 0x0000000100067882 */ /* 0x000fe40000000000 */
[----:B------:R-:W-:Y:S01]  /*04c0*/  USHF.L.U32 UR6, UR6, UR7, URZ ;  /* 0x0000000706067299 */ /* 0x000fe200080006ff */
[----:B--2---:R-:W-:Y:S01]  /*04d0*/  IMAD R3, R3, UR4, R0 ;  /* 0x0000000403037c24 */ /* 0x004fe2000f8e0200 */
[----:B0-----:R-:W-:-:S04]  /*04e0*/  LEA R6, R7, UR5, 0x2 ;  /* 0x0000000507067c11 */ /* 0x001fc8000f8e10ff */
[C---:B------:R-:W-:Y:S01]  /*04f0*/  VIADD R11, R3.reuse, UR6 ;  /* 0x00000006030b7c36 */ /* 0x040fe20008000000 */
[----:B------:R-:W-:Y:S01]  /*0500*/  SHF.R.S32.HI R7, RZ, 0x4, R7 ;  /* 0x00000004ff077819 */ /* 0x000fe20000011407 */
[--C-:B-1----:R-:W-:Y:S01]  /*0510*/  IMAD.WIDE.U32 R2, R3, 0x4, R4.reuse ;  /* 0x0000000403027825 */ /* 0x102fe200078e0004 */
[----:B------:R-:W0:Y:S03]  /*0520*/  LDS R9, [R6] ;  /* 0x0000000006097984 */ /* 0x000e260000000800 */
[----:B------:R-:W-:Y:S01]  /*0530*/  IMAD.WIDE.U32 R4, R11, 0x4, R4 ;  /* 0x000000040b047825 */ /* 0x000fe200078e0004 */
[----:B------:R-:W-:Y:S04]  /*0540*/  STG.E desc[UR8][R2.64], R7 ;  /* 0x0000000702007986 */ /* 0x000fe8000c101908 */
[----:B0-----:R-:W-:Y:S01]  /*0550*/  STG.E desc[UR8][R4.64], R9 ;  /* 0x0000000904007986 */ /* 0x001fe2000c101908 */
[----:B------:R-:W-:Y:S05]  /*0560*/  EXIT ;  /* 0x000000000000794d */ /* 0x000fea0003800000 */
.L_x_0:
[----:B------:R-:W-:-:S00]  /*0570*/  BRA `(.L_x_0) ;  /* 0xfffffffc00fc7947 */ /* 0x000fc0000383ffff */
[----:B------:R-:W-:-:S00]  /*0580*/  NOP ;  /* 0x0000000000007918 */ /* 0x000fc00000000000 */
[----:B------:R-:W-:-:S00]  /*0590*/  NOP ;  /* 0x0000000000007918 */ /* 0x000fc00000000000 */
[----:B------:R-:W-:-:S00]  /*05a0*/  NOP ;  /* 0x0000000000007918 */ /* 0x000fc00000000000 */
[----:B------:R-:W-:-:S00]  /*05b0*/  NOP ;  /* 0x0000000000007918 */ /* 0x000fc00000000000 */
[----:B------:R-:W-:-:S00]  /*05c0*/  NOP ;  /* 0x0000000000007918 */ /* 0x000fc00000000000 */
[----:B------:R-:W-:-:S00]  /*05d0*/  NOP ;  /* 0x0000000000007918 */ /* 0x000fc00000000000 */
[----:B------:R-:W-:-:S00]  /*05e0*/  NOP ;  /* 0x0000000000007918 */ /* 0x000fc00000000000 */
[----:B------:R-:W-:-:S00]  /*05f0*/  NOP ;  /* 0x0000000000007918 */ /* 0x000fc00000000000 */
.L_x_209:


//--------------------- .text.cudaSumPartition    --------------------------
	.section	.text.cudaSumPartition,"ax",@progbits
	.align	128
        .global         cudaSumPartition
        .type           cudaSumPartition,@function
        .size           cudaSumPartition,(.L_x_210 - cudaSumPartition)
        .other          cudaSumPartition,@"STO_CUDA_ENTRY STV_DEFAULT"
cudaSumPartition:
.text.cudaSumPartition:
[----:B------:R-:W-:Y:S01]  /*0000*/  LDC R1, c[0x0][0x37c] ;  /* 0x0000df00ff017b82 */ /* 0x000fe20000000800 */
[----:B------:R-:W0:Y:S01]  /*0010*/  S2R R0, SR_TID.X ;  /* 0x0000000000007919 */ /* 0x000e220000002100 */
[----:B------:R-:W1:Y:S06]  /*0020*/  LDCU UR9, c[0x0][0x388] ;  /* 0x00007100ff0977ac */ /* 0x000e6c0008000800 */
[----:B------:R-:W2:Y:S01]  /*0030*/  S2UR UR7, SR_CTAID.X ;  /* 0x00000000000779c3 */ /* 0x000ea20000002500 */
[----:B------:R-:W-:Y:S01]  /*0040*/  IMAD.MOV.U32 R3, RZ, RZ, RZ ;  /* 0x000000ffff037224 */ /* 0x000fe200078e00ff */
[----:B------:R-:W-:Y:S01]  /*0050*/  UMOV UR5, 0xf ;  /* 0x0000000f00057882 */ /* 0x000fe20000000000 */
[----:B------:R-:W3:Y:S05]  /*0060*/  LDCU.64 UR10, c[0x0][0x358] ;  /* 0x00006b00ff0a77ac */ /* 0x000eea0008000a00 */
[----:B------:R-:W4:Y:S01]  /*0070*/  S2UR UR6, SR_CTAID.Y ;  /* 0x00000000000679c3 */ /* 0x000f220000002600 */
[----:B-1----:R-:W-:-:S04]  /*0080*/  UIADD3 UR4, UPT, UPT, UR9, 0x1, URZ ;  /* 0x0000000109047890 */ /* 0x002fc8000fffe0ff */
[----:B------:R-:W-:Y:S02]  /*0090*/  USHF.L.U32 UR5, UR5, UR4, URZ ;  /* 0x0000000405057299 */ /* 0x000fe400080006ff */
[----:B--2---:R-:W-:Y:S01]  /*00a0*/  USHF.L.U32 UR4, UR7, UR4, URZ ;  /* 0x0000000407047299 */ /* 0x004fe200080006ff */
[----:B0-----:R-:W-:-:S03]  /*00b0*/  SHF.R.U32.HI R8, RZ, UR9, R0 ;  /* 0x00000009ff087c19 */ /* 0x001fc60008011600 */
[----:B----4-:R-:W-:Y:S01]  /*00c0*/  UIMAD UR4, UR5, UR6, UR4 ;  /* 0x00000006050472a4 */ /* 0x010fe2000f8e0204 */
[----:B------:R-:W-:-:S13]  /*00d0*/  ISETP.NE.AND P0, PT, R8, RZ, PT ;  /* 0x000000ff0800720c */ /* 0x000fda0003f05270 */
[----:B------:R-:W0:Y:S01]  /*00e0*/  @!P0 LDC.64 R4, c[0x0][0x380] ;  /* 0x0000e000ff048b82 */ /* 0x000e220000000a00 */
[----:B------:R-:W-:-:S04]  /*00f0*/  @!P0 VIADD R7, R0, UR4 ;  /* 0x0000000400078c36 */ /* 0x000fc80008000000 */
[----:B0-----:R-:W-:-:S05]  /*0100*/  @!P0 IMAD.WIDE.U32 R4, R7, 0x4, R4 ;  /* 0x0000000407048825 */ /* 0x001fca00078e0004 */
[----:B---3--:R-:W2:Y:S01]  /*0110*/  @!P0 LDG.E R3, desc[UR10][R4.64] ;  /* 0x0000000a04038981 */ /* 0x008ea2000c1e1900 */
[----:B------:R-:W0:Y:S01]  /*0120*/  S2UR UR6, SR_CgaCtaId ;  /* 0x00000000000679c3 */ /* 0x000e220000008800 */
[----:B------:R-:W-:Y:S01]  /*0130*/  UMOV UR5, 0x400 ;  /* 0x0000040000057882 */ /* 0x000fe20000000000 */
[----:B------:R-:W-:Y:S02]  /*0140*/  UISETP.GE.AND UP0, UPT, UR9, 0x1, UPT ;  /* 0x000000010900788c */ /* 0x000fe4000bf06270 */
[----:B0-----:R-:W-:-:S06]  /*0150*/  ULEA UR5, UR6, UR5, 0x18 ;  /* 0x0000000506057291 */ /* 0x001fcc000f8ec0ff */
[----:B------:R-:W-:-:S05]  /*0160*/  LEA R2, R0, UR5, 0x2 ;  /* 0x0000000500027c11 */ /* 0x000fca000f8e10ff */
[----:B--2---:R0:W-:Y:S01]  /*0170*/  STS [R2], R3 ;  /* 0x0000000302007388 */ /* 0x0041e20000000800 */
[----:B------:R-:W-:Y:S06]  /*0180*/  BAR.SYNC.DEFER_BLOCKING 0x0 ;  /* 0x0000000000007b1d */ /* 0x000fec0000010000 */
[----:B------:R-:W-:Y:S05]  /*0190*/  BRA.U !UP0, `(.L_x_1) ;  /* 0x0000000508b87547 */ /* 0x000fea000b800000 */
[----:B------:R-:W-:Y:S01]  /*01a0*/  UMOV UR6, 0x2 ;  /* 0x0000000200067882 */ /* 0x000fe20000000000 */
[----:B------:R-:W-:Y:S02]  /*01b0*/  ULOP3.LUT UP0, UR7, UR9, 0x3, URZ, 0xc0, !UPT ;  /* 0x0000000309077892 */ /* 0x000fe4000f80c0ff */
[----:B------:R-:W-:Y:S01]  /*01c0*/  USHF.L.U32 UR6, UR6, UR9, URZ ;  /* 0x0000000906067299 */ /* 0x000fe200080006ff */
[----:B------:R-:W1:Y:S05]  /*01d0*/  LDCU UR8, c[0x0][0x388] ;  /* 0x00007100ff0877ac */ /* 0x000e6a0008000800 */
[----:B0-----:R-:W-:-:S05]  /*01e0*/  LEA R3, R0, UR6, 0x1 ;  /* 0x0000000600037c11 */ /* 0x001fca000f8e08ff */
[----:B------:R-:W-:Y:S01]  /*01f0*/  IMAD.IADD R7, R3, 0x1, -R0 ;  /* 0x0000000103077824 */ /* 0x000fe200078e0a00 */
[----:B------:R-:W-:Y:S06]  /*0200*/  BRA.U !UP0, `(.L_x_2) ;  /* 0x0000000108607547 */ /* 0x000fec000b800000 */
[----:B------:R-:W-:Y:S02]  /*0210*/  UIADD3 UR6, UPT, UPT, UR9, -0x1, URZ ;  /* 0xffffffff09067890 */ /* 0x000fe4000fffe0ff */
[----:B------:R-:W-:-:S12]  /*0220*/  UIADD3 UR7, UPT, UPT, -UR7, URZ, URZ ;  /* 0x000000ff07077290 */ /* 0x000fd8000fffe1ff */
.L_x_5:
[----:B------:R-:W-:Y:S01]  /*0230*/  SHF.R.U32.HI R4, RZ, UR6, R0 ;  /* 0x00000006ff047c19 */ /* 0x000fe20008011600 */
[----:B------:R-:W-:Y:S01]  /*0240*/  UIADD3 UR7, UPT, UPT, UR7, 0x1, URZ ;  /* 0x0000000107077890 */ /* 0x000fe2000fffe0ff */
[----:B------:R-:W-:Y:S01]  /*0250*/  BSSY.RECONVERGENT B0, `(.L_x_3) ;  /* 0x0000010000007945 */ /* 0x000fe20003800200 */
[----:B-1----:R-:W-:Y:S01]  /*0260*/  UMOV UR8, UR6 ;  /* 0x0000000600087c82 */ /* 0x002fe20008000000 */
[----:B------:R-:W-:Y:S01]  /*0270*/  ISETP.NE.AND P0, PT, R4, RZ, PT ;  /* 0x000000ff0400720c */ /* 0x000fe20003f05270 */
[----:B------:R-:W-:-:S12]  /*0280*/  UISETP.NE.AND UP0, UPT, UR7, URZ, UPT ;  /* 0x000000ff0700728c */ /* 0x000fd8000bf05270 */
[----:B0-----:R-:W-:Y:S05]  /*0290*/  @P0 BRA `(.L_x_4) ;  /* 0x00000000002c0947 */ /* 0x001fea0003800000 */
[----:B------:R-:W-:Y:S02]  /*02a0*/  UMOV UR6, 0xfffffffc ;  /* 0xfffffffc00067882 */ /* 0x000fe40000000000 */
[----:B------:R-:W-:-:S06]  /*02b0*/  USHF.L.U32 UR6, UR6, UR8, URZ ;  /* 0x0000000806067299 */ /* 0x000fcc00080006ff */
[----:B------:R-:W-:Y:S01]  /*02c0*/  VIADD R4, R3, UR6 ;  /* 0x0000000603047c36 */ /* 0x000fe20008000000 */
[----:B------:R-:W-:Y:S02]  /*02d0*/  UMOV UR6, 0xfffffffe ;  /* 0xfffffffe00067882 */ /* 0x000fe40000000000 */
[----:B------:R-:W-:Y:S02]  /*02e0*/  USHF.L.U32 UR6, UR6, UR8, URZ ;  /* 0x0000000806067299 */ /* 0x000fe400080006ff */
[----:B------:R-:W-:-:S04]  /*02f0*/  LEA R4, R4, UR5, 0x2 ;  /* 0x0000000504047c11 */ /* 0x000fc8000f8e10ff */
[----:B------:R-:W-:Y:S02]  /*0300*/  VIADD R6, R7, UR6 ;  /* 0x0000000607067c36 */ /* 0x000fe40008000000 */
[----:B------:R-:W0:Y:S03]  /*0310*/  LDS.64 R4, [R4] ;  /* 0x0000000004047984 */ /* 0x000e260000000a00 */
[----:B------:R-:W-:Y:S01]  /*0320*/  LEA R6, R6, UR5, 0x2 ;  /* 0x0000000506067c11 */ /* 0x000fe2000f8e10ff */
[----:B0-----:R-:W-:-:S05]  /*0330*/  IMAD.IADD R5, R4, 0x1, R5 ;  /* 0x0000000104057824 */ /* 0x001fca00078e0205 */
[----:B------:R0:W-:Y:S02]  /*0340*/  STS [R6], R5 ;  /* 0x0000000506007388 */ /* 0x0001e40000000800 */
.L_x_4:
[----:B------:R-:W-:Y:S05]  /*0350*/  BSYNC.RECONVERGENT B0 ;  /* 0x0000000000007941 */ /* 0x000fea0003800200 */
.L_x_3:
[----:B------:R-:W-:Y:S01]  /*0360*/  BAR.SYNC.DEFER_BLOCKING 0x0 ;  /* 0x0000000000007b1d */ /* 0x000fe20000010000 */
[----:B------:R-:W-:-:S05]  /*0370*/  UIADD3 UR6, UPT, UPT, UR8, -0x1, URZ ;  /* 0xffffffff08067890 */ /* 0x000fca000fffe0ff */
[----:B------:R-:W-:Y:S07]  /*0380*/  BRA.U UP0, `(.L_x_5) ;  /* 0xfffffffd00a87547 */ /* 0x000fee000b83ffff */
.L_x_2:
[----:B------:R-:W2:Y:S02]  /*0390*/  LDCU UR6, c[0x0][0x388] ;  /* 0x00007100ff0677ac */ /* 0x000ea40008000800 */
[----:B--2---:R-:W-:-:S09]  /*03a0*/  UISETP.GE.U32.AND UP0, UPT, UR6, 0x4, UPT ;  /* 0x000000040600788c */ /* 0x004fd2000bf06070 */
[----:B------:R-:W-:Y:S05]  /*03b0*/  BRA.U !UP0, `(.L_x_1) ;  /* 0x0000000508307547 */ /* 0x000fea000b800000 */
[----:B-1----:R-:W-:-:S12]  /*03c0*/  UIADD3 UR7, UPT, UPT, UR8, 0x4, URZ ;  /* 0x0000000408077890 */ /* 0x002fd8000fffe0ff */
.L_x_14:
[----:B------:R-:W-:Y:S01]  /*03d0*/  UIADD3 UR9, UPT, UPT, UR7, -0x5, URZ ;  /* 0xfffffffb07097890 */ /* 0x000fe2000fffe0ff */
[----:B------:R-:W-:Y:S01]  /*03e0*/  BSSY.RECONVERGENT B0, `(.L_x_6) ;  /* 0x0000015000007945 */ /* 0x000fe20003800200 */
[----:B------:R-:W-:Y:S02]  /*03f0*/  UIADD3 UR12, UPT, UPT, UR7, -0x6, URZ ;  /* 0xfffffffa070c7890 */ /* 0x000fe4000fffe0ff */
[----:B------:R-:W-:Y:S02]  /*0400*/  UIADD3 UR13, UPT, UPT, UR7, -0x7, URZ ;  /* 0xfffffff9070d7890 */ /* 0x000fe4000fffe0ff */
[--C-:B------:R-:W-:Y:S02]  /*0410*/  SHF.R.U32.HI R4, RZ, UR9, R0.reuse ;  /* 0x00000009ff047c19 */ /* 0x100fe40008011600 */
[----:B0123--:R-:W-:Y:S02]  /*0420*/  SHF.R.U32.HI R5, RZ, UR12, R0 ;  /* 0x0000000cff057c19 */ /* 0x00ffe40008011600 */
[----:B------:R-:W-:-:S02]  /*0430*/  ISETP.NE.AND P0, PT, R4, RZ, PT ;  /* 0x000000ff0400720c */ /* 0x000fc40003f05270 */
[----:B------:R-:W-:Y:S02]  /*0440*/  SHF.R.U32.HI R6, RZ, UR13, R0 ;  /* 0x0000000dff067c19 */ /* 0x000fe40008011600 */
[----:B------:R-:W-:Y:S02]  /*0450*/  ISETP.NE.AND P1, PT, R5, RZ, PT ;  /* 0x000000ff0500720c */ /* 0x000fe40003f25270 */
[----:B------:R-:W-:-:S07]  /*0460*/  ISETP.NE.AND P2, PT, R6, RZ, PT ;  /* 0x000000ff0600720c */ /* 0x000fce0003f45270 */
[----:B------:R-:W-:Y:S06]  /*0470*/  @P0 BRA `(.L_x_7) ;  /* 0x00000000002c0947 */ /* 0x000fec0003800000 */
        /* <DEDUP_REMOVED lines=11> */
.L_x_7:
[----:B------:R-:W-:Y:S05]  /*0530*/  BSYNC.RECONVERGENT B0 ;  /* 0x0000000000007941 */ /* 0x000fea0003800200 */
.L_x_6:
[----:B------:R-:W-:Y:S06]  /*0540*/  BAR.SYNC.DEFER_BLOCKING 0x0 ;  /* 0x0000000000007b1d */ /* 0x000fec0000010000 */
[----:B------:R-:W-:Y:S04]  /*0550*/  BSSY.RECONVERGENT B0, `(.L_x_8) ;  /* 0x000000d000007945 */ /* 0x000fe80003800200 */
[----:B------:R-:W-:Y:S05]  /*0560*/  @P1 BRA `(.L_x_9) ;  /* 0x00000000002c1947 */ /* 0x000fea0003800000 */
[----:B------:R-:W-:Y:S02]  /*0570*/  UMOV UR6, 0xfffffffc ;  /* 0xfffffffc00067882 */ /* 0x000fe40000000000 */
[----:B------:R-:W-:-:S06]  /*0580*/  USHF.L.U32 UR6, UR6, UR12, URZ ;  /* 0x0000000c06067299 */ /* 0x000fcc00080006ff */
[----:B------:R-:W-:Y:S01]  /*0590*/  VIADD R4, R3, UR6 ;  /* 0x0000000603047c36 */ /* 0x000fe20008000000 */
[----:B------:R-:W-:Y:S02]  /*05a0*/  UMOV UR6, 0xfffffffe ;  /* 0xfffffffe00067882 */ /* 0x000fe40000000000 */
[----:B------:R-:W-:Y:S02]  /*05b0*/  USHF.L.U32 UR6, UR6, UR12, URZ ;  /* 0x0000000c06067299 */ /* 0x000fe400080006ff */
[----:B------:R-:W-:-:S04]  /*05c0*/  LEA R4, R4, UR5, 0x2 ;  /* 0x0000000504047c11 */ /* 0x000fc8000f8e10ff */
[----:B0-----:R-:W-:Y:S02]  /*05d0*/  VIADD R6, R7, UR6 ;  /* 0x0000000607067c36 */ /* 0x001fe40008000000 */
[----:B------:R-:W0:Y:S03]  /*05e0*/  LDS.64 R4, [R4] ;  /* 0x0000000004047984 */ /* 0x000e260000000a00 */
[----:B------:R-:W-:Y:S01]  /*05f0*/  LEA R6, R6, UR5, 0x2 ;  /* 0x0000000506067c11 */ /* 0x000fe2000f8e10ff */
[----:B0-----:R-:W-:-:S05]  /*0600*/  IMAD.IADD R5, R4, 0x1, R5 ;  /* 0x0000000104057824 */ /* 0x001fca00078e0205 */
[----:B------:R1:W-:Y:S02]  /*0610*/  STS [R6], R5 ;  /* 0x0000000506007388 */ /* 0x0003e40000000800 */
.L_x_9:
[----:B------:R-:W-:Y:S05]  /*0620*/  BSYNC.RECONVERGENT B0 ;  /* 0x0000000000007941 */ /* 0x000fea0003800200 */
.L_x_8:
        /* <DEDUP_REMOVED lines=9> */
[----:B01----:R-:W-:Y:S02]  /*06c0*/  VIADD R6, R7, UR6 ;  /* 0x0000000607067c36 */ /* 0x003fe40008000000 */
[----:B------:R-:W0:Y:S03]  /*06d0*/  LDS.64 R4, [R4] ;  /* 0x0000000004047984 */ /* 0x000e260000000a00 */
[----:B------:R-:W-:Y:S01]  /*06e0*/  LEA R6, R6, UR5, 0x2 ;  /* 0x0000000506067c11 */ /* 0x000fe2000f8e10ff */
[----:B0-----:R-:W-:-:S05]  /*06f0*/  IMAD.IADD R5, R4, 0x1, R5 ;  /* 0x0000000104057824 */ /* 0x001fca00078e0205 */
[----:B------:R2:W-:Y:S02]  /*0700*/  STS [R6], R5 ;  /* 0x0000000506007388 */ /* 0x0005e40000000800 */
.L_x_11:
[----:B------:R-:W-:Y:S05]  /*0710*/  BSYNC.RECONVERGENT B0 ;  /* 0x0000000000007941 */ /* 0x000fea0003800200 */
.L_x_10:
[----:B------:R-:W-:Y:S01]  /*0720*/  UIADD3 UR9, UPT, UPT, UR7, -0x8, URZ ;  /* 0xfffffff807097890 */ /* 0x000fe2000fffe0ff */
[----:B------:R-:W-:Y:S05]  /*0730*/  BAR.SYNC.DEFER_BLOCKING 0x0 ;  /* 0x0000000000007b1d */ /* 0x000fea0000010000 */
[----:B------:R-:W-:Y:S01]  /*0740*/  SHF.R.U32.HI R4, RZ, UR9, R0 ;  /* 0x00000009ff047c19 */ /* 0x000fe20008011600 */
[----:B------:R-:W-:Y:S03]  /*0750*/  BSSY.RECONVERGENT B0, `(.L_x_12) ;  /* 0x000000e000007945 */ /* 0x000fe60003800200 */
[----:B------:R-:W-:-:S13]  /*0760*/  ISETP.NE.AND P0, PT, R4, RZ, PT ;  /* 0x000000ff0400720c */ /* 0x000fda0003f05270 */
[----:B------:R-:W-:Y:S05]  /*0770*/  @P0 BRA `(.L_x_13) ;  /* 0x00000000002c0947 */ /* 0x000fea0003800000 */
[----:B------:R-:W-:Y:S02]  /*0780*/  UMOV UR6, 0xfffffffc ;  /* 0xfffffffc00067882 */ /* 0x000fe40000000000 */
[----:B------:R-:W-:-:S06]  /*0790*/  USHF.L.U32 UR6, UR6, UR9, URZ ;  /* 0x0000000906067299 */ /* 0x000fcc00080006ff */
[----:B------:R-:W-:Y:S01]  /*07a0*/  VIADD R4, R3, UR6 ;  /* 0x0000000603047c36 */ /* 0x000fe20008000000 */
[----:B------:R-:W-:Y:S02]  /*07b0*/  UMOV UR6, 0xfffffffe ;  /* 0xfffffffe00067882 */ /* 0x000fe40000000000 */
[----:B------:R-:W-:Y:S02]  /*07c0*/  USHF.L.U32 UR6, UR6, UR9, URZ ;  /* 0x0000000906067299 */ /* 0x000fe400080006ff */
[----:B------:R-:W-:-:S04]  /*07d0*/  LEA R4, R4, UR5, 0x2 ;  /* 0x0000000504047c11 */ /* 0x000fc8000f8e10ff */
[----:B012---:R-:W-:Y:S02]  /*07e0*/  VIADD R6, R7, UR6 ;  /* 0x0000000607067c36 */ /* 0x007fe40008000000 */
[----:B------:R-:W0:Y:S03]  /*07f0*/  LDS.64 R4, [R4] ;  /* 0x0000000004047984 */ /* 0x000e260000000a00 */
[----:B------:R-:W-:Y:S01]  /*0800*/  LEA R6, R6, UR5, 0x2 ;  /* 0x0000000506067c11 */ /* 0x000fe2000f8e10ff */
[----:B0-----:R-:W-:-:S05]  /*0810*/  IMAD.IADD R5, R4, 0x1, R5 ;  /* 0x0000000104057824 */ /* 0x001fca00078e0205 */
[----:B------:R3:W-:Y:S02]  /*0820*/  STS [R6], R5 ;  /* 0x0000000506007388 */ /* 0x0007e40000000800 */
.L_x_13:
[----:B------:R-:W-:Y:S05]  /*0830*/  BSYNC.RECONVERGENT B0 ;  /* 0x0000000000007941 */ /* 0x000fea0003800200 */
.L_x_12:
[----:B------:R-:W-:Y:S01]  /*0840*/  BAR.SYNC.DEFER_BLOCKING 0x0 ;  /* 0x0000000000007b1d */ /* 0x000fe20000010000 */
[----:B------:R-:W-:-:S04]  /*0850*/  UIADD3 UR7, UPT, UPT, UR7, -0x4, URZ ;  /* 0xfffffffc07077890 */ /* 0x000fc8000fffe0ff */
[----:B------:R-:W-:-:S09]  /*0860*/  UISETP.GT.AND UP0, UPT, UR7, 0x4, UPT ;  /* 0x000000040700788c */ /* 0x000fd2000bf04270 */
[----:B------:R-:W-:Y:S05]  /*0870*/  BRA.U UP0, `(.L_x_14) ;  /* 0xfffffff900d47547 */ /* 0x000fea000b83ffff */
.L_x_1:
[----:B------:R-:W-:-:S13]  /*0880*/  ISETP.NE.AND P0, PT, R8, RZ, PT ;  /* 0x000000ff0800720c */ /* 0x000fda0003f05270 */
[----:B-1----:R-:W-:Y:S05]  /*0890*/  @P0 EXIT ;  /* 0x000000000000094d */ /* 0x002fea0003800000 */
[----:B------:R-:W1:Y:S01]  /*08a0*/  LDCU UR6, c[0x0][0x388] ;  /* 0x00007100ff0677ac */ /* 0x000e620008000800 */
[----:B0-23--:R-:W0:Y:S01]  /*08b0*/  LDC.64 R4, c[0x0][0x380] ;  /* 0x0000e000ff047b82 */ /* 0x00de220000000a00 */
[----:B------:R-:W-:Y:S01]  /*08c0*/  IMAD.MOV.U32 R3, RZ, RZ, 0x1 ;  /* 0x00000001ff037424 */ /* 0x000fe200078e00ff */
[----:B------:R-:W-:Y:S02]  /*08d0*/  UMOV UR5, 0x4 ;  /* 0x0000000400057882 */ /* 0x000fe40000000000 */
[----:B-1----:R-:W-:Y:S02]  /*08e0*/  USHF.L.U32 UR5, UR5, UR6, URZ ;  /* 0x0000000605057299 */ /* 0x002fe400080006ff */
[----:B------:R-:W-:-:S04]  /*08f0*/  SHF.L.U32 R3, R3, UR6, RZ ;  /* 0x0000000603037c19 */ /* 0x000fc800080006ff */
[----:B------:R-:W-:-:S03]  /*0900*/  IADD3 R3, PT, PT, R3, UR4, R0 ;  /* 0x0000000403037c10 */ /* 0x000fc6000fffe000 */
[----:B------:R-:W1:Y:S02]  /*0910*/  LDS R7, [R2+UR5] ;  /* 0x0000000502077984 */ /* 0x000e640008000800 */
[----:B0-----:R-:W-:-:S05]  /*0920*/  IMAD.WIDE.U32 R4, R3, 0x4, R4 ;  /* 0x0000000403047825 */ /* 0x001fca00078e0004 */
[----:B-1----:R-:W-:Y:S01]  /*0930*/  STG.E desc[UR10][R4.64], R7 ;  /* 0x0000000704007986 */ /* 0x002fe2000c10190a */
[----:B------:R-:W-:Y:S05]  /*0940*/  EXIT ;  /* 0x000000000000794d */ /* 0x000fea0003800000 */
.L_x_15:
        /* <DEDUP_REMOVED lines=11> */
.L_x_210:


//--------------------- .text.cudaCalcLargePartition --------------------------
	.section	.text.cudaCalcLargePartition,"ax",@progbits
	.align	128
        .global         cudaCalcLargePartition
        .type           cudaCalcLargePartition,@function
        .size           cudaCalcLargePartition,(.L_x_211 - cudaCalcLargePartition)
        .other          cudaCalcLargePartition,@"STO_CUDA_ENTRY STV_DEFAULT"
cudaCalcLargePartition:
.text.cudaCalcLargePartition:
[----:B------:R-:W-:Y:S01]  /*0000*/  LDC R1, c[0x0][0x37c] ;  /* 0x0000df00ff017b82 */ /* 0x000fe20000000800 */
[----:B------:R-:W0:Y:S01]  /*0010*/  S2R R5, SR_TID.X ;  /* 0x0000000000057919 */ /* 0x000e220000002100 */
[----:B------:R-:W1:Y:S01]  /*0020*/  LDCU.64 UR8, c[0x0][0x358] ;  /* 0x00006b00ff0877ac */ /* 0x000e620008000a00 */
[----:B------:R-:W0:Y:S05]  /*0030*/  S2R R0, SR_TID.Y ;  /* 0x0000000000007919 */ /* 0x000e2a0000002200 */
[----:B------:R-:W2:Y:S01]  /*0040*/  S2UR UR5, SR_CgaCtaId ;  /* 0x00000000000579c3 */ /* 0x000ea20000008800 */
[----:B------:R-:W-:-:S07]  /*0050*/  UMOV UR4, 0x400 ;  /* 0x0000040000047882 */ /* 0x000fce0000000000 */
[----:B------:R-:W3:Y:S01]  /*0060*/  LDC R9, c[0x0][0x398] ;  /* 0x0000e600ff097b82 */ /* 0x000ee20000000800 */
[----:B0-----:R-:W-:-:S05]  /*0070*/  IMAD R4, R0, 0x10, R5 ;  /* 0x0000001000047824 */ /* 0x001fca00078e0205 */
[----:B------:R-:W-:-:S13]  /*0080*/  ISETP.GT.U32.AND P0, PT, R4, 0x2f, PT ;  /* 0x0000002f0400780c */ /* 0x000fda0003f04070 */
[----:B------:R-:W0:Y:S01]  /*0090*/  @!P0 S2R R7, SR_CTAID.Y ;  /* 0x0000000000078919 */ /* 0x000e220000002600 */
[----:B------:R-:W0:Y:S02]  /*00a0*/  @!P0 LDC.64 R2, c[0x0][0x390] ;  /* 0x0000e400ff028b82 */ /* 0x000e240000000a00 */
[----:B0-----:R-:W-:-:S04]  /*00b0*/  @!P0 IMAD.WIDE.U32 R2, R7, 0xc0, R2 ;  /* 0x000000c007028825 */ /* 0x001fc800078e0002 */
[----:B------:R-:W-:-:S06]  /*00c0*/  @!P0 IMAD.WIDE.U32 R2, R4, 0x4, R2 ;  /* 0x0000000404028825 */ /* 0x000fcc00078e0002 */
[----:B-1----:R-:W4:Y:S01]  /*00d0*/  @!P0 LDG.E R2, desc[UR8][R2.64] ;  /* 0x0000000802028981 */ /* 0x002f22000c1e1900 */
[----:B--2---:R-:W-:-:S06]  /*00e0*/  ULEA UR4, UR5, UR4, 0x18 ;  /* 0x0000000405047291 */ /* 0x004fcc000f8ec0ff */
[----:B------:R-:W-:-:S04]  /*00f0*/  IMAD.U32 R6, RZ, RZ, UR4 ;  /* 0x00000004ff067e24 */ /* 0x000fc8000f8e00ff */
[----:B------:R-:W-:-:S05]  /*0100*/  IMAD R7, R4, 0x4, R6 ;  /* 0x0000000404077824 */ /* 0x000fca00078e0206 */
[----:B----4-:R-:W-:Y:S01]  /*0110*/  @!P0 STS [R7+0x800], R2 ;  /* 0x0008000207008388 */ /* 0x010fe20000000800 */
[----:B------:R-:W-:Y:S06]  /*0120*/  BAR.SYNC.DEFER_BLOCKING 0x0 ;  /* 0x0000000000007b1d */ /* 0x000fec0000010000 */
[----:B------:R-:W3:Y:S04]  /*0130*/  LDS R8, [R6+0x81c] ;  /* 0x00081c0006087984 */ /* 0x000ee80000000800 */
[----:B------:R0:W-:Y:S01]  /*0140*/  STS [R7+0x400], RZ ;  /* 0x000400ff07007388 */ /* 0x0001e20000000800 */
[----:B---3--:R-:W-:-:S04]  /*0150*/  SHF.R.S32.HI R8, RZ, R9, R8 ;  /* 0x00000009ff087219 */ /* 0x008fc80000011408 */
[----:B------:R-:W-:-:S13]  /*0160*/  ISETP.GE.AND P0, PT, R8, 0x1, PT ;  /* 0x000000010800780c */ /* 0x000fda0003f06270 */
[----:B0-----:R-:W-:Y:S05]  /*0170*/  @!P0 BRA `(.L_x_16) ;  /* 0x0000000400888947 */ /* 0x001fea0003800000 */
[----:B------:R-:W0:Y:S01]  /*0180*/  S2UR UR7, SR_CTAID.X ;  /* 0x00000000000779c3 */ /* 0x000e220000002500 */
[----:B------:R-:W-:Y:S01]  /*0190*/  IMAD R9, R5, 0x4, R6 ;  /* 0x0000000405097824 */ /* 0x000fe200078e0206 */
[----:B------:R-:W-:-:S06]  /*01a0*/  UMOV UR4, URZ ;  /* 0x000000ff00047c82 */ /* 0x000fcc0008000000 */
[----:B------:R-:W1:Y:S01]  /*01b0*/  LDC.64 R2, c[0x0][0x388] ;  /* 0x0000e200ff027b82 */ /* 0x000e620000000a00 */
[----:B0-----:R-:W-:-:S04]  /*01c0*/  IMAD R11, R8, UR7, R5 ;  /* 0x00000007080b7c24 */ /* 0x001fc8000f8e0205 */
[----:B------:R-:W-:-:S07]  /*01d0*/  IMAD R10, R0, 0x10, R11 ;  /* 0x00000010000a7824 */ /* 0x000fce00078e020b */
.L_x_19:
[----:B0-----:R-:W0:Y:S01]  /*01e0*/  LDS R11, [R6+0x800] ;  /* 0x00080000060b7984 */ /* 0x001e220000000800 */
[----:B------:R-:W-:Y:S01]  /*01f0*/  BSSY.RECONVERGENT B0, `(.L_x_17) ;  /* 0x000000f000007945 */ /* 0x000fe20003800200 */
[----:B------:R-:W-:Y:S01]  /*0200*/  IMAD.MOV.U32 R12, RZ, RZ, RZ ;  /* 0x000000ffff0c7224 */ /* 0x000fe200078e00ff */
[----:B0-----:R-:W-:-:S04]  /*0210*/  ISETP.GE.AND P0, PT, R4, R11, PT ;  /* 0x0000000b0400720c */ /* 0x001fc80003f06270 */
[----:B------:R-:W-:-:S04]  /*0220*/  ISETP.EQ.AND P0, PT, RZ, UR7, !P0 ;  /* 0x00000007ff007c0c */ /* 0x000fc8000c702270 */
[----:B------:R-:W-:-:S13]  /*0230*/  ISETP.GE.OR P0, PT, R4, R8, P0 ;  /* 0x000000080400720c */ /* 0x000fda0000706670 */
[----:B------:R-:W-:Y:S05]  /*0240*/  @P0 BRA `(.L_x_18) ;  /* 0x0000000000240947 */ /* 0x000fea0003800000 */
[----:B------:R-:W0:Y:S01]  /*0250*/  S2UR UR6, SR_CgaCtaId ;  /* 0x00000000000679c3 */ /* 0x000e220000008800 */
[----:B------:R-:W-:Y:S02]  /*0260*/  UMOV UR5, 0x400 ;  /* 0x0000040000057882 */ /* 0x000fe40000000000 */
[----:B0-----:R-:W-:-:S06]  /*0270*/  ULEA UR5, UR6, UR5, 0x18 ;  /* 0x0000000506057291 */ /* 0x001fcc000f8ec0ff */
[----:B------:R-:W-:-:S05]  /*0280*/  IMAD.U32 R6, RZ, RZ, UR5 ;  /* 0x00000005ff067e24 */ /* 0x000fca000f8e00ff */
[----:B------:R-:W0:Y:S02]  /*0290*/  LDS R12, [R6+0x828] ;  /* 0x00082800060c7984 */ /* 0x000e240000000800 */
[----:B0-----:R-:W-:-:S05]  /*02a0*/  IMAD.IADD R11, R12, 0x1, -R11 ;  /* 0x000000010c0b7824 */ /* 0x001fca00078e0a0b */
[----:B------:R-:W-:-:S05]  /*02b0*/  IADD3 R11, PT, PT, R11, UR4, R10 ;  /* 0x000000040b0b7c10 */ /* 0x000fca000fffe00a */
[----:B-1----:R-:W-:-:S06]  /*02c0*/  IMAD.WIDE.U32 R12, R11, 0x4, R2 ;  /* 0x000000040b0c7825 */ /* 0x002fcc00078e0002 */
[----:B------:R0:W5:Y:S02]  /*02d0*/  LDG.E R12, desc[UR8][R12.64] ;  /* 0x000000080c0c7981 */ /* 0x000164000c1e1900 */
.L_x_18:
[----:B------:R-:W-:Y:S05]  /*02e0*/  BSYNC.RECONVERGENT B0 ;  /* 0x0000000000007941 */ /* 0x000fea0003800200 */
.L_x_17:
[----:B-----5:R-:W-:Y:S01]  /*02f0*/  IMAD.SHL.U32 R11, R12, 0x2, RZ ;  /* 0x000000020c0b7824 */ /* 0x020fe200078e00ff */
[----:B------:R-:W-:Y:S01]  /*0300*/  SHF.R.S32.HI R12, RZ, 0x1f, R12 ;  /* 0x0000001fff0c7819 */ /* 0x000fe2000001140c */
[----:B------:R-:W-:Y:S01]  /*0310*/  UIADD3 UR4, UPT, UPT, UR4, 0x100, URZ ;  /* 0x0000010004047890 */ /* 0x000fe2000fffe0ff */
[----:B------:R-:W-:Y:S02]  /*0320*/  VIADD R4, R4, 0x100 ;  /* 0x0000010004047836 */ /* 0x000fe40000000000 */
[----:B------:R-:W-:-:S03]  /*0330*/  LOP3.LUT R12, R11, R12, RZ, 0x3c, !PT ;  /* 0x0000000c0b0c7212 */ /* 0x000fc600078e3cff */
[----:B------:R-:W-:Y:S02]  /*0340*/  ISETP.LE.AND P0, PT, R8, UR4, PT ;  /* 0x0000000408007c0c */ /* 0x000fe4000bf03270 */
[----:B------:R-:W-:Y:S01]  /*0350*/  STS [R7], R12 ;  /* 0x0000000c07007388 */ /* 0x000fe20000000800 */
[----:B------:R-:W-:Y:S06]  /*0360*/  BAR.SYNC.DEFER_BLOCKING 0x0 ;  /* 0x0000000000007b1d */ /* 0x000fec0000010000 */
[----:B0-----:R-:W0:Y:S04]  /*0370*/  LDS R13, [R9] ;  /* 0x00000000090d7984 */ /* 0x001e280000000800 */
[----:B------:R-:W2:Y:S01]  /*0380*/  LDS R11, [R7+0x400] ;  /* 0x00040000070b7984 */ /* 0x000ea20000000800 */
[----:B0-----:R-:W-:-:S04]  /*0390*/  SHF.R.S32.HI R14, RZ, R0, R13 ;  /* 0x00000000ff0e7219 */ /* 0x001fc8000001140d */
[----:B--2---:R-:W-:-:S05]  /*03a0*/  VIADDMNMX R14, R14, R11, 0xfffff, PT ;  /* 0x000fffff0e0e7446 */ /* 0x004fca000380010b */
[----:B------:R-:W-:Y:S04]  /*03b0*/  STS [R7+0x400], R14 ;  /* 0x0004000e07007388 */ /* 0x000fe80000000800 */
[----:B------:R-:W0:Y:S02]  /*03c0*/  LDS R11, [R9+0x40] ;  /* 0x00004000090b7984 */ /* 0x000e240000000800 */
[----:B0-----:R-:W-:-:S04]  /*03d0*/  SHF.R.S32.HI R11, RZ, R0, R11 ;  /* 0x00000000ff0b7219 */ /* 0x001fc8000001140b */
[----:B------:R-:W-:-:S05]  /*03e0*/  VIADDMNMX R16, R11, R14, 0xfffff, PT ;  /* 0x000fffff0b107446 */ /* 0x000fca000380010e */
        /* <DEDUP_REMOVED lines=56> */
[----:B------:R0:W-:Y:S01]  /*0770*/  STS [R7+0x400], R14 ;  /* 0x0004000e07007388 */ /* 0x0001e20000000800 */
[----:B------:R-:W-:Y:S06]  /*0780*/  BAR.SYNC.DEFER_BLOCKING 0x0 ;  /* 0x0000000000007b1d */ /* 0x000fec0000010000 */
[----:B------:R-:W-:Y:S05]  /*0790*/  @!P0 BRA `(.L_x_19) ;  /* 0xfffffff800908947 */ /* 0x000fea000383ffff */
.L_x_16:
[----:B------:R-:W-:Y:S01]  /*07a0*/  BAR.SYNC.DEFER_BLOCKING 0x0 ;  /* 0x0000000000007b1d */ /* 0x000fe20000010000 */
[----:B------:R-:W-:-:S04]  /*07b0*/  ISETP.NE.AND P0, PT, R5, RZ, PT ;  /* 0x000000ff0500720c */ /* 0x000fc80003f05270 */
[----:B------:R-:W-:Y:S01]  /*07c0*/  ISETP.GT.U32.OR P0, PT, R0, 0xe, P0 ;  /* 0x0000000e0000780c */ /* 0x000fe20000704470 */
[----:B-1----:R-:W-:Y:S04]  /*07d0*/  LDS R2, [R7+0x420] ;  /* 0x0004200007027984 */ /* 0x002fe80000000800 */
[----:B------:R-:W-:Y:S04]  /*07e0*/  LDS R3, [R7+0x400] ;  /* 0x0004000007037984 */ /* 0x000fe80000000800 */
[----:B------:R-:W1:Y:S04]  /*07f0*/  LDS R4, [R7+0x410] ;  /* 0x0004100007047984 */ /* 0x000e680000000800 */
[----:B------:R-:W-:Y:S04]  /*0800*/  LDS R9, [R7+0x408] ;  /* 0x0004080007097984 */ /* 0x000fe80000000800 */
[----:B------:R-:W2:Y:S01]  /*0810*/  LDS R6, [R7+0x404] ;  /* 0x0004040007067984 */ /* 0x000ea20000000800 */
[----:B-1----:R-:W-:-:S04]  /*0820*/  IADD3 R2, PT, PT, R4, R3, R2 ;  /* 0x0000000304027210 */ /* 0x002fc80007ffe002 */
[----:B--2---:R-:W-:-:S05]  /*0830*/  IADD3 R2, PT, PT, R6, R9, R2 ;  /* 0x0000000906027210 */ /* 0x004fca0007ffe002 */
[----:B------:R1:W-:Y:S01]  /*0840*/  STS [R7+0x400], R2 ;  /* 0x0004000207007388 */ /* 0x0003e20000000800 */
[----:B------:R-:W-:Y:S06]  /*0850*/  BAR.SYNC.DEFER_BLOCKING 0x0 ;  /* 0x0000000000007b1d */ /* 0x000fec0000010000 */
[----:B------:R-:W-:Y:S05]  /*0860*/  @P0 EXIT ;  /* 0x000000000000094d */ /* 0x000fea0003800000 */
[----:B------:R-:W2:Y:S01]  /*0870*/  S2UR UR5, SR_CgaCtaId ;  /* 0x00000000000579c3 */ /* 0x000ea20000008800 */
[----:B------:R-:W-:Y:S01]  /*0880*/  UMOV UR4, 0x400 ;  /* 0x0000040000047882 */ /* 0x000fe20000000000 */
[----:B------:R-:W3:Y:S01]  /*0890*/  S2R R9, SR_CTAID.X ;  /* 0x0000000000097919 */ /* 0x000ee20000002500 */
[----:B01----:R-:W-:Y:S05]  /*08a0*/  LDS R7, [R7+0x400] ;  /* 0x0004000007077984 */ /* 0x003fea0000000800 */
[----:B------:R-:W0:Y:S01]  /*08b0*/  LDC.64 R2, c[0x0][0x380] ;  /* 0x0000e000ff027b82 */ /* 0x000e220000000a00 */
[----:B------:R-:W1:Y:S01]  /*08c0*/  S2R R11, SR_CTAID.Y ;  /* 0x00000000000b7919 */ /* 0x000e620000002600 */
[----:B--2---:R-:W-:-:S03]  /*08d0*/  ULEA UR4, UR5, UR4, 0x18 ;  /* 0x0000000405047291 */ /* 0x004fc6000f8ec0ff */
[----:B------:R-:W-:-:S06]  /*08e0*/  UMOV UR5, 0xf ;  /* 0x0000000f00057882 */ /* 0x000fcc0000000000 */
[----:B------:R-:W2:Y:S01]  /*08f0*/  LDS R4, [UR4+0x800] ;  /* 0x00080004ff047984 */ /* 0x000ea20008000800 */
[----:B---3--:R-:W-:Y:S01]  /*0900*/  ISETP.NE.AND P0, PT, R9, RZ, PT ;  /* 0x000000ff0900720c */ /* 0x008fe20003f05270 */
[----:B------:R-:W3:Y:S02]  /*0910*/  LDCU UR4, c[0x0][0x398] ;  /* 0x00007300ff0477ac */ /* 0x000ee40008000800 */
[----:B---3--:R-:W-:-:S06]  /*0920*/  UIADD3 UR4, UPT, UPT, UR4, 0x1, URZ ;  /* 0x0000000104047890 */ /* 0x008fcc000fffe0ff */
[----:B------:R-:W-:Y:S01]  /*0930*/  SHF.L.U32 R6, R0, UR4, RZ ;  /* 0x0000000400067c19 */ /* 0x000fe200080006ff */
[----:B------:R-:W-:-:S04]  /*0940*/  USHF.L.U32 UR4, UR5, UR4, URZ ;  /* 0x0000000405047299 */ /* 0x000fc800080006ff */
[----:B------:R-:W-:-:S04]  /*0950*/  IMAD.IADD R6, R6, 0x1, R9 ;  /* 0x0000000106067824 */ /* 0x000fc800078e0209 */
[----:B-1----:R-:W-:-:S04]  /*0960*/  IMAD R9, R11, UR4, R6 ;  /* 0x000000040b097c24 */ /* 0x002fc8000f8e0206 */
[----:B0-----:R-:W-:Y:S01]  /*0970*/  IMAD.WIDE.U32 R2, R9, 0x4, R2 ;  /* 0x0000000409027825 */ /* 0x001fe200078e0002 */
[----:B--2---:R-:W-:-:S05]  /*0980*/  SEL R5, R4, RZ, !P0 ;  /* 0x000000ff04057207 */ /* 0x004fca0004000000 */
[----:B------:R-:W-:-:S04]  /*0990*/  IMAD.IADD R5, R8, 0x1, -R5 ;  /* 0x0000000108057824 */ /* 0x000fc800078e0a05 */
[----:B------:R-:W-:-:S04]  /*09a0*/  IMAD R0, R5, R0, R5 ;  /* 0x0000000005007224 */ /* 0x000fc800078e0205 */
[----:B------:R-:W-:-:S05]  /*09b0*/  IMAD.IADD R7, R7, 0x1, R0 ;  /* 0x0000000107077824 */ /* 0x000fca00078e0200 */
[----:B------:R-:W-:Y:S01]  /*09c0*/  STG.E desc[UR8][R2.64], R7 ;  /* 0x0000000702007986 */ /* 0x000fe2000c101908 */
[----:B------:R-:W-:Y:S05]  /*09d0*/  EXIT ;  /* 0x000000000000794d */ /* 0x000fea0003800000 */
.L_x_20:
        /* <DEDUP_REMOVED lines=10> */
.L_x_211:


//--------------------- .text.cudaCalcPartition   --------------------------
	.section	.text.cudaCalcPartition,"ax",@progbits
	.align	128
        .global         cudaCalcPartition
        .type           cudaCalcPartition,@function
        .size           cudaCalcPartition,(.L_x_212 - cudaCalcPartition)
        .other          cudaCalcPartition,@"STO_CUDA_ENTRY STV_DEFAULT"
cudaCalcPartition:
.text.cudaCalcPartition:
        /* <DEDUP_REMOVED lines=12> */
[----:B------:R-:W-:-:S05]  /*00c0*/  @!P0 IMAD.WIDE.U32 R8, R5, 0x4, R6 ;  /* 0x0000000405088825 */ /* 0x000fca00078e0006 */
[----:B-1----:R-:W4:Y:S01]  /*00d0*/  @!P0 LDG.E R7, desc[UR6][R8.64] ;  /* 0x0000000608078981 */ /* 0x002f22000c1e1900 */
[----:B--2---:R-:W-:Y:S01]  /*00e0*/  ULEA UR4, UR5, UR4, 0x18 ;  /* 0x0000000405047291 */ /* 0x004fe2000f8ec0ff */
[----:B------:R-:W0:Y:S01]  /*00f0*/  S2UR UR5, SR_CTAID.X ;  /* 0x00000000000579c3 */ /* 0x000e220000002500 */
[----:B------:R-:W-:Y:S04]  /*0100*/  BSSY.RECONVERGENT B0, `(.L_x_21) ;  /* 0x000002e000007945 */ /* 0x000fe80003800200 */
[----:B------:R-:W-:-:S05]  /*0110*/  LEA R4, R5, UR4, 0x2 ;  /* 0x0000000405047c11 */ /* 0x000fca000f8e10ff */
[----:B----4-:R-:W-:Y:S01]  /*0120*/  @!P0 STS [R4+0x800], R7 ;  /* 0x0008000704008388 */ /* 0x010fe20000000800 */
[----:B------:R-:W-:Y:S06]  /*0130*/  BAR.SYNC.DEFER_BLOCKING 0x0 ;  /* 0x0000000000007b1d */ /* 0x000fec0000010000 */
[----:B------:R-:W3:Y:S02]  /*0140*/  LDS R11, [UR4+0x81c] ;  /* 0x00081c04ff0b7984 */ /* 0x000ee40008000800 */
[----:B---3--:R-:W-:-:S04]  /*0150*/  SHF.R.S32.HI R6, RZ, R2, R11 ;  /* 0x00000002ff067219 */ /* 0x008fc8000001140b */
[-C--:B------:R-:W-:Y:S02]  /*0160*/  IABS R14, R6.reuse ;  /* 0x00000006000e7213 */ /* 0x080fe40000000000 */
[----:B------:R-:W-:Y:S02]  /*0170*/  IABS R11, R6 ;  /* 0x00000006000b7213 */ /* 0x000fe40000000000 */
[----:B------:R-:W1:Y:S03]  /*0180*/  I2F.RP R10, R14 ;  /* 0x0000000e000a7306 */ /* 0x000e660000209400 */
[----:B------:R-:W-:Y:S02]  /*0190*/  IMAD.MOV R12, RZ, RZ, -R11 ;  /* 0x000000ffff0c7224 */ /* 0x000fe400078e0a0b */
[----:B------:R-:W-:-:S03]  /*01a0*/  IMAD.MOV.U32 R11, RZ, RZ, 0x1 ;  /* 0x00000001ff0b7424 */ /* 0x000fc600078e00ff */
[----:B-1----:R-:W1:Y:S02]  /*01b0*/  MUFU.RCP R10, R10 ;  /* 0x0000000a000a7308 */ /* 0x002e640000001000 */
[----:B-1----:R-:W-:Y:S02]  /*01c0*/  VIADD R8, R10, 0xffffffe ;  /* 0x0ffffffe0a087836 */ /* 0x002fe40000000000 */
[----:B------:R-:W-:-:S04]  /*01d0*/  IMAD.MOV.U32 R10, RZ, RZ, RZ ;  /* 0x000000ffff0a7224 */ /* 0x000fc800078e00ff */
[----:B------:R1:W2:Y:S02]  /*01e0*/  F2I.FTZ.U32.TRUNC.NTZ R9, R8 ;  /* 0x0000000800097305 */ /* 0x0002a4000021f000 */
[----:B-1----:R-:W-:Y:S02]  /*01f0*/  IMAD.MOV.U32 R8, RZ, RZ, RZ ;  /* 0x000000ffff087224 */ /* 0x002fe400078e00ff */
[----:B--2---:R-:W-:-:S04]  /*0200*/  IMAD.MOV R7, RZ, RZ, -R9 ;  /* 0x000000ffff077224 */ /* 0x004fc800078e0a09 */
[----:B------:R-:W-:-:S04]  /*0210*/  IMAD R7, R7, R14, RZ ;  /* 0x0000000e07077224 */ /* 0x000fc800078e02ff */
[----:B------:R-:W-:Y:S01]  /*0220*/  IMAD.HI.U32 R9, R9, R7, R8 ;  /* 0x0000000709097227 */ /* 0x000fe200078e0008 */
[----:B------:R-:W-:-:S05]  /*0230*/  SHF.L.U32 R8, R11, R2, RZ ;  /* 0x000000020b087219 */ /* 0x000fca00000006ff */
[----:B------:R-:W-:-:S04]  /*0240*/  IMAD.HI.U32 R9, R9, 0x100, RZ ;  /* 0x0000010009097827 */ /* 0x000fc800078e00ff */
[----:B------:R-:W-:Y:S02]  /*0250*/  IMAD R7, R9, R12, 0x100 ;  /* 0x0000010009077424 */ /* 0x000fe400078e020c */
[----:B------:R-:W1:Y:S03]  /*0260*/  LDS R12, [UR4+0x800] ;  /* 0x00080004ff0c7984 */ /* 0x000e660008000800 */
[----:B------:R-:W-:-:S13]  /*0270*/  ISETP.GT.U32.AND P2, PT, R14, R7, PT ;  /* 0x000000070e00720c */ /* 0x000fda0003f44070 */
[----:B------:R-:W-:Y:S02]  /*0280*/  @!P2 IMAD.IADD R7, R7, 0x1, -R14 ;  /* 0x000000010707a824 */ /* 0x000fe400078e0a0e */
[----:B------:R-:W-:Y:S01]  /*0290*/  @!P2 VIADD R9, R9, 0x1 ;  /* 0x000000010909a836 */ /* 0x000fe20000000000 */
[C---:B------:R-:W-:Y:S02]  /*02a0*/  ISETP.NE.AND P2, PT, R6.reuse, RZ, PT ;  /* 0x000000ff0600720c */ /* 0x040fe40003f45270 */
[----:B------:R-:W-:Y:S02]  /*02b0*/  ISETP.GE.U32.AND P0, PT, R7, R14, PT ;  /* 0x0000000e0700720c */ /* 0x000fe40003f06070 */
[----:B------:R-:W-:-:S04]  /*02c0*/  LOP3.LUT R7, R6, 0x100, RZ, 0x3c, !PT ;  /* 0x0000010006077812 */ /* 0x000fc800078e3cff */
[----:B------:R-:W-:-:S07]  /*02d0*/  ISETP.GE.AND P1, PT, R7, RZ, PT ;  /* 0x000000ff0700720c */ /* 0x000fce0003f26270 */
[----:B------:R-:W-:-:S06]  /*02e0*/  @P0 VIADD R9, R9, 0x1 ;  /* 0x0000000109090836 */ /* 0x000fcc0000000000 */
[----:B------:R-:W-:Y:S01]  /*02f0*/  @!P1 IMAD.MOV R9, RZ, RZ, -R9 ;  /* 0x000000ffff099224 */ /* 0x000fe200078e0a09 */
[----:B------:R-:W-:Y:S02]  /*0300*/  @!P2 LOP3.LUT R9, RZ, R6, RZ, 0x33, !PT ;  /* 0x00000006ff09a212 */ /* 0x000fe400078e33ff */
[----:B-1----:R-:W-:-:S03]  /*0310*/  ISETP.GE.AND P0, PT, R5, R12, PT ;  /* 0x0000000c0500720c */ /* 0x002fc60003f06270 */
[----:B0-----:R-:W-:Y:S01]  /*0320*/  IMAD R7, R9, UR5, RZ ;  /* 0x0000000509077c24 */ /* 0x001fe2000f8e02ff */
[----:B------:R-:W-:-:S04]  /*0330*/  ISETP.EQ.AND P0, PT, RZ, UR5, !P0 ;  /* 0x00000005ff007c0c */ /* 0x000fc8000c702270 */
[----:B------:R-:W-:-:S05]  /*0340*/  VIADDMNMX.U32 R9, R8, -R7, R9, PT ;  /* 0x8000000708097246 */ /* 0x000fca0003800009 */
[----:B------:R-:W-:-:S05]  /*0350*/  IMAD R8, R6, R9, RZ ;  /* 0x0000000906087224 */ /* 0x000fca00078e02ff */
[----:B------:R-:W-:-:S13]  /*0360*/  ISETP.GE.OR P0, PT, R5, R8, P0 ;  /* 0x000000080500720c */ /* 0x000fda0000706670 */
[----:B------:R-:W-:Y:S05]  /*0370*/  @P0 BRA `(.L_x_22) ;  /* 0x0000000000180947 */ /* 0x000fea0003800000 */
[----:B------:R-:W0:Y:S01]  /*0380*/  LDS R13, [UR4+0x828] ;  /* 0x00082804ff0d7984 */ /* 0x000e220008000800 */
[----:B------:R-:W1:Y:S01]  /*0390*/  LDC.64 R10, c[0x0][0x388] ;  /* 0x0000e200ff0a7b82 */ /* 0x000e620000000a00 */
[----:B------:R-:W-:-:S05]  /*03a0*/  IMAD R5, R6, R7, R5 ;  /* 0x0000000706057224 */ /* 0x000fca00078e0205 */
[----:B0-----:R-:W-:-:S05]  /*03b0*/  IADD3 R5, PT, PT, -R12, R5, R13 ;  /* 0x000000050c057210 */ /* 0x001fca0007ffe10d */
[----:B-1----:R-:W-:-:S06]  /*03c0*/  IMAD.WIDE.U32 R10, R5, 0x4, R10 ;  /* 0x00000004050a7825 */ /* 0x002fcc00078e000a */
[----:B------:R0:W5:Y:S02]  /*03d0*/  LDG.E R10, desc[UR6][R10.64] ;  /* 0x000000060a0a7981 */ /* 0x000164000c1e1900 */
.L_x_22:
[----:B------:R-:W-:Y:S05]  /*03e0*/  BSYNC.RECONVERGENT B0 ;  /* 0x0000000000007941 */ /* 0x000fea0003800200 */
.L_x_21:
[----:B-----5:R-:W-:Y:S01]  /*03f0*/  IMAD.SHL.U32 R5, R10, 0x2, RZ ;  /* 0x000000020a057824 */ /* 0x020fe200078e00ff */
[----:B------:R-:W-:Y:S01]  /*0400*/  SHF.R.S32.HI R10, RZ, 0x1f, R10 ;  /* 0x0000001fff0a7819 */ /* 0x000fe2000001140a */
[----:B------:R-:W-:Y:S01]  /*0410*/  BSSY.RECONVERGENT B0, `(.L_x_23) ;  /* 0x0000069000007945 */ /* 0x000fe20003800200 */
[----:B------:R-:W-:Y:S02]  /*0420*/  LOP3.LUT P0, RZ, R3, UR5, RZ, 0xfc, !PT ;  /* 0x0000000503ff7c12 */ /* 0x000fe4000f80fcff */
[----:B------:R-:W-:-:S05]  /*0430*/  LOP3.LUT R5, R5, R10, RZ, 0x3c, !PT ;  /* 0x0000000a05057212 */ /* 0x000fca00078e3cff */
[----:B------:R-:W-:Y:S01]  /*0440*/  STS [R4], R5 ;  /* 0x0000000504007388 */ /* 0x000fe20000000800 */
[----:B------:R-:W-:Y:S06]  /*0450*/  BAR.SYNC.DEFER_BLOCKING 0x0 ;  /* 0x0000000000007b1d */ /* 0x000fec0000010000 */
[----:B------:R-:W0:Y:S02]  /*0460*/  LDS R8, [UR4+0x800] ;  /* 0x00080004ff087984 */ /* 0x000e240008000800 */
[----:B0-----:R-:W-:Y:S02]  /*0470*/  SEL R11, R8, RZ, !P0 ;  /* 0x000000ff080b7207 */ /* 0x001fe40004000000 */
[----:B------:R-:W-:-:S03]  /*0480*/  ISETP.GE.AND P0, PT, R6, 0x1, PT ;  /* 0x000000010600780c */ /* 0x000fc60003f06270 */
[----:B------:R-:W-:Y:S01]  /*0490*/  IMAD.IADD R11, R6, 0x1, -R11 ;  /* 0x00000001060b7824 */ /* 0x000fe200078e0a0b */
[----:B------:R-:W-:-:S03]  /*04a0*/  ISETP.GE.U32.OR P0, PT, R3, R9, !P0 ;  /* 0x000000090300720c */ /* 0x000fc60004706470 */
[----:B------:R-:W-:-:S05]  /*04b0*/  IMAD R13, R11, R0, R11 ;  /* 0x000000000b0d7224 */ /* 0x000fca00078e020b */
[----:B------:R0:W-:Y:S05]  /*04c0*/  STS [R4+0x400], R13 ;  /* 0x0004000d04007388 */ /* 0x0001ea0000000800 */
[----:B------:R-:W-:Y:S05]  /*04d0*/  @P0 BRA `(.L_x_24) ;  /* 0x0000000400700947 */ /* 0x000fea0003800000 */
[C---:B------:R-:W-:Y:S01]  /*04e0*/  ISETP.GE.U32.AND P0, PT, R6.reuse, 0x8, PT ;  /* 0x000000080600780c */ /* 0x040fe20003f06070 */
[C---:B------:R-:W-:Y:S01]  /*04f0*/  IMAD R5, R6.reuse, R3, RZ ;  /* 0x0000000306057224 */ /* 0x040fe200078e02ff */
[----:B------:R-:W-:Y:S01]  /*0500*/  LOP3.LUT R14, R6, 0x7, RZ, 0xc0, !PT ;  /* 0x00000007060e7812 */ /* 0x000fe200078ec0ff */
[----:B------:R-:W-:-:S03]  /*0510*/  IMAD.MOV.U32 R8, RZ, RZ, RZ ;  /* 0x000000ffff087224 */ /* 0x000fc600078e00ff */
[----:B------:R-:W-:-:S07]  /*0520*/  ISETP.NE.AND P1, PT, R14, RZ, PT ;  /* 0x000000ff0e00720c */ /* 0x000fce0003f25270 */
[----:B------:R-:W-:Y:S06]  /*0530*/  @!P0 BRA `(.L_x_25) ;  /* 0x0000000000a08947 */ /* 0x000fec0003800000 */
[----:B------:R-:W-:Y:S02]  /*0540*/  LEA R11, R5, UR4, 0x2 ;  /* 0x00000004050b7c11 */ /* 0x000fe4000f8e10ff */
[----:B------:R-:W-:-:S03]  /*0550*/  LOP3.LUT R8, R6, 0x7ffffff8, RZ, 0xc0, !PT ;  /* 0x7ffffff806087812 */ /* 0x000fc600078ec0ff */
[----:B------:R-:W-:Y:S02]  /*0560*/  VIADD R11, R11, 0x10 ;  /* 0x000000100b0b7836 */ /* 0x000fe40000000000 */
[----:B------:R-:W-:-:S07]  /*0570*/  IMAD.MOV R10, RZ, RZ, -R8 ;  /* 0x000000ffff0a7224 */ /* 0x000fce00078e0a08 */
.L_x_26:
[----:B-1----:R-:W1:Y:S01]  /*0580*/  LDS R15, [R11+-0x10] ;  /* 0xfffff0000b0f7984 */ /* 0x002e620000000800 */
[----:B------:R-:W-:-:S05]  /*0590*/  VIADD R10, R10, 0x8 ;  /* 0x000000080a0a7836 */ /* 0x000fca0000000000 */
[----:B------:R-:W-:Y:S02]  /*05a0*/  ISETP.NE.AND P0, PT, R10, RZ, PT ;  /* 0x000000ff0a00720c */ /* 0x000fe40003f05270 */
[----:B-1----:R-:W-:-:S04]  /*05b0*/  SHF.R.S32.HI R12, RZ, R0, R15 ;  /* 0x00000000ff0c7219 */ /* 0x002fc8000001140f */
[----:B0-----:R-:W-:-:S05]  /*05c0*/  VIADDMNMX R13, R12, R13, 0xfffff, PT ;  /* 0x000fffff0c0d7446 */ /* 0x001fca000380010d */
[----:B------:R-:W-:Y:S04]  /*05d0*/  STS [R4+0x400], R13 ;  /* 0x0004000d04007388 */ /* 0x000fe80000000800 */
[----:B------:R-:W0:Y:S02]  /*05e0*/  LDS R15, [R11+-0xc] ;  /* 0xfffff4000b0f7984 */ /* 0x000e240000000800 */
[----:B0-----:R-:W-:-:S04]  /*05f0*/  SHF.R.S32.HI R12, RZ, R0, R15 ;  /* 0x00000000ff0c7219 */ /* 0x001fc8000001140f */
[----:B------:R-:W-:-:S05]  /*0600*/  VIADDMNMX R15, R12, R13, 0xfffff, PT ;  /* 0x000fffff0c0f7446 */ /* 0x000fca000380010d */
        /* <DEDUP_REMOVED lines=9> */
[----:B------:R-:W0:Y:S02]  /*06a0*/  LDS R19, [R11] ;  /* 0x000000000b137984 */ /* 0x000e240000000800 */
        /* <DEDUP_REMOVED lines=11> */
[----:B------:R0:W1:Y:S02]  /*0760*/  LDS R13, [R11+0xc] ;  /* 0x00000c000b0d7984 */ /* 0x0000640000000800 */
[----:B0-----:R-:W-:Y:S01]  /*0770*/  VIADD R11, R11, 0x20 ;  /* 0x000000200b0b7836 */ /* 0x001fe20000000000 */
[----:B-1----:R-:W-:-:S04]  /*0780*/  SHF.R.S32.HI R12, RZ, R0, R13 ;  /* 0x00000000ff0c7219 */ /* 0x002fc8000001140d */
[----:B------:R-:W-:-:S05]  /*0790*/  VIADDMNMX R13, R12, R19, 0xfffff, PT ;  /* 0x000fffff0c0d7446 */ /* 0x000fca0003800113 */
[----:B------:R1:W-:Y:S01]  /*07a0*/  STS [R4+0x400], R13 ;  /* 0x0004000d04007388 */ /* 0x0003e20000000800 */
[----:B------:R-:W-:Y:S05]  /*07b0*/  @P0 BRA `(.L_x_26) ;  /* 0xfffffffc00700947 */ /* 0x000fea000383ffff */
.L_x_25:
[----:B------:R-:W-:Y:S05]  /*07c0*/  @!P1 BRA `(.L_x_24) ;  /* 0x0000000000b49947 */ /* 0x000fea0003800000 */
[----:B------:R-:W-:Y:S02]  /*07d0*/  ISETP.GE.U32.AND P0, PT, R14, 0x4, PT ;  /* 0x000000040e00780c */ /* 0x000fe40003f06070 */
[----:B------:R-:W-:-:S04]  /*07e0*/  LOP3.LUT R16, R6, 0x3, RZ, 0xc0, !PT ;  /* 0x0000000306107812 */ /* 0x000fc800078ec0ff */
[----:B------:R-:W-:-:S07]  /*07f0*/  ISETP.NE.AND P1, PT, R16, RZ, PT ;  /* 0x000000ff1000720c */ /* 0x000fce0003f25270 */
[----:B------:R-:W-:Y:S06]  /*0800*/  @!P0 BRA `(.L_x_27) ;  /* 0x00000000004c8947 */ /* 0x000fec0003800000 */
[----:B------:R-:W-:Y:S02]  /*0810*/  IMAD.IADD R10, R5, 0x1, R8 ;  /* 0x00000001050a7824 */ /* 0x000fe400078e0208 */
[----:B------:R-:W-:-:S03]  /*0820*/  VIADD R8, R8, 0x4 ;  /* 0x0000000408087836 */ /* 0x000fc60000000000 */
[----:B------:R-:W-:-:S05]  /*0830*/  LEA R10, R10, UR4, 0x2 ;  /* 0x000000040a0a7c11 */ /* 0x000fca000f8e10ff */
[----:B------:R-:W2:Y:S02]  /*0840*/  LDS R11, [R10] ;  /* 0x000000000a0b7984 */ /* 0x000ea40000000800 */
[----:B--2---:R-:W-:-:S04]  /*0850*/  SHF.R.S32.HI R12, RZ, R0, R11 ;  /* 0x00000000ff0c7219 */ /* 0x004fc8000001140b */
[----:B01----:R-:W-:-:S05]  /*0860*/  VIADDMNMX R13, R12, R13, 0xfffff, PT ;  /* 0x000fffff0c0d7446 */ /* 0x003fca000380010d */
        /* <DEDUP_REMOVED lines=12> */
[----:B------:R2:W-:Y:S02]  /*0930*/  STS [R4+0x400], R13 ;  /* 0x0004000d04007388 */ /* 0x0005e40000000800 */
.L_x_27:
[----:B------:R-:W-:Y:S05]  /*0940*/  @!P1 BRA `(.L_x_24) ;  /* 0x0000000000549947 */ /* 0x000fea0003800000 */
[----:B------:R-:W-:Y:S02]  /*0950*/  ISETP.NE.AND P0, PT, R16, 0x1, PT ;  /* 0x000000011000780c */ /* 0x000fe40003f05270 */
[----:B------:R-:W-:-:S04]  /*0960*/  LOP3.LUT R6, R6, 0x1, RZ, 0xc0, !PT ;  /* 0x0000000106067812 */ /* 0x000fc800078ec0ff */
[----:B------:R-:W-:-:S07]  /*0970*/  ISETP.NE.U32.AND P1, PT, R6, 0x1, PT ;  /* 0x000000010600780c */ /* 0x000fce0003f25070 */
[----:B------:R-:W-:Y:S06]  /*0980*/  @!P0 BRA `(.L_x_28) ;  /* 0x00000000002c8947 */ /* 0x000fec0003800000 */
[----:B------:R-:W-:Y:S02]  /*0990*/  IMAD.IADD R6, R5, 0x1, R8 ;  /* 0x0000000105067824 */ /* 0x000fe400078e0208 */
[----:B------:R-:W-:-:S03]  /*09a0*/  VIADD R8, R8, 0x2 ;  /* 0x0000000208087836 */ /* 0x000fc60000000000 */
[----:B------:R-:W-:-:S05]  /*09b0*/  LEA R10, R6, UR4, 0x2 ;  /* 0x00000004060a7c11 */ /* 0x000fca000f8e10ff */
[----:B------:R-:W3:Y:S02]  /*09c0*/  LDS R11, [R10] ;  /* 0x000000000a0b7984 */ /* 0x000ee40000000800 */
[----:B---3--:R-:W-:-:S04]  /*09d0*/  SHF.R.S32.HI R6, RZ, R0, R11 ;  /* 0x00000000ff067219 */ /* 0x008fc8000001140b */
[----:B------:R-:W-:-:S05]  /*09e0*/  VIADDMNMX R11, R6, R13, 0xfffff, PT ;  /* 0x000fffff060b7446 */ /* 0x000fca000380010d */
[----:B------:R-:W-:Y:S04]  /*09f0*/  STS [R4+0x400], R11 ;  /* 0x0004000b04007388 */ /* 0x000fe80000000800 */
[----:B012---:R-:W0:Y:S02]  /*0a00*/  LDS R13, [R10+0x4] ;  /* 0x000004000a0d7984 */ /* 0x007e240000000800 */
[----:B0-----:R-:W-:-:S04]  /*0a10*/  SHF.R.S32.HI R6, RZ, R0, R13 ;  /* 0x00000000ff067219 */ /* 0x001fc8000001140d */
[----:B------:R-:W-:-:S05]  /*0a20*/  VIADDMNMX R13, R6, R11, 0xfffff, PT ;  /* 0x000fffff060d7446 */ /* 0x000fca000380010b */
[----:B------:R3:W-:Y:S02]  /*0a30*/  STS [R4+0x400], R13 ;  /* 0x0004000d04007388 */ /* 0x0007e40000000800 */
.L_x_28:
[----:B------:R-:W-:-:S05]  /*0a40*/  @!P1 IMAD.IADD R5, R5, 0x1, R8 ;  /* 0x0000000105059824 */ /* 0x000fca00078e0208 */
[----:B------:R-:W-:-:S06]  /*0a50*/  @!P1 LEA R5, R5, UR4, 0x2 ;  /* 0x0000000405059c11 */ /* 0x000fcc000f8e10ff */
[----:B------:R-:W4:Y:S02]  /*0a60*/  @!P1 LDS R5, [R5] ;  /* 0x0000000005059984 */ /* 0x000f240000000800 */
[----:B----4-:R-:W-:-:S04]  /*0a70*/  @!P1 SHF.R.S32.HI R6, RZ, R0, R5 ;  /* 0x00000000ff069219 */ /* 0x010fc80000011405 */
[----:B0123--:R-:W-:-:S05]  /*0a80*/  @!P1 VIADDMNMX R13, R6, R13, 0xfffff, PT ;  /* 0x000fffff060d9446 */ /* 0x00ffca000380010d */
[----:B------:R3:W-:Y:S02]  /*0a90*/  @!P1 STS [R4+0x400], R13 ;  /* 0x0004000d04009388 */ /* 0x0007e40000000800 */
.L_x_24:
[----:B------:R-:W-:Y:S05]  /*0aa0*/  BSYNC.RECONVERGENT B0 ;  /* 0x0000000000007941 */ /* 0x000fea0003800200 */
.L_x_23:
[----:B------:R-:W-:Y:S01]  /*0ab0*/  BAR.SYNC.DEFER_BLOCKING 0x0 ;  /* 0x0000000000007b1d */ /* 0x000fe20000010000 */
[----:B------:R-:W-:-:S04]  /*0ac0*/  ISETP.GE.U32.AND P0, PT, R0, R9, PT ;  /* 0x000000090000720c */ /* 0x000fc80003f06070 */
[----:B------:R-:W-:-:S13]  /*0ad0*/  ISETP.GT.U32.OR P0, PT, R3, 0xe, P0 ;  /* 0x0000000e0300780c */ /* 0x000fda0000704470 */
[----:B------:R-:W-:Y:S05]  /*0ae0*/  @P0 EXIT ;  /* 0x000000000000094d */ /* 0x000fea0003800000 */
[----:B0123--:R-:W-:Y:S01]  /*0af0*/  IMAD R4, R0, 0x10, R3 ;  /* 0x0000001000047824 */ /* 0x00ffe200078e0203 */
[----:B------:R-:W0:Y:S01]  /*0b00*/  S2UR UR5, SR_CTAID.Y ;  /* 0x00000000000579c3 */ /* 0x000e220000002600 */
[----:B------:R-:W-:Y:S02]  /*0b10*/  VIADD R2, R2, 0x1 ;  /* 0x0000000102027836 */ /* 0x000fe40000000000 */
[----:B------:R-:W-:Y:S01]  /*0b20*/  IMAD.MOV.U32 R11, RZ, RZ, 0xf ;  /* 0x0000000fff0b7424 */ /* 0x000fe200078e00ff */
[----:B------:R-:W-:Y:S02]  /*0b30*/  LEA R6, R4, UR4, 0x2 ;  /* 0x0000000404067c11 */ /* 0x000fe4000f8e10ff */
[-C--:B------:R-:W-:Y:S02]  /*0b40*/  SHF.L.U32 R3, R3, R2.reuse, RZ ;  /* 0x0000000203037219 */ /* 0x080fe400000006ff */
[----:B------:R-:W1:Y:S01]  /*0b50*/  LDC.64 R4, c[0x0][0x380] ;  /* 0x0000e000ff047b82 */ /* 0x000e620000000a00 */
[----:B------:R-:W2:Y:S01]  /*0b60*/  LDS R9, [R6+0x400] ;  /* 0x0004000006097984 */ /* 0x000ea20000000800 */
[----:B------:R-:W-:Y:S01]  /*0b70*/  SHF.L.U32 R2, R11, R2, RZ ;  /* 0x000000020b027219 */ /* 0x000fe200000006ff */
[----:B------:R-:W-:-:S04]  /*0b80*/  IMAD.IADD R3, R3, 0x1, R0 ;  /* 0x0000000103037824 */ /* 0x000fc800078e0200 */
[----:B0-----:R-:W-:-:S04]  /*0b90*/  IMAD R2, R2, UR5, R3 ;  /* 0x0000000502027c24 */ /* 0x001fc8000f8e0203 */
[----:B------:R-:W-:-:S04]  /*0ba0*/  IMAD.IADD R3, R7, 0x1, R2 ;  /* 0x0000000107037824 */ /* 0x000fc800078e0202 */
[----:B-1----:R-:W-:-:S05]  /*0bb0*/  IMAD.WIDE.U32 R2, R3, 0x4, R4 ;  /* 0x0000000403027825 */ /* 0x002fca00078e0004 */
[----:B--2---:R-:W-:Y:S01]  /*0bc0*/  STG.E desc[UR6][R2.64], R9 ;  /* 0x0000000902007986 */ /* 0x004fe2000c101906 */
[----:B------:R-:W-:Y:S05]  /*0bd0*/  EXIT ;  /* 0x000000000000794d */ /* 0x000fea0003800000 */
.L_x_29:
        /* <DEDUP_REMOVED lines=10> */
.L_x_212:


//--------------------- .text.cudaEncodeResidual  --------------------------
	.section	.text.cudaEncodeResidual,"ax",@progbits
	.align	128
        .global         cudaEncodeResidual
        .type           cudaEncodeResidual,@function
        .size           cudaEncodeResidual,(.L_x_213 - cudaEncodeResidual)
        .other          cudaEncodeResidual,@"STO_CUDA_ENTRY STV_DEFAULT"
cudaEncodeResidual:
.text.cudaEncodeResidual:
[----:B------:R-:W-:Y:S01]  /*0000*/  LDC R1, c[0x0][0x37c] ;  /* 0x0000df00ff017b82 */ /* 0x000fe20000000800 */
[----:B------:R-:W0:Y:S01]  /*0010*/  S2R R0, SR_TID.X ;  /* 0x0000000000007919 */ /* 0x000e220000002100 */
[----:B------:R-:W1:Y:S01]  /*0020*/  LDCU.64 UR6, c[0x0][0x358] ;  /* 0x00006b00ff0677ac */ /* 0x000e620008000a00 */
[----:B0-----:R-:W-:-:S13]  /*0030*/  ISETP.GT.U32.AND P0, PT, R0, 0x2f, PT ;  /* 0x0000002f0000780c */ /* 0x001fda0003f04070 */
[----:B------:R-:W0:Y:S01]  /*0040*/  @!P0 S2R R5, SR_CTAID.Y ;  /* 0x0000000000058919 */ /* 0x000e220000002600 */
[----:B------:R-:W0:Y:S02]  /*0050*/  @!P0 LDC.64 R2, c[0x0][0x390] ;  /* 0x0000e400ff028b82 */ /* 0x000e240000000a00 */
[----:B0-----:R-:W-:-:S04]  /*0060*/  @!P0 IMAD.WIDE.U32 R2, R5, 0xc0, R2 ;  /* 0x000000c005028825 */ /* 0x001fc800078e0002 */
[----:B------:R-:W-:-:S06]  /*0070*/  @!P0 IMAD.WIDE.U32 R6, R0, 0x4, R2 ;  /* 0x0000000400068825 */ /* 0x000fcc00078e0002 */
[----:B-1----:R-:W2:Y:S01]  /*0080*/  @!P0 LDG.E R7, desc[UR6][R6.64] ;  /* 0x0000000606078981 */ /* 0x002ea2000c1e1900 */
[----:B------:R-:W0:Y:S01]  /*0090*/  S2UR UR5, SR_CgaCtaId ;  /* 0x00000000000579c3 */ /* 0x000e220000008800 */
[----:B------:R-:W-:Y:S01]  /*00a0*/  UMOV UR4, 0x400 ;  /* 0x0000040000047882 */ /* 0x000fe20000000000 */
[----:B------:R-:W-:Y:S01]  /*00b0*/  BSSY.RECONVERGENT B0, `(.L_x_30) ;  /* 0x0000015000007945 */ /* 0x000fe20003800200 */
[----:B------:R-:W-:-:S05]  /*00c0*/  IMAD.MOV.U32 R13, RZ, RZ, RZ ;  /* 0x000000ffff0d7224 */ /* 0x000fca00078e00ff */
[----:B------:R-:W1:Y:S01]  /*00d0*/  LDC R5, c[0x0][0x360] ;  /* 0x0000d800ff057b82 */ /* 0x000e620000000800 */
[----:B0-----:R-:W-:-:S07]  /*00e0*/  ULEA UR4, UR5, UR4, 0x18 ;  /* 0x0000000405047291 */ /* 0x001fce000f8ec0ff */
[----:B------:R-:W1:Y:S01]  /*00f0*/  S2UR UR5, SR_CTAID.X ;  /* 0x00000000000579c3 */ /* 0x000e620000002500 */
[----:B------:R-:W-:Y:S01]  /*0100*/  LEA R2, R0, UR4, 0x2 ;  /* 0x0000000400027c11 */ /* 0x000fe2000f8e10ff */
[----:B-1----:R-:W-:-:S04]  /*0110*/  IMAD R3, R5, UR5, RZ ;  /* 0x0000000505037c24 */ /* 0x002fc8000f8e02ff */
[----:B--2---:R-:W-:Y:S02]  /*0120*/  @!P0 STS [R2+0x480], R7 ;  /* 0x0004800702008388 */ /* 0x004fe40000000800 */
[----:B------:R-:W-:Y:S06]  /*0130*/  BAR.SYNC.DEFER_BLOCKING 0x0 ;  /* 0x0000000000007b1d */ /* 0x000fec0000010000 */
[----:B------:R-:W0:Y:S04]  /*0140*/  LDS.64 R8, [UR4+0x480] ;  /* 0x00048004ff087984 */ /* 0x000e280008000a00 */
[----:B------:R-:W1:Y:S01]  /*0150*/  LDS R4, [UR4+0x49c] ;  /* 0x00049c04ff047984 */ /* 0x000e620008000800 */
[----:B0-----:R-:W-:-:S05]  /*0160*/  IMAD.IADD R8, R8, 0x1, R5 ;  /* 0x0000000108087824 */ /* 0x001fca00078e0205 */
[----:B-1----:R-:W-:-:S04]  /*0170*/  VIADDMNMX R11, R4, -R3, R8, PT ;  /* 0x80000003040b7246 */ /* 0x002fc80003800108 */
[----:B------:R-:W-:-:S13]  /*0180*/  ISETP.GE.AND P0, PT, R0, R11, PT ;  /* 0x0000000b0000720c */ /* 0x000fda0003f06270 */
[----:B------:R-:W-:Y:S05]  /*0190*/  @P0 BRA `(.L_x_31) ;  /* 0x0000000000180947 */ /* 0x000fea0003800000 */
[----:B------:R-:W0:Y:S01]  /*01a0*/  LDC.64 R6, c[0x0][0x388] ;  /* 0x0000e200ff067b82 */ /* 0x000e220000000a00 */
[----:B------:R-:W-:Y:S01]  /*01b0*/  IADD3 R9, PT, PT, R9, R3, R0 ;  /* 0x0000000309097210 */ /* 0x000fe20007ffe000 */
[----:B------:R-:W1:Y:S04]  /*01c0*/  LDS R13, [UR4+0x4ac] ;  /* 0x0004ac04ff0d7984 */ /* 0x000e680008000800 */
[----:B0-----:R-:W-:-:S06]  /*01d0*/  IMAD.WIDE R6, R9, 0x4, R6 ;  /* 0x0000000409067825 */ /* 0x001fcc00078e0206 */
[----:B------:R-:W1:Y:S02]  /*01e0*/  LDG.E R6, desc[UR6][R6.64] ;  /* 0x0000000606067981 */ /* 0x000e64000c1e1900 */
[----:B-1----:R-:W-:-:S07]  /*01f0*/  SHF.R.S32.HI R13, RZ, R13, R6 ;  /* 0x0000000dff0d7219 */ /* 0x002fce0000011406 */
.L_x_31:
[----:B------:R-:W-:Y:S05]  /*0200*/  BSYNC.RECONVERGENT B0 ;  /* 0x0000000000007941 */ /* 0x000fea0003800200 */
.L_x_30:
[----:B------:R0:W-:Y:S01]  /*0210*/  STS [R2], R13 ;  /* 0x0000000d02007388 */ /* 0x0001e20000000800 */
[----:B------:R-:W-:Y:S01]  /*0220*/  ISETP.GT.U32.AND P0, PT, R0, 0x1f, PT ;  /* 0x0000001f0000780c */ /* 0x000fe20003f04070 */
[----:B------:R-:W-:Y:S01]  /*0230*/  UMOV UR5, UR4 ;  /* 0x0000000400057c82 */ /* 0x000fe20008000000 */
[----:B------:R-:W-:Y:S11]  /*0240*/  BSSY.RECONVERGENT B0, `(.L_x_32) ;  /* 0x0000011000007945 */ /* 0x000ff60003800200 */
[----:B0-----:R-:W-:Y:S05]  /*0250*/  @P0 BRA `(.L_x_33) ;  /* 0x00000000003c0947 */ /* 0x001fea0003800000 */
[----:B------:R-:W-:Y:S01]  /*0260*/  IMAD.IADD R4, R0, 0x1, R5 ;  /* 0x0000000100047824 */ /* 0x000fe200078e0205 */
[----:B------:R-:W-:Y:S01]  /*0270*/  BSSY.RECONVERGENT B1, `(.L_x_34) ;  /* 0x000000c000017945 */ /* 0x000fe20003800200 */
[----:B------:R-:W-:-:S03]  /*0280*/  IMAD.MOV.U32 R8, RZ, RZ, RZ ;  /* 0x000000ffff087224 */ /* 0x000fc600078e00ff */
[----:B------:R-:W-:Y:S01]  /*0290*/  ISETP.GE.AND P0, PT, R4, R11, PT ;  /* 0x0000000b0400720c */ /* 0x000fe20003f06270 */
[----:B------:R-:W-:-:S12]  /*02a0*/  IMAD R11, R5, 0x4, R2 ;  /* 0x00000004050b7824 */ /* 0x000fd800078e0202 */
[----:B------:R-:W-:Y:S05]  /*02b0*/  @P0 BRA `(.L_x_35) ;  /* 0x00000000001c0947 */ /* 0x000fea0003800000 */
[----:B------:R-:W0:Y:S01]  /*02c0*/  LDS R8, [UR4+0x484] ;  /* 0x00048404ff087984 */ /* 0x000e220008000800 */
[----:B------:R-:W1:Y:S01]  /*02d0*/  LDC.64 R6, c[0x0][0x388] ;  /* 0x0000e200ff067b82 */ /* 0x000e620000000a00 */
[----:B0-----:R-:W-:-:S05]  /*02e0*/  IADD3 R9, PT, PT, R8, R4, R3 ;  /* 0x0000000408097210 */ /* 0x001fca0007ffe003 */
[----:B-1----:R-:W-:Y:S02]  /*02f0*/  IMAD.WIDE R6, R9, 0x4, R6 ;  /* 0x0000000409067825 */ /* 0x002fe400078e0206 */
[----:B------:R-:W0:Y:S04]  /*0300*/  LDS R9, [UR4+0x4ac] ;  /* 0x0004ac04ff097984 */ /* 0x000e280008000800 */
[----:B------:R-:W0:Y:S02]  /*0310*/  LDG.E R6, desc[UR6][R6.64] ;  /* 0x0000000606067981 */ /* 0x000e24000c1e1900 */
[----:B0-----:R-:W-:-:S07]  /*0320*/  SHF.R.S32.HI R8, RZ, R9, R6 ;  /* 0x00000009ff087219 */ /* 0x001fce0000011406 */
.L_x_35:
[----:B------:R-:W-:Y:S05]  /*0330*/  BSYNC.RECONVERGENT B1 ;  /* 0x0000000000017941 */ /* 0x000fea0003800200 */
.L_x_34:
[----:B------:R0:W-:Y:S02]  /*0340*/  STS [R11], R8 ;  /* 0x000000080b007388 */ /* 0x0001e40000000800 */
.L_x_33:
[----:B------:R-:W-:Y:S05]  /*0350*/  BSYNC.RECONVERGENT B0 ;  /* 0x0000000000007941 */ /* 0x000fea0003800200 */
.L_x_32:
[----:B------:R-:W-:Y:S01]  /*0360*/  LDS R4, [UR4+0x49c] ;  /* 0x00049c04ff047984 */ /* 0x000fe20008000800 */
[----:B------:R-:W-:-:S03]  /*0370*/  IMAD.MOV.U32 R12, RZ, RZ, RZ ;  /* 0x000000ffff0c7224 */ /* 0x000fc600078e00ff */
[----:B------:R-:W1:Y:S01]  /*0380*/  LDS R6, [UR4+0x480] ;  /* 0x00048004ff067984 */ /* 0x000e620008000800 */
[----:B------:R-:W-:Y:S06]  /*0390*/  BAR.SYNC.DEFER_BLOCKING 0x0 ;  /* 0x0000000000007b1d */ /* 0x000fec0000010000 */
[----:B------:R-:W2:Y:S01]  /*03a0*/  LDS R13, [UR4+0x480] ;  /* 0x00048004ff0d7984 */ /* 0x000ea20008000800 */
[----:B-1----:R-:W-:-:S04]  /*03b0*/  IADD3 R4, PT, PT, R4, -R3, -R6 ;  /* 0x8000000304047210 */ /* 0x002fc80007ffe806 */
[----:B------:R-:W-:Y:S02]  /*03c0*/  VIMNMX R15, PT, PT, R4, R5, PT ;  /* 0x00000005040f7248 */ /* 0x000fe40003fe0100 */
[----:B--2---:R-:W-:-:S13]  /*03d0*/  ISETP.GE.AND P0, PT, R13, 0x1, PT ;  /* 0x000000010d00780c */ /* 0x004fda0003f06270 */
[----:B------:R-:W-:Y:S05]  /*03e0*/  @!P0 BRA `(.L_x_36) ;  /* 0x0000000800048947 */ /* 0x000fea0003800000 */
[C---:B------:R-:W-:Y:S01]  /*03f0*/  ISETP.GE.U32.AND P1, PT, R13.reuse, 0x8, PT ;  /* 0x000000080d00780c */ /* 0x040fe20003f26070 */
[----:B------:R-:W-:Y:S01]  /*0400*/  IMAD.MOV.U32 R17, RZ, RZ, RZ ;  /* 0x000000ffff117224 */ /* 0x000fe200078e00ff */
[----:B------:R-:W-:Y:S01]  /*0410*/  LOP3.LUT R22, R13, 0x7, RZ, 0xc0, !PT ;  /* 0x000000070d167812 */ /* 0x000fe200078ec0ff */
[----:B------:R-:W-:-:S03]  /*0420*/  IMAD.MOV.U32 R12, RZ, RZ, RZ ;  /* 0x000000ffff0c7224 */ /* 0x000fc600078e00ff */
[----:B------:R-:W-:-:S07]  /*0430*/  ISETP.NE.AND P0, PT, R22, RZ, PT ;  /* 0x000000ff1600720c */ /* 0x000fce0003f05270 */
[----:B------:R-:W-:Y:S06]  /*0440*/  @!P1 BRA `(.L_x_37) ;  /* 0x0000000000e89947 */ /* 0x000fec0003800000 */
[----:B------:R-:W-:Y:S01]  /*0450*/  LOP3.LUT R17, R13, 0x7ffffff8, RZ, 0xc0, !PT ;  /* 0x7ffffff80d117812 */ /* 0x000fe200078ec0ff */
[----:B------:R-:W-:-:S03]  /*0460*/  IMAD.MOV.U32 R12, RZ, RZ, RZ ;  /* 0x000000ffff0c7224 */ /* 0x000fc600078e00ff */
[----:B------:R-:W-:-:S07]  /*0470*/  IADD3 R24, PT, PT, -R17, RZ, RZ ;  /* 0x000000ff11187210 */ /* 0x000fce0007ffe1ff */
.L_x_38:
[----:B------:R-:W-:Y:S01]  /*0480*/  LEA R26, R0, UR5, 0x2 ;  /* 0x00000005001a7c11 */ /* 0x000fe2000f8e10ff */
[----:B------:R-:W1:Y:S01]  /*0490*/  LDS.128 R4, [UR5+0x4c0] ;  /* 0x0004c005ff047984 */ /* 0x000e620008000c00 */
[----:B------:R-:W-:-:S03]  /*04a0*/  IADD3 R24, PT, PT, R24, 0x8, RZ ;  /* 0x0000000818187810 */ /* 0x000fc60007ffe0ff */
[----:B------:R-:W2:Y:S01]  /*04b0*/  LDS R21, [R26] ;  /* 0x000000001a157984 */ /* 0x000ea20000000800 */
[----:B------:R-:W-:-:S03]  /*04c0*/  ISETP.NE.AND P1, PT, R24, RZ, PT ;  /* 0x000000ff1800720c */ /* 0x000fc60003f25270 */
[----:B------:R-:W3:Y:S04]  /*04d0*/  LDS R19, [R26+0x4] ;  /* 0x000004001a137984 */ /* 0x000ee80000000800 */
[----:B------:R-:W4:Y:S04]  /*04e0*/  LDS R20, [R26+0x8] ;  /* 0x000008001a147984 */ /* 0x000f280000000800 */
[----:B------:R-:W5:Y:S04]  /*04f0*/  LDS R16, [R26+0xc] ;  /* 0x00000c001a107984 */ /* 0x000f680000000800 */
[----:B0-----:R-:W0:Y:S01]  /*0500*/  LDS.128 R8, [UR5+0x4d0] ;  /* 0x0004d005ff087984 */ /* 0x001e220008000c00 */
[----:B------:R-:W-:-:S03]  /*0510*/  UIADD3 UR5, UPT, UPT, UR5, 0x20, URZ ;  /* 0x0000002005057890 */ /* 0x000fc6000fffe0ff */
[----:B------:R-:W0:Y:S04]  /*0520*/  LDS R18, [R26+0x10] ;  /* 0x000010001a127984 */ /* 0x000e280000000800 */
[----:B------:R-:W0:Y:S01]  /*0530*/  LDS R14, [R26+0x14] ;  /* 0x000014001a0e7984 */ /* 0x000e220000000800 */
[----:B-1----:R-:W-:Y:S02]  /*0540*/  IMAD.SHL.U32 R4, R4, 0x100, RZ ;  /* 0x0000010004047824 */ /* 0x002fe400078e00ff */
[----:B------:R-:W-:Y:S02]  /*0550*/  IMAD.SHL.U32 R5, R5, 0x100, RZ ;  /* 0x0000010005057824 */ /* 0x000fe400078e00ff */
[----:B--2---:R-:W-:Y:S01]  /*0560*/  IMAD.SHL.U32 R21, R21, 0x100, RZ ;  /* 0x0000010015157824 */ /* 0x004fe200078e00ff */
[----:B------:R-:W-:Y:S01]  /*0570*/  SHF.R.S32.HI R25, RZ, 0x8, R4 ;  /* 0x00000008ff197819 */ /* 0x000fe20000011404 */
[----:B------:R-:W-:Y:S01]  /*0580*/  IMAD.SHL.U32 R6, R6, 0x100, RZ ;  /* 0x0000010006067824 */ /* 0x000fe200078e00ff */
[----:B------:R-:W1:Y:S01]  /*0590*/  LDS R4, [R26+0x18] ;  /* 0x000018001a047984 */ /* 0x000e620000000800 */
[----:B---3--:R-:W-:Y:S01]  /*05a0*/  IMAD.SHL.U32 R19, R19, 0x100, RZ ;  /* 0x0000010013137824 */ /* 0x008fe200078e00ff */
[----:B------:R-:W-:Y:S01]  /*05b0*/  SHF.R.S32.HI R23, RZ, 0x8, R21 ;  /* 0x00000008ff177819 */ /* 0x000fe20000011415 */
[----:B------:R-:W-:Y:S01]  /*05c0*/  IMAD.SHL.U32 R7, R7, 0x100, RZ ;  /* 0x0000010007077824 */ /* 0x000fe200078e00ff */
[----:B------:R-:W2:Y:S01]  /*05d0*/  LDS R21, [R26+0x1c] ;  /* 0x00001c001a157984 */ /* 0x000ea20000000800 */
[----:B----4-:R-:W-:Y:S01]  /*05e0*/  IMAD.SHL.U32 R20, R20, 0x100, RZ ;  /* 0x0000010014147824 */ /* 0x010fe200078e00ff */
[----:B------:R-:W-:Y:S01]  /*05f0*/  SHF.R.S32.HI R5, RZ, 0x8, R5 ;  /* 0x00000008ff057819 */ /* 0x000fe20000011405 */
[----:B------:R-:W-:Y:S01]  /*0600*/  IMAD R12, R23, R25, R12 ;  /* 0x00000019170c7224 */ /* 0x000fe200078e020c */
[----:B------:R-:W-:-:S02]  /*0610*/  SHF.R.S32.HI R19, RZ, 0x8, R19 ;  /* 0x00000008ff137819 */ /* 0x000fc40000011413 */
[----:B------:R-:W-:Y:S02]  /*0620*/  SHF.R.S32.HI R6, RZ, 0x8, R6 ;  /* 0x00000008ff067819 */ /* 0x000fe40000011406 */
[----:B------:R-:W-:Y:S01]  /*0630*/  SHF.R.S32.HI R20, RZ, 0x8, R20 ;  /* 0x00000008ff147819 */ /* 0x000fe20000011414 */
[----:B------:R-:W-:Y:S01]  /*0640*/  IMAD R5, R19, R5, R12 ;  /* 0x0000000513057224 */ /* 0x000fe200078e020c */
[----:B-----5:R-:W-:Y:S01]  /*0650*/  SHF.L.U32 R16, R16, 0x8, RZ ;  /* 0x0000000810107819 */ /* 0x020fe200000006ff */
[----:B0-----:R-:W-:Y:S01]  /*0660*/  IMAD.SHL.U32 R8, R8, 0x100, RZ ;  /* 0x0000010008087824 */ /* 0x001fe200078e00ff */
[----:B------:R-:W-:Y:S01]  /*0670*/  SHF.R.S32.HI R7, RZ, 0x8, R7 ;  /* 0x00000008ff077819 */ /* 0x000fe20000011407 */
[----:B------:R-:W-:Y:S01]  /*0680*/  IMAD.SHL.U32 R18, R18, 0x100, RZ ;  /* 0x0000010012127824 */ /* 0x000fe200078e00ff */
[----:B------:R-:W-:Y:S01]  /*0690*/  SHF.R.S32.HI R16, RZ, 0x8, R16 ;  /* 0x00000008ff107819 */ /* 0x000fe20000011410 */
[----:B------:R-:W-:Y:S01]  /*06a0*/  IMAD R5, R20, R6, R5 ;  /* 0x0000000614057224 */ /* 0x000fe200078e0205 */
[----:B------:R-:W-:Y:S01]  /*06b0*/  SHF.R.S32.HI R8, RZ, 0x8, R8 ;  /* 0x00000008ff087819 */ /* 0x000fe20000011408 */
[----:B------:R-:W-:Y:S01]  /*06c0*/  IMAD.SHL.U32 R9, R9, 0x100, RZ ;  /* 0x0000010009097824 */ /* 0x000fe200078e00ff */
[----:B------:R-:W-:Y:S01]  /*06d0*/  SHF.R.S32.HI R18, RZ, 0x8, R18 ;  /* 0x00000008ff127819 */ /* 0x000fe20000011412 */
[----:B------:R-:W-:-:S02]  /*06e0*/  IMAD.SHL.U32 R14, R14, 0x100, RZ ;  /* 0x000001000e0e7824 */ /* 0x000fc400078e00ff */
[----:B------:R-:W-:Y:S01]  /*06f0*/  IMAD R5, R16, R7, R5 ;  /* 0x0000000710057224 */ /* 0x000fe200078e0205 */
[----:B------:R-:W-:Y:S01]  /*0700*/  SHF.R.S32.HI R9, RZ, 0x8, R9 ;  /* 0x00000008ff097819 */ /* 0x000fe20000011409 */
[----:B------:R-:W-:Y:S01]  /*0710*/  IMAD.SHL.U32 R10, R10, 0x100, RZ ;  /* 0x000001000a0a7824 */ /* 0x000fe200078e00ff */
[----:B------:R-:W-:Y:S01]  /*0720*/  SHF.R.S32.HI R14, RZ, 0x8, R14 ;  /* 0x00000008ff0e7819 */ /* 0x000fe2000001140e */
[----:B------:R-:W-:Y:S02]  /*0730*/  IMAD R5, R18, R8, R5 ;  /* 0x0000000812057224 */ /* 0x000fe400078e0205 */
[----:B------:R-:W-:Y:S01]  /*0740*/  IMAD.SHL.U32 R11, R11, 0x100, RZ ;  /* 0x000001000b0b7824 */ /* 0x000fe200078e00ff */
[----:B------:R-:W-:Y:S01]  /*0750*/  SHF.R.S32.HI R10, RZ, 0x8, R10 ;  /* 0x00000008ff0a7819 */ /* 0x000fe2000001140a */
[----:B------:R-:W-:-:S03]  /*0760*/  IMAD R5, R14, R9, R5 ;  /* 0x000000090e057224 */ /* 0x000fc600078e0205 */
[----:B------:R-:W-:Y:S01]  /*0770*/  SHF.R.S32.HI R11, RZ, 0x8, R11 ;  /* 0x00000008ff0b7819 */ /* 0x000fe2000001140b */
[----:B-1----:R-:W-:Y:S02]  /*0780*/  IMAD.SHL.U32 R4, R4, 0x100, RZ ;  /* 0x0000010004047824 */ /* 0x002fe400078e00ff */
[----:B--2---:R-:W-:-:S03]  /*0790*/  IMAD.SHL.U32 R21, R21, 0x100, RZ ;  /* 0x0000010015157824 */ /* 0x004fc600078e00ff */
[----:B------:R-:W-:Y:S02]  /*07a0*/  SHF.R.S32.HI R4, RZ, 0x8, R4 ;  /* 0x00000008ff047819 */ /* 0x000fe40000011404 */
[----:B------:R-:W-:-:S03]  /*07b0*/  SHF.R.S32.HI R21, RZ, 0x8, R21 ;  /* 0x00000008ff157819 */ /* 0x000fc60000011415 */
[----:B------:R-:W-:-:S04]  /*07c0*/  IMAD R4, R4, R10, R5 ;  /* 0x0000000a04047224 */ /* 0x000fc800078e0205 */
[----:B------:R-:W-:Y:S01]  /*07d0*/  IMAD R12, R21, R11, R4 ;  /* 0x0000000b150c7224 */ /* 0x000fe200078e0204 */
[----:B------:R-:W-:Y:S06]  /*07e0*/  @P1 BRA `(.L_x_38) ;  /* 0xfffffffc00241947 */ /* 0x000fec000383ffff */
.L_x_37:
[----:B------:R-:W-:Y:S05]  /*07f0*/  @!P0 BRA `(.L_x_36) ;  /* 0x0000000400008947 */ /* 0x000fea0003800000 */
[----:B------:R-:W-:Y:S02]  /*0800*/  ISETP.GE.U32.AND P0, PT, R22, 0x4, PT ;  /* 0x000000041600780c */ /* 0x000fe40003f06070 */
[----:B------:R-:W-:-:S04]  /*0810*/  LOP3.LUT R16, R13, 0x3, RZ, 0xc0, !PT ;  /* 0x000000030d107812 */ /* 0x000fc800078ec0ff */
[----:B------:R-:W-:-:S07]  /*0820*/  ISETP.NE.AND P1, PT, R16, RZ, PT ;  /* 0x000000ff1000720c */ /* 0x000fce0003f25270 */
[----:B------:R-:W-:Y:S06]  /*0830*/  @!P0 BRA `(.L_x_39) ;  /* 0x0000000000748947 */ /* 0x000fec0003800000 */
[C---:B0-----:R-:W-:Y:S01]  /*0840*/  IMAD R8, R17.reuse, 0x4, R2 ;  /* 0x0000000411087824 */ /* 0x041fe200078e0202 */
[C---:B------:R-:W-:Y:S01]  /*0850*/  LEA R10, R17.reuse, UR4, 0x2 ;  /* 0x00000004110a7c11 */ /* 0x040fe2000f8e10ff */
[----:B------:R-:W-:-:S03]  /*0860*/  VIADD R17, R17, 0x4 ;  /* 0x0000000411117836 */ /* 0x000fc60000000000 */
[----:B------:R-:W0:Y:S04]  /*0870*/  LDS R9, [R8] ;  /* 0x0000000008097984 */ /* 0x000e280000000800 */
[----:B------:R-:W1:Y:S04]  /*0880*/  LDS.64 R4, [R10+0x4c0] ;  /* 0x0004c0000a047984 */ /* 0x000e680000000a00 */
[----:B------:R-:W2:Y:S04]  /*0890*/  LDS R11, [R8+0x4] ;  /* 0x00000400080b7984 */ /* 0x000ea80000000800 */
[----:B------:R-:W3:Y:S04]  /*08a0*/  LDS R14, [R8+0x8] ;  /* 0x00000800080e7984 */ /* 0x000ee80000000800 */
[----:B------:R-:W4:Y:S04]  /*08b0*/  LDS.64 R6, [R10+0x4c8] ;  /* 0x0004c8000a067984 */ /* 0x000f280000000a00 */
[----:B------:R5:W5:Y:S01]  /*08c0*/  LDS R18, [R8+0xc] ;  /* 0x00000c0008127984 */ /* 0x000b620000000800 */
[----:B0-----:R-:W-:-:S02]  /*08d0*/  IMAD.SHL.U32 R9, R9, 0x100, RZ ;  /* 0x0000010009097824 */ /* 0x001fc400078e00ff */
[----:B-1----:R-:W-:-:S03]  /*08e0*/  IMAD.SHL.U32 R4, R4, 0x100, RZ ;  /* 0x0000010004047824 */ /* 0x002fc600078e00ff */
[----:B------:R-:W-:Y:S01]  /*08f0*/  SHF.R.S32.HI R9, RZ, 0x8, R9 ;  /* 0x00000008ff097819 */ /* 0x000fe20000011409 */
[----:B------:R-:W-:Y:S02]  /*0900*/  IMAD.SHL.U32 R5, R5, 0x100, RZ ;  /* 0x0000010005057824 */ /* 0x000fe400078e00ff */
[----:B--2---:R-:W-:Y:S01]  /*0910*/  IMAD.SHL.U32 R11, R11, 0x100, RZ ;  /* 0x000001000b0b7824 */ /* 0x004fe200078e00ff */
[----:B------:R-:W-:Y:S02]  /*0920*/  SHF.R.S32.HI R4, RZ, 0x8, R4 ;  /* 0x00000008ff047819 */ /* 0x000fe40000011404 */
[----:B------:R-:W-:Y:S01]  /*0930*/  SHF.R.S32.HI R5, RZ, 0x8, R5 ;  /* 0x00000008ff057819 */ /* 0x000fe20000011405 */
[----:B---3--:R-:W-:Y:S01]  /*0940*/  IMAD.SHL.U32 R14, R14, 0x100, RZ ;  /* 0x000001000e0e7824 */ /* 0x008fe200078e00ff */
[----:B------:R-:W-:Y:S01]  /*0950*/  SHF.R.S32.HI R11, RZ, 0x8, R11 ;  /* 0x00000008ff0b7819 */ /* 0x000fe2000001140b */
[----:B------:R-:W-:Y:S01]  /*0960*/  IMAD R4, R9, R4, R12 ;  /* 0x0000000409047224 */ /* 0x000fe200078e020c */
[----:B----4-:R-:W-:Y:S01]  /*0970*/  SHF.L.U32 R6, R6, 0x8, RZ ;  /* 0x0000000806067819 */ /* 0x010fe200000006ff */
[----:B-----5:R-:W-:Y:S01]  /*0980*/  IMAD.SHL.U32 R8, R7, 0x100, RZ ;  /* 0x0000010007087824 */ /* 0x020fe200078e00ff */
[----:B------:R-:W-:Y:S01]  /*0990*/  SHF.R.S32.HI R7, RZ, 0x8, R14 ;  /* 0x00000008ff077819 */ /* 0x000fe2000001140e */
[----:B------:R-:W-:Y:S01]  /*09a0*/  IMAD R4, R11, R5, R4 ;  /* 0x000000050b047224 */ /* 0x000fe200078e0204 */
[----:B------:R-:W-:Y:S01]  /*09b0*/  SHF.R.S32.HI R6, RZ, 0x8, R6 ;  /* 0x00000008ff067819 */ /* 0x000fe20000011406 */
[----:B------:R-:W-:Y:S01]  /*09c0*/  IMAD.SHL.U32 R18, R18, 0x100, RZ ;  /* 0x0000010012127824 */ /* 0x000fe200078e00ff */
[----:B------:R-:W-:-:S03]  /*09d0*/  SHF.R.S32.HI R8, RZ, 0x8, R8 ;  /* 0x00000008ff087819 */ /* 0x000fc60000011408 */
[----:B------:R-:W-:Y:S01]  /*09e0*/  IMAD R4, R7, R6, R4 ;  /* 0x0000000607047224 */ /* 0x000fe200078e0204 */
[----:B------:R-:W-:-:S05]  /*09f0*/  SHF.R.S32.HI R5, RZ, 0x8, R18 ;  /* 0x00000008ff057819 */ /* 0x000fca0000011412 */
[----:B------:R-:W-:-:S07]  /*0a00*/  IMAD R12, R5, R8, R4 ;  /* 0x00000008050c7224 */ /* 0x000fce00078e0204 */
.L_x_39:
[----:B------:R-:W-:Y:S05]  /*0a10*/  @!P1 BRA `(.L_x_36) ;  /* 0x0000000000789947 */ /* 0x000fea0003800000 */
[----:B------:R-:W-:Y:S02]  /*0a20*/  ISETP.NE.AND P0, PT, R16, 0x1, PT ;  /* 0x000000011000780c */ /* 0x000fe40003f05270 */
[----:B------:R-:W-:-:S04]  /*0a30*/  LOP3.LUT R4, R13, 0x1, RZ, 0xc0, !PT ;  /* 0x000000010d047812 */ /* 0x000fc800078ec0ff */
[----:B------:R-:W-:-:S07]  /*0a40*/  ISETP.NE.U32.AND P1, PT, R4, 0x1, PT ;  /* 0x000000010400780c */ /* 0x000fce0003f25070 */
[----:B------:R-:W-:Y:S06]  /*0a50*/  @!P0 BRA `(.L_x_40) ;  /* 0x0000000000408947 */ /* 0x000fec0003800000 */
[C---:B------:R-:W-:Y:S01]  /*0a60*/  LEA R6, R17.reuse, UR4, 0x2 ;  /* 0x0000000411067c11 */ /* 0x040fe2000f8e10ff */
[C---:B------:R-:W-:Y:S02]  /*0a70*/  IMAD R4, R17.reuse, 0x4, R2 ;  /* 0x0000000411047824 */ /* 0x040fe400078e0202 */
[----:B------:R-:W-:-:S03]  /*0a80*/  VIADD R17, R17, 0x2 ;  /* 0x0000000211117836 */ /* 0x000fc60000000000 */
[----:B------:R-:W1:Y:S04]  /*0a90*/  LDS R5, [R4] ;  /* 0x0000000004057984 */ /* 0x000e680000000800 */
[----:B------:R-:W0:Y:S04]  /*0aa0*/  LDS.64 R6, [R6+0x4c0] ;  /* 0x0004c00006067984 */ /* 0x000e280000000a00 */
[----:B------:R-:W2:Y:S01]  /*0ab0*/  LDS R9, [R4+0x4] ;  /* 0x0000040004097984 */ /* 0x000ea20000000800 */
[----:B-1----:R-:W-:Y:S02]  /*0ac0*/  IMAD.SHL.U32 R5, R5, 0x100, RZ ;  /* 0x0000010005057824 */ /* 0x002fe400078e00ff */
[----:B0-----:R-:W-:-:S03]  /*0ad0*/  IMAD.SHL.U32 R8, R6, 0x100, RZ ;  /* 0x0000010006087824 */ /* 0x001fc600078e00ff */
[----:B------:R-:W-:Y:S01]  /*0ae0*/  SHF.R.S32.HI R5, RZ, 0x8, R5 ;  /* 0x00000008ff057819 */ /* 0x000fe20000011405 */
[----:B------:R-:W-:Y:S01]  /*0af0*/  IMAD.SHL.U32 R7, R7, 0x100, RZ ;  /* 0x0000010007077824 */ /* 0x000fe200078e00ff */
[----:B--2---:R-:W-:Y:S02]  /*0b00*/  SHF.L.U32 R9, R9, 0x8, RZ ;  /* 0x0000000809097819 */ /* 0x004fe400000006ff */
[----:B------:R-:W-:Y:S02]  /*0b10*/  SHF.R.S32.HI R8, RZ, 0x8, R8 ;  /* 0x00000008ff087819 */ /* 0x000fe40000011408 */
[----:B------:R-:W-:Y:S02]  /*0b20*/  SHF.R.S32.HI R10, RZ, 0x8, R9 ;  /* 0x00000008ff0a7819 */ /* 0x000fe40000011409 */
[----:B------:R-:W-:Y:S01]  /*0b30*/  SHF.R.S32.HI R7, RZ, 0x8, R7 ;  /* 0x00000008ff077819 */ /* 0x000fe20000011407 */
[----:B------:R-:W-:-:S04]  /*0b40*/  IMAD R5, R5, R8, R12 ;  /* 0x0000000805057224 */ /* 0x000fc800078e020c */
[----:B------:R-:W-:-:S07]  /*0b50*/  IMAD R12, R10, R7, R5 ;  /* 0x000000070a0c7224 */ /* 0x000fce00078e0205 */
.L_x_40:
[----:B------:R-:W-:Y:S05]  /*0b60*/  @P1 BRA `(.L_x_36) ;  /* 0x0000000000241947 */ /* 0x000fea0003800000 */
[C---:B------:R-:W-:Y:S01]  /*0b70*/  IMAD R4, R17.reuse, 0x4, R2 ;  /* 0x0000000411047824 */ /* 0x040fe200078e0202 */
[----:B------:R-:W-:-:S05]  /*0b80*/  LEA R17, R17, UR4, 0x2 ;  /* 0x0000000411117c11 */ /* 0x000fca000f8e10ff */
[----:B------:R-:W1:Y:S04]  /*0b90*/  LDS R4, [R4] ;  /* 0x0000000004047984 */ /* 0x000e680000000800 */
[----:B------:R-:W2:Y:S01]  /*0ba0*/  LDS R17, [R17+0x4c0] ;  /* 0x0004c00011117984 */ /* 0x000ea20000000800 */
[----:B-1----:R-:W-:Y:S02]  /*0bb0*/  IMAD.SHL.U32 R5, R4, 0x100, RZ ;  /* 0x0000010004057824 */ /* 0x002fe400078e00ff */
[----:B--2---:R-:W-:-:S03]  /*0bc0*/  IMAD.SHL.U32 R6, R17, 0x100, RZ ;  /* 0x0000010011067824 */ /* 0x004fc600078e00ff */
[----:B------:R-:W-:Y:S02]  /*0bd0*/  SHF.R.S32.HI R5, RZ, 0x8, R5 ;  /* 0x00000008ff057819 */ /* 0x000fe40000011405 */
[----:B------:R-:W-:-:S05]  /*0be0*/  SHF.R.S32.HI R6, RZ, 0x8, R6 ;  /* 0x00000008ff067819 */ /* 0x000fca0000011406 */
[----:B------:R-:W-:-:S07]  /*0bf0*/  IMAD R12, R5, R6, R12 ;  /* 0x00000006050c7224 */ /* 0x000fce00078e020c */
.L_x_36:
[----:B------:R-:W-:-:S13]  /*0c00*/  ISETP.GT.AND P0, PT, R15, R0, PT ;  /* 0x000000000f00720c */ /* 0x000fda0003f04270 */
[----:B------:R-:W-:Y:S05]  /*0c10*/  @!P0 EXIT ;  /* 0x000000000000894d */ /* 0x000fea0003800000 */
[----:B------:R-:W-:Y:S01]  /*0c20*/  IMAD R13, R13, 0x4, R2 ;  /* 0x000000040d0d7824 */ /* 0x000fe200078e0202 */
[----:B------:R-:W1:Y:S01]  /*0c30*/  LDS R7, [UR4+0x488] ;  /* 0x00048804ff077984 */ /* 0x000e620008000800 */
[----:B------:R-:W2:Y:S03]  /*0c40*/  LDC.64 R4, c[0x0][0x380] ;  /* 0x0000e000ff047b82 */ /* 0x000ea60000000a00 */
[----:B------:R-:W3:Y:S04]  /*0c50*/  LDS R2, [UR4+0x4a8] ;  /* 0x0004a804ff027984 */ /* 0x000ee80008000800 */
[----:B------:R-:W4:Y:S01]  /*0c60*/  LDS R13, [R13] ;  /* 0x000000000d0d7984 */ /* 0x000f220000000800 */
[----:B-1----:R-:W-:-:S02]  /*0c70*/  SHF.R.S32.HI R12, RZ, R7, R12 ;  /* 0x00000007ff0c7219 */ /* 0x002fc4000001140c */
[----:B---3--:R-:W-:-:S03]  /*0c80*/  IADD3 R3, PT, PT, R2, R3, R0 ;  /* 0x0000000302037210 */ /* 0x008fc60007ffe000 */
[----:B----4-:R-:W-:Y:S02]  /*0c90*/  IMAD.IADD R7, R13, 0x1, -R12 ;  /* 0x000000010d077824 */ /* 0x010fe400078e0a0c */
[----:B--2---:R-:W-:-:S05]  /*0ca0*/  IMAD.WIDE R2, R3, 0x4, R4 ;  /* 0x0000000403027825 */ /* 0x004fca00078e0204 */
[----:B------:R-:W-:Y:S01]  /*0cb0*/  STG.E desc[UR6][R2.64], R7 ;  /* 0x0000000702007986 */ /* 0x000fe2000c101906 */
[----:B------:R-:W-:Y:S05]  /*0cc0*/  EXIT ;  /* 0x000000000000794d */ /* 0x000fea0003800000 */
.L_x_41:
        /* <DEDUP_REMOVED lines=11> */
.L_x_213:


//--------------------- .text.cudaCopyBestMethodStereo --------------------------
	.section	.text.cudaCopyBestMethodStereo,"ax",@progbits
	.align	128
        .global         cudaCopyBestMethodStereo
        .type           cudaCopyBestMethodStereo,@function
        .size           cudaCopyBestMethodStereo,(.L_x_214 - cudaCopyBestMethodStereo)
        .other          cudaCopyBestMethodStereo,@"STO_CUDA_ENTRY STV_DEFAULT"
cudaCopyBestMethodStereo:
.text.cudaCopyBestMethodStereo:
[----:B------:R-:W-:Y:S01]  /*0000*/  LDC R1, c[0x0][0x37c] ;  /* 0x0000df00ff017b82 */ /* 0x000fe20000000800 */
[----:B------:R-:W0:Y:S01]  /*0010*/  S2R R0, SR_TID.X ;  /* 0x0000000000007919 */ /* 0x000e220000002100 */
[----:B------:R-:W1:Y:S01]  /*0020*/  LDCU.64 UR6, c[0x0][0x358] ;  /* 0x00006b00ff0677ac */ /* 0x000e620008000a00 */
[----:B------:R-:W-:Y:S01]  /*0030*/  BSSY.RECONVERGENT B0, `(.L_x_42) ;  /* 0x0000014000007945 */ /* 0x000fe20003800200 */
[C---:B0-----:R-:W-:Y:S02]  /*0040*/  ISETP.GT.U32.AND P2, PT, R0.reuse, 0x3, PT ;  /* 0x000000030000780c */ /* 0x041fe40003f44070 */
[C---:B------:R-:W-:Y:S02]  /*0050*/  ISETP.NE.AND P0, PT, R0.reuse, RZ, PT ;  /* 0x000000ff0000720c */ /* 0x040fe40003f05270 */
[----:B------:R-:W-:-:S09]  /*0060*/  ISETP.GT.U32.AND P1, PT, R0, 0x2f, PT ;  /* 0x0000002f0000780c */ /* 0x000fd20003f24070 */
[----:B-1----:R-:W-:Y:S05]  /*0070*/  @P2 BRA `(.L_x_43) ;  /* 0x00000000003c2947 */ /* 0x002fea0003800000 */
[----:B------:R-:W0:Y:S01]  /*0080*/  S2R R3, SR_CTAID.Y ;  /* 0x0000000000037919 */ /* 0x000e220000002600 */
[----:B------:R-:W1:Y:S01]  /*0090*/  LDC.64 R4, c[0x0][0x388] ;  /* 0x0000e200ff047b82 */ /* 0x000e620000000a00 */
[----:B------:R-:W2:Y:S01]  /*00a0*/  LDCU UR4, c[0x0][0x390] ;  /* 0x00007200ff0477ac */ /* 0x000ea20008000800 */
[----:B0-----:R-:W-:-:S05]  /*00b0*/  LEA R2, R3, R0, 0x2 ;  /* 0x0000000003027211 */ /* 0x001fca00078e10ff */
[----:B--2---:R-:W-:-:S04]  /*00c0*/  IMAD R3, R2, UR4, RZ ;  /* 0x0000000402037c24 */ /* 0x004fc8000f8e02ff */
[----:B-1----:R-:W-:-:S06]  /*00d0*/  IMAD.WIDE.U32 R2, R3, 0xc0, R4 ;  /* 0x000000c003027825 */ /* 0x002fcc00078e0004 */
[----:B------:R-:W2:Y:S01]  /*00e0*/  LDG.E R3, desc[UR6][R2.64+0x20] ;  /* 0x0000200602037981 */ /* 0x000ea2000c1e1900 */
[----:B------:R-:W0:Y:S01]  /*00f0*/  S2UR UR5, SR_CgaCtaId ;  /* 0x00000000000579c3 */ /* 0x000e220000008800 */
[----:B------:R-:W-:Y:S01]  /*0100*/  UMOV UR4, 0x400 ;  /* 0x0000040000047882 */ /* 0x000fe20000000000 */
[----:B--2---:R-:W-:-:S06]  /*0110*/  IMAD.WIDE R4, R3, 0xc0, R4 ;  /* 0x000000c003047825 */ /* 0x004fcc00078e0204 */
[----:B------:R-:W2:Y:S01]  /*0120*/  LDG.E R5, desc[UR6][R4.64+0x10] ;  /* 0x0000100604057981 */ /* 0x000ea2000c1e1900 */
[----:B0-----:R-:W-:-:S06]  /*0130*/  ULEA UR4, UR5, UR4, 0x18 ;  /* 0x0000000405047291 */ /* 0x001fcc000f8ec0ff */
[----:B------:R-:W-:-:S05]  /*0140*/  LEA R6, R0, UR4, 0x2 ;  /* 0x0000000400067c11 */ /* 0x000fca000f8e10ff */
[----:B------:R0:W-:Y:S04]  /*0150*/  STS [R6], R3 ;  /* 0x0000000306007388 */ /* 0x0001e80000000800 */
[----:B--2---:R0:W-:Y:S02]  /*0160*/  STS [R6+0x10], R5 ;  /* 0x0000100506007388 */ /* 0x0041e40000000800 */
.L_x_43:
[----:B------:R-:W-:Y:S05]  /*0170*/  BSYNC.RECONVERGENT B0 ;  /* 0x0000000000007941 */ /* 0x000fea0003800200 */
.L_x_42:
[----:B------:R-:W-:Y:S06]  /*0180*/  BAR.SYNC.DEFER_BLOCKING 0x0 ;  /* 0x0000000000007b1d */ /* 0x000fec0000010000 */
[----:B------:R-:W-:Y:S04]  /*0190*/  BSSY.RECONVERGENT B0, `(.L_x_44) ;  /* 0x0000021000007945 */ /* 0x000fe80003800200 */
[----:B------:R-:W-:Y:S05]  /*01a0*/  @P0 BRA `(.L_x_45) ;  /* 0x00000000007c0947 */ /* 0x000fea0003800000 */
[----:B------:R-:W1:Y:S01]  /*01b0*/  S2UR UR5, SR_CgaCtaId ;  /* 0x00000000000579c3 */ /* 0x000e620000008800 */
[----:B------:R-:W-:Y:S02]  /*01c0*/  UMOV UR4, 0x400 ;  /* 0x0000040000047882 */ /* 0x000fe40000000000 */
[----:B-1----:R-:W-:-:S09]  /*01d0*/  ULEA UR4, UR5, UR4, 0x18 ;  /* 0x0000000405047291 */ /* 0x002fd2000f8ec0ff */
[----:B------:R-:W-:Y:S04]  /*01e0*/  LDS R4, [UR4+0x14] ;  /* 0x00001404ff047984 */ /* 0x000fe80008000800 */
[----:B0-----:R-:W0:Y:S04]  /*01f0*/  LDS.64 R2, [UR4+0x18] ;  /* 0x00001804ff027984 */ /* 0x001e280008000a00 */
[----:B------:R-:W1:Y:S01]  /*0200*/  LDS R5, [UR4+0x10] ;  /* 0x00001004ff057984 */ /* 0x000e620008000800 */
[C---:B0-----:R-:W-:Y:S02]  /*0210*/  ISETP.GT.AND P3, PT, R2.reuse, R4, PT ;  /* 0x000000040200720c */ /* 0x041fe40003f64270 */
[----:B------:R-:W-:Y:S01]  /*0220*/  IADD3 R2, PT, PT, R2, R3, RZ ;  /* 0x0000000302027210 */ /* 0x000fe20007ffe0ff */
[----:B-1----:R-:W-:-:S03]  /*0230*/  IMAD.IADD R7, R5, 0x1, R3 ;  /* 0x0000000105077824 */ /* 0x002fc600078e0203 */
[----:B------:R-:W-:Y:S01]  /*0240*/  ISETP.NE.AND P2, PT, R2, 0x7fffffff, PT ;  /* 0x7fffffff0200780c */ /* 0x000fe20003f45270 */
[----:B------:R-:W-:-:S06]  /*0250*/  IMAD.IADD R5, R4, 0x1, R5 ;  /* 0x0000000104057824 */ /* 0x000fcc00078e0205 */
[----:B------:R-:W-:Y:S02]  /*0260*/  @P3 IADD3 R2, PT, PT, R4, R3, RZ ;  /* 0x0000000304023210 */ /* 0x000fe40007ffe0ff */
[----:B------:R-:W-:Y:S02]  /*0270*/  @P3 LDS R4, [UR4+0xc] ;  /* 0x00000c04ff043984 */ /* 0x000fe40008000800 */
[-C--:B------:R-:W-:Y:S02]  /*0280*/  ISETP.GT.AND P4, PT, R2, R7.reuse, PT ;  /* 0x000000070200720c */ /* 0x080fe40003f84270 */
[----:B------:R-:W0:Y:S11]  /*0290*/  @P2 LDS R3, [UR4+0xc] ;  /* 0x00000c04ff032984 */ /* 0x000e360008000800 */
[----:B------:R-:W-:Y:S01]  /*02a0*/  @P4 MOV R2, R7 ;  /* 0x0000000700024202 */ /* 0x000fe20000000f00 */
[----:B------:R-:W-:Y:S03]  /*02b0*/  @P4 LDS R6, [UR4] ;  /* 0x00000004ff064984 */ /* 0x000fe60008000800 */
[----:B------:R-:W-:Y:S01]  /*02c0*/  ISETP.GT.AND P5, PT, R2, R5, PT ;  /* 0x000000050200720c */ /* 0x000fe20003fa4270 */
[----:B------:R-:W-:Y:S04]  /*02d0*/  @P4 LDS R7, [UR4+0xc] ;  /* 0x00000c04ff074984 */ /* 0x000fe80008000800 */
[----:B------:R-:W1:Y:S04]  /*02e0*/  @P2 LDS R2, [UR4+0x8] ;  /* 0x00000804ff022984 */ /* 0x000e680008000800 */
[----:B------:R-:W2:Y:S04]  /*02f0*/  @P3 LDS R5, [UR4+0x4] ;  /* 0x00000404ff053984 */ /* 0x000ea80008000800 */
[----:B------:R-:W3:Y:S04]  /*0300*/  @P5 LDS R8, [UR4] ;  /* 0x00000004ff085984 */ /* 0x000ee80008000800 */
[----:B------:R-:W4:Y:S04]  /*0310*/  @P5 LDS R9, [UR4+0x4] ;  /* 0x00000404ff095984 */ /* 0x000f280008000800 */
[----:B0-----:R0:W-:Y:S04]  /*0320*/  @P2 STS [UR4+0x24], R3 ;  /* 0x00002403ff002988 */ /* 0x0011e80008000804 */
[----:B-1----:R0:W-:Y:S04]  /*0330*/  @P2 STS [UR4+0x20], R2 ;  /* 0x00002002ff002988 */ /* 0x0021e80008000804 */
[----:B------:R0:W-:Y:S04]  /*0340*/  @P3 STS [UR4+0x20], R4 ;  /* 0x00002004ff003988 */ /* 0x0001e80008000804 */
[----:B--2---:R0:W-:Y:S04]  /*0350*/  @P3 STS [UR4+0x24], R5 ;  /* 0x00002405ff003988 */ /* 0x0041e80008000804 */
[----:B------:R0:W-:Y:S04]  /*0360*/  @P4 STS [UR4+0x20], R6 ;  /* 0x00002006ff004988 */ /* 0x0001e80008000804 */
[----:B------:R0:W-:Y:S04]  /*0370*/  @P4 STS [UR4+0x24], R7 ;  /* 0x00002407ff004988 */ /* 0x0001e80008000804 */
[----:B---3--:R0:W-:Y:S04]  /*0380*/  @P5 STS [UR4+0x20], R8 ;  /* 0x00002008ff005988 */ /* 0x0081e80008000804 */
[----:B----4-:R0:W-:Y:S02]  /*0390*/  @P5 STS [UR4+0x24], R9 ;  /* 0x00002409ff005988 */ /* 0x0101e40008000804 */
.L_x_45:
[----:B------:R-:W-:Y:S05]  /*03a0*/  BSYNC.RECONVERGENT B0 ;  /* 0x0000000000007941 */ /* 0x000fea0003800200 */
.L_x_44:
[----:B------:R-:W-:Y:S06]  /*03b0*/  BAR.SYNC.DEFER_BLOCKING 0x0 ;  /* 0x0000000000007b1d */ /* 0x000fec0000010000 */
[----:B------:R-:W-:Y:S05]  /*03c0*/  @P1 EXIT ;  /* 0x000000000000194d */ /* 0x000fea0003800000 */
[----:B------:R-:W1:Y:S01]  /*03d0*/  S2UR UR5, SR_CgaCtaId ;  /* 0x00000000000579c3 */ /* 0x000e620000008800 */
[----:B------:R-:W-:-:S07]  /*03e0*/  UMOV UR4, 0x400 ;  /* 0x0000040000047882 */ /* 0x000fce0000000000 */
[----:B0-----:R-:W0:Y:S01]  /*03f0*/  LDC.64 R2, c[0x0][0x388] ;  /* 0x0000e200ff027b82 */ /* 0x001e220000000a00 */
[----:B-1----:R-:W-:-:S09]  /*0400*/  ULEA UR4, UR5, UR4, 0x18 ;  /* 0x0000000405047291 */ /* 0x002fd2000f8ec0ff */
[----:B------:R-:W0:Y:S01]  /*0410*/  LDS.64 R12, [UR4+0x20] ;  /* 0x00002004ff0c7984 */ /* 0x000e220008000a00 */
[----:B------:R-:W1:Y:S03]  /*0420*/  S2R R9, SR_CTAID.Y ;  /* 0x0000000000097919 */ /* 0x000e660000002600 */
[----:B------:R-:W2:Y:S01]  /*0430*/  @!P0 LDS R11, [UR4] ;  /* 0x00000004ff0b8984 */ /* 0x000ea20008000800 */
[----:B0-----:R-:W-:-:S04]  /*0440*/  IMAD.WIDE R4, R12, 0xc0, R2 ;  /* 0x000000c00c047825 */ /* 0x001fc800078e0202 */
[----:B------:R-:W-:Y:S02]  /*0450*/  IMAD.WIDE.U32 R6, R0, 0x4, R4 ;  /* 0x0000000400067825 */ /* 0x000fe400078e0004 */
[----:B------:R-:W0:Y:S04]  /*0460*/  LDC.64 R4, c[0x0][0x380] ;  /* 0x0000e000ff047b82 */ /* 0x000e280000000a00 */
[----:B------:R-:W3:Y:S01]  /*0470*/  LDG.E R7, desc[UR6][R6.64] ;  /* 0x0000000606077981 */ /* 0x000ee2000c1e1900 */
[----:B-1----:R-:W-:Y:S01]  /*0480*/  SHF.L.U32 R9, R9, 0x1, RZ ;  /* 0x0000000109097819 */ /* 0x002fe200000006ff */
[----:B--2---:R-:W-:-:S04]  /*0490*/  @!P0 IMAD.WIDE R10, R11, 0xc0, R2 ;  /* 0x000000c00b0a8825 */ /* 0x004fc800078e0202 */
[----:B0-----:R-:W-:-:S04]  /*04a0*/  IMAD.WIDE.U32 R4, R9, 0xc0, R4 ;  /* 0x000000c009047825 */ /* 0x001fc800078e0004 */
[----:B------:R-:W-:-:S05]  /*04b0*/  IMAD.WIDE.U32 R8, R0, 0x4, R4 ;  /* 0x0000000400087825 */ /* 0x000fca00078e0004 */
[----:B---3--:R0:W-:Y:S04]  /*04c0*/  STG.E desc[UR6][R8.64], R7 ;  /* 0x0000000708007986 */ /* 0x0081e8000c101906 */
[----:B------:R-:W2:Y:S01]  /*04d0*/  @!P0 LDG.E R11, desc[UR6][R10.64+0x28] ;  /* 0x000028060a0b8981 */ /* 0x000ea2000c1e1900 */
[----:B------:R-:W-:-:S04]  /*04e0*/  IMAD.WIDE R12, R13, 0xc0, R2 ;  /* 0x000000c00d0c7825 */ /* 0x000fc800078e0202 */
[----:B------:R-:W-:Y:S01]  /*04f0*/  IMAD.WIDE.U32 R12, R0, 0x4, R12 ;  /* 0x00000004000c7825 */ /* 0x000fe200078e000c */
[----:B--2---:R0:W-:Y:S05]  /*0500*/  @!P0 STG.E desc[UR6][R4.64+0x28], R11 ;  /* 0x0000280b04008986 */ /* 0x0041ea000c101906 */
[----:B------:R-:W2:Y:S04]  /*0510*/  LDG.E R13, desc[UR6][R12.64] ;  /* 0x000000060c0d7981 */ /* 0x000ea8000c1e1900 */
[----:B--2---:R0:W-:Y:S01]  /*0520*/  STG.E desc[UR6][R8.64+0xc0], R13 ;  /* 0x0000c00d08007986 */ /* 0x0041e2000c101906 */
[----:B------:R-:W-:Y:S05]  /*0530*/  @P0 EXIT ;  /* 0x000000000000094d */ /* 0x000fea0003800000 */
[----:B0-----:R-:W0:Y:S02]  /*0540*/  LDS R7, [UR4+0x4] ;  /* 0x00000404ff077984 */ /* 0x001e240008000800 */
[----:B0-----:R-:W-:-:S06]  /*0550*/  IMAD.WIDE R2, R7, 0xc0, R2 ;  /* 0x000000c007027825 */ /* 0x001fcc00078e0202 */
[----:B------:R-:W2:Y:S04]  /*0560*/  LDG.E R3, desc[UR6][R2.64+0x28] ;  /* 0x0000280602037981 */ /* 0x000ea8000c1e1900 */
[----:B--2---:R-:W-:Y:S01]  /*0570*/  STG.E desc[UR6][R4.64+0xe8], R3 ;  /* 0x0000e80304007986 */ /* 0x004fe2000c101906 */
[----:B------:R-:W-:Y:S05]  /*0580*/  EXIT ;  /* 0x000000000000794d */ /* 0x000fea0003800000 */
.L_x_46:
        /* <DEDUP_REMOVED lines=15> */
.L_x_214:


//--------------------- .text.cudaCopyBestMethod  --------------------------
	.section	.text.cudaCopyBestMethod,"ax",@progbits
	.align	128
        .global         cudaCopyBestMethod
        .type           cudaCopyBestMethod,@function
        .size           cudaCopyBestMethod,(.L_x_215 - cudaCopyBestMethod)
        .other          cudaCopyBestMethod,@"STO_CUDA_ENTRY STV_DEFAULT"
cudaCopyBestMethod:
.text.cudaCopyBestMethod:
[----:B------:R-:W-:Y:S01]  /*0000*/  LDC R1, c[0x0][0x37c] ;  /* 0x0000df00ff017b82 */ /* 0x000fe20000000800 */
[----:B------:R-:W0:Y:S01]  /*0010*/  S2R R7, SR_TID.X ;  /* 0x0000000000077919 */ /* 0x000e220000002100 */
[----:B------:R-:W1:Y:S01]  /*0020*/  LDCU.64 UR6, c[0x0][0x358] ;  /* 0x00006b00ff0677ac */ /* 0x000e620008000a00 */
[----:B------:R-:W-:Y:S01]  /*0030*/  BSSY.RECONVERGENT B0, `(.L_x_47) ;  /* 0x000000e000007945 */ /* 0x000fe20003800200 */
[C---:B0-----:R-:W-:Y:S02]  /*0040*/  ISETP.NE.AND P0, PT, R7.reuse, RZ, PT ;  /* 0x000000ff0700720c */ /* 0x041fe40003f05270 */
[----:B------:R-:W-:-:S11]  /*0050*/  ISETP.GT.U32.AND P1, PT, R7, 0x2f, PT ;  /* 0x0000002f0700780c */ /* 0x000fd60003f24070 */
[----:B-1----:R-:W-:Y:S05]  /*0060*/  @P0 BRA `(.L_x_48) ;  /* 0x0000000000280947 */ /* 0x002fea0003800000 */
[----:B------:R-:W0:Y:S08]  /*0070*/  S2UR UR4, SR_CTAID.Y ;  /* 0x00000000000479c3 */ /* 0x000e300000002600 */
[----:B------:R-:W0:Y:S08]  /*0080*/  LDC R5, c[0x0][0x390] ;  /* 0x0000e400ff057b82 */ /* 0x000e300000000800 */
[----:B------:R-:W1:Y:S01]  /*0090*/  LDC.64 R2, c[0x0][0x388] ;  /* 0x0000e200ff027b82 */ /* 0x000e620000000a00 */
[----:B0-----:R-:W-:-:S04]  /*00a0*/  IMAD R5, R5, UR4, RZ ;  /* 0x0000000405057c24 */ /* 0x001fc8000f8e02ff */
[----:B-1----:R-:W-:-:S06]  /*00b0*/  IMAD.WIDE.U32 R2, R5, 0xc0, R2 ;  /* 0x000000c005027825 */ /* 0x002fcc00078e0002 */
[----:B------:R-:W2:Y:S01]  /*00c0*/  LDG.E R2, desc[UR6][R2.64+0x20] ;  /* 0x0000200602027981 */ /* 0x000ea2000c1e1900 */
[----:B------:R-:W0:Y:S01]  /*00d0*/  S2UR UR5, SR_CgaCtaId ;  /* 0x00000000000579c3 */ /* 0x000e220000008800 */
[----:B------:R-:W-:Y:S02]  /*00e0*/  UMOV UR4, 0x400 ;  /* 0x0000040000047882 */ /* 0x000fe40000000000 */
[----:B0-----:R-:W-:-:S09]  /*00f0*/  ULEA UR4, UR5, UR4, 0x18 ;  /* 0x0000000405047291 */ /* 0x001fd2000f8ec0ff */
[----:B--2---:R0:W-:Y:S03]  /*0100*/  STS [UR4], R2 ;  /* 0x00000002ff007988 */ /* 0x0041e60008000804 */
.L_x_48:
[----:B------:R-:W-:Y:S05]  /*0110*/  BSYNC.RECONVERGENT B0 ;  /* 0x0000000000007941 */ /* 0x000fea0003800200 */
.L_x_47:
[----:B------:R-:W-:Y:S06]  /*0120*/  BAR.SYNC.DEFER_BLOCKING 0x0 ;  /* 0x0000000000007b1d */ /* 0x000fec0000010000 */
[----:B------:R-:W-:Y:S05]  /*0130*/  @P1 EXIT ;  /* 0x000000000000194d */ /* 0x000fea0003800000 */
[----:B------:R-:W1:Y:S01]  /*0140*/  S2UR UR5, SR_CgaCtaId ;  /* 0x00000000000579c3 */ /* 0x000e620000008800 */
[----:B------:R-:W-:-:S07]  /*0150*/  UMOV UR4, 0x400 ;  /* 0x0000040000047882 */ /* 0x000fce0000000000 */
[----:B0-----:R-:W0:Y:S01]  /*0160*/  LDC.64 R2, c[0x0][0x388] ;  /* 0x0000e200ff027b82 */ /* 0x001e220000000a00 */
[----:B-1----:R-:W-:-:S09]  /*0170*/  ULEA UR4, UR5, UR4, 0x18 ;  /* 0x0000000405047291 */ /* 0x002fd2000f8ec0ff */
[----:B------:R-:W0:Y:S02]  /*0180*/  LDS R5, [UR4] ;  /* 0x00000004ff057984 */ /* 0x000e240008000800 */
[----:B0-----:R-:W-:Y:S01]  /*0190*/  IMAD.WIDE R2, R5, 0xc0, R2 ;  /* 0x000000c005027825 */ /* 0x001fe200078e0202 */
[----:B------:R-:W0:Y:S01]  /*01a0*/  S2R R9, SR_CTAID.Y ;  /* 0x0000000000097919 */ /* 0x000e220000002600 */
[----:B------:R-:W0:Y:S02]  /*01b0*/  LDC.64 R4, c[0x0][0x380] ;  /* 0x0000e000ff047b82 */ /* 0x000e240000000a00 */
[----:B------:R-:W-:-:S06]  /*01c0*/  IMAD.WIDE.U32 R2, R7, 0x4, R2 ;  /* 0x0000000407027825 */ /* 0x000fcc00078e0002 */
[----:B------:R-:W2:Y:S01]  /*01d0*/  LDG.E R3, desc[UR6][R2.64] ;  /* 0x0000000602037981 */ /* 0x000ea2000c1e1900 */
[----:B0-----:R-:W-:-:S04]  /*01e0*/  IMAD.WIDE.U32 R4, R9, 0xc0, R4 ;  /* 0x000000c009047825 */ /* 0x001fc800078e0004 */
[----:B------:R-:W-:-:S05]  /*01f0*/  IMAD.WIDE.U32 R4, R7, 0x4, R4 ;  /* 0x0000000407047825 */ /* 0x000fca00078e0004 */
[----:B--2---:R-:W-:Y:S01]  /*0200*/  STG.E desc[UR6][R4.64], R3 ;  /* 0x0000000304007986 */ /* 0x004fe2000c101906 */
[----:B------:R-:W-:Y:S05]  /*0210*/  EXIT ;  /* 0x000000000000794d */ /* 0x000fea0003800000 */
.L_x_49:
        /* <DEDUP_REMOVED lines=14> */
.L_x_215:


//--------------------- .text.cudaChooseBestMethod --------------------------
	.section	.text.cudaChooseBestMethod,"ax",@progbits
	.align	128
        .global         cudaChooseBestMethod
        .type           cudaChooseBestMethod,@function
        .size           cudaChooseBestMethod,(.L_x_216 - cudaChooseBestMethod)
        .other          cudaChooseBestMethod,@"STO_CUDA_ENTRY STV_DEFAULT"
cudaChooseBestMethod:
.text.cudaChooseBestMethod:
[----:B------:R-:W-:Y:S01]  /*0000*/  LDC R1, c[0x0][0x37c] ;  /* 0x0000df00ff017b82 */ /* 0x000fe20000000800 */
[----:B------:R-:W0:Y:S01]  /*0010*/  S2R R9, SR_TID.X ;  /* 0x0000000000097919 */ /* 0x000e220000002100 */
[----:B------:R-:W-:Y:S01]  /*0020*/  MOV R11, 0x400 ;  /* 0x00000400000b7802 */ /* 0x000fe20000000f00 */
[----:B------:R-:W1:Y:S01]  /*0030*/  LDCU UR5, c[0x0][0x394] ;  /* 0x00007280ff0577ac */ /* 0x000e620008000800 */
[----:B------:R-:W0:Y:S01]  /*0040*/  S2R R10, SR_TID.Y ;  /* 0x00000000000a7919 */ /* 0x000e220000002200 */
[----:B------:R-:W2:Y:S01]  /*0050*/  LDCU.64 UR10, c[0x0][0x358] ;  /* 0x00006b00ff0a77ac */ /* 0x000ea20008000a00 */
[----:B------:R-:W3:Y:S01]  /*0060*/  S2R R2, SR_CgaCtaId ;  /* 0x0000000000027919 */ /* 0x000ee20000008800 */
[----:B-1----:R-:W-:Y:S01]  /*0070*/  UISETP.GE.AND UP0, UPT, UR5, 0x1, UPT ;  /* 0x000000010500788c */ /* 0x002fe2000bf06270 */
[----:B0-----:R-:W-:Y:S01]  /*0080*/  IMAD R0, R10, 0x20, R9 ;  /* 0x000000200a007824 */ /* 0x001fe200078e0209 */
[----:B---3--:R-:W-:-:S04]  /*0090*/  LEA R11, R2, R11, 0x18 ;  /* 0x0000000b020b7211 */ /* 0x008fc800078ec0ff */
[C---:B------:R-:W-:Y:S01]  /*00a0*/  ISETP.GT.U32.AND P0, PT, R0.reuse, 0xff, PT ;  /* 0x000000ff0000780c */ /* 0x040fe20003f04070 */
[----:B------:R-:W-:-:S12]  /*00b0*/  IMAD R8, R0, 0x4, R11 ;  /* 0x0000000400087824 */ /* 0x000fd800078e020b */
[----:B------:R-:W-:-:S05]  /*00c0*/  @!P0 MOV R3, 0x7fffffff ;  /* 0x7fffffff00038802 */ /* 0x000fca0000000f00 */
[----:B------:R0:W-:Y:S01]  /*00d0*/  @!P0 STS [R8+0xa00], R3 ;  /* 0x000a000308008388 */ /* 0x0001e20000000800 */
[----:B--2---:R-:W-:Y:S05]  /*00e0*/  BRA.U !UP0, `(.L_x_50) ;  /* 0x0000000908fc7547 */ /* 0x004fea000b800000 */
[----:B------:R-:W1:Y:S01]  /*00f0*/  S2UR UR4, SR_CTAID.Y ;  /* 0x00000000000479c3 */ /* 0x000e620000002600 */
[----:B------:R-:W2:Y:S01]  /*0100*/  LDCU UR8, c[0x0][0x390] ;  /* 0x00007200ff0877ac */ /* 0x000ea20008000800 */
[C-C-:B------:R-:W-:Y:S02]  /*0110*/  IMAD R12, R10.reuse, 0xc0, R11.reuse ;  /* 0x000000c00a0c7824 */ /* 0x140fe400078e020b */
[----:B------:R-:W-:Y:S01]  /*0120*/  IMAD R14, R10, 0x80, R11 ;  /* 0x000000800a0e7824 */ /* 0x000fe200078e020b */
[----:B------:R-:W3:Y:S01]  /*0130*/  LDCU UR7, c[0x0][0x364] ;  /* 0x00006c80ff0777ac */ /* 0x000ee20008000800 */
[----:B------:R-:W-:Y:S02]  /*0140*/  VIADD R4, R12, 0xe00 ;  /* 0x00000e000c047836 */ /* 0x000fe40000000000 */
[----:B0-----:R-:W0:Y:S03]  /*0150*/  LDC.64 R2, c[0x0][0x380] ;  /* 0x0000e000ff027b82 */ /* 0x001e260000000a00 */
[----:B------:R-:W-:Y:S01]  /*0160*/  LEA R15, R9, R4, 0x2 ;  /* 0x00000004090f7211 */ /* 0x000fe200078e10ff */
[----:B--2---:R-:W-:-:S02]  /*0170*/  UISETP.GT.AND UP0, UPT, UR8, URZ, UPT ;  /* 0x000000ff0800728c */ /* 0x004fc4000bf04270 */
[----:B------:R-:W-:Y:S02]  /*0180*/  ULEA UR6, UR8, 0xf, 0x1 ;  /* 0x0000000f08067891 */ /* 0x000fe4000f8e08ff */
[----:B-1----:R-:W-:-:S06]  /*0190*/  UIMAD UR4, UR4, UR5, URZ ;  /* 0x00000005040472a4 */ /* 0x002fcc000f8e02ff */
[----:B------:R-:W-:Y:S01]  /*01a0*/  IADD3 R13, P0, PT, R10, UR4, RZ ;  /* 0x000000040a0d7c10 */ /* 0x000fe2000ff1e0ff */
[----:B0-----:R-:W-:-:S04]  /*01b0*/  IMAD.WIDE.U32 R2, R9, 0x4, R2 ;  /* 0x0000000409027825 */ /* 0x001fc800078e0002 */
[----:B------:R-:W-:Y:S01]  /*01c0*/  IMAD.X R16, RZ, RZ, RZ, P0 ;  /* 0x000000ffff107224 */ /* 0x000fe200000e06ff */
[----:B---3--:R-:W-:Y:S07]  /*01d0*/  BRA.U UP0, `(.L_x_51) ;  /* 0x0000000500347547 */ /* 0x008fee000b800000 */
[----:B------:R-:W-:Y:S01]  /*01e0*/  IMAD.MOV.U32 R5, RZ, RZ, RZ ;  /* 0x000000ffff057224 */ /* 0x000fe200078e00ff */
[----:B------:R-:W0:Y:S06]  /*01f0*/  LDCU UR5, c[0x0][0x394] ;  /* 0x00007280ff0577ac */ /* 0x000e2c0008000800 */
.L_x_56:
[----:B-1----:R-:W-:Y:S01]  /*0200*/  IADD3 R4, PT, PT, R10, R5, RZ ;  /* 0x000000050a047210 */ /* 0x002fe20007ffe0ff */
[----:B------:R-:W-:Y:S03]  /*0210*/  BSSY.RECONVERGENT B0, `(.L_x_52) ;  /* 0x0000045000007945 */ /* 0x000fe60003800200 */
[----:B0-----:R-:W-:-:S13]  /*0220*/  ISETP.GE.U32.AND P0, PT, R4, UR5, PT ;  /* 0x0000000504007c0c */ /* 0x001fda000bf06070 */
[----:B------:R-:W-:Y:S05]  /*0230*/  @P0 BRA `(.L_x_53) ;  /* 0x0000000400080947 */ /* 0x000fea0003800000 */
[----:B------:R-:W-:-:S04]  /*0240*/  IADD3 R7, P0, PT, R5, R13, RZ ;  /* 0x0000000d05077210 */ /* 0x000fc80007f1e0ff */
[----:B------:R-:W-:Y:S01]  /*0250*/  LEA.HI.X.SX32 R17, R5, R16, 0x1, P0 ;  /* 0x0000001005117211 */ /* 0x000fe200000f0eff */
[----:B------:R-:W-:-:S04]  /*0260*/  IMAD.WIDE.U32 R6, R7, 0xc0, R2 ;  /* 0x000000c007067825 */ /* 0x000fc800078e0002 */
[----:B------:R-:W-:-:S04]  /*0270*/  IMAD R17, R17, 0xc0, RZ ;  /* 0x000000c011117824 */ /* 0x000fc800078e02ff */
[----:B------:R-:W-:-:S05]  /*0280*/  IMAD.IADD R7, R7, 0x1, R17 ;  /* 0x0000000107077824 */ /* 0x000fca00078e0211 */
[----:B------:R-:W2:Y:S01]  /*0290*/  LDG.E R6, desc[UR10][R6.64] ;  /* 0x0000000a06067981 */ /* 0x000ea2000c1e1900 */
[----:B------:R-:W-:-:S03]  /*02a0*/  ISETP.NE.AND P0, PT, R9, RZ, PT ;  /* 0x000000ff0900720c */ /* 0x000fc60003f05270 */
[----:B--2---:R-:W-:Y:S04]  /*02b0*/  STS [R15], R6 ;  /* 0x000000060f007388 */ /* 0x004fe80000000800 */
[----:B------:R-:W-:Y:S04]  /*02c0*/  STS [R8+0x200], RZ ;  /* 0x000200ff08007388 */ /* 0x000fe80000000800 */
[----:B------:R-:W-:Y:S04]  /*02d0*/  LDS R17, [R8+0x240] ;  /* 0x0002400008117984 */ /* 0x000fe80000000800 */
[----:B------:R-:W0:Y:S02]  /*02e0*/  LDS R18, [R8+0x200] ;  /* 0x0002000008127984 */ /* 0x000e240000000800 */
[----:B0-----:R-:W-:-:S05]  /*02f0*/  IMAD.IADD R17, R17, 0x1, R18 ;  /* 0x0000000111117824 */ /* 0x001fca00078e0212 */
[----:B------:R-:W-:Y:S04]  /*0300*/  STS [R8+0x200], R17 ;  /* 0x0002001108007388 */ /* 0x000fe80000000800 */
[----:B------:R-:W-:Y:S04]  /*0310*/  LDS R18, [R8+0x220] ;  /* 0x0002200008127984 */ /* 0x000fe80000000800 */
[----:B------:R-:W0:Y:S02]  /*0320*/  LDS R19, [R8+0x200] ;  /* 0x0002000008137984 */ /* 0x000e240000000800 */
[----:B0-----:R-:W-:-:S05]  /*0330*/  IADD3 R19, PT, PT, R18, R19, RZ ;  /* 0x0000001312137210 */ /* 0x001fca0007ffe0ff */
[----:B------:R-:W-:Y:S04]  /*0340*/  STS [R8+0x200], R19 ;  /* 0x0002001308007388 */ /* 0x000fe80000000800 */
[----:B------:R-:W-:Y:S04]  /*0350*/  LDS R7, [R8+0x210] ;  /* 0x0002100008077984 */ /* 0x000fe80000000800 */
[----:B------:R-:W0:Y:S02]  /*0360*/  LDS R6, [R8+0x200] ;  /* 0x0002000008067984 */ /* 0x000e240000000800 */
[----:B0-----:R-:W-:-:S05]  /*0370*/  IMAD.IADD R7, R7, 0x1, R6 ;  /* 0x0000000107077824 */ /* 0x001fca00078e0206 */
[----:B------:R-:W-:Y:S04]  /*0380*/  STS [R8+0x200], R7 ;  /* 0x0002000708007388 */ /* 0x000fe80000000800 */
[----:B------:R-:W-:Y:S04]  /*0390*/  LDS R6, [R8+0x208] ;  /* 0x0002080008067984 */ /* 0x000fe80000000800 */
[----:B------:R-:W0:Y:S02]  /*03a0*/  LDS R21, [R8+0x200] ;  /* 0x0002000008157984 */ /* 0x000e240000000800 */
[----:B0-----:R-:W-:-:S05]  /*03b0*/  IMAD.IADD R21, R6, 0x1, R21 ;  /* 0x0000000106157824 */ /* 0x001fca00078e0215 */
[----:B------:R-:W-:Y:S04]  /*03c0*/  STS [R8+0x200], R21 ;  /* 0x0002001508007388 */ /* 0x000fe80000000800 */
[----:B------:R-:W-:Y:S04]  /*03d0*/  LDS R6, [R8+0x204] ;  /* 0x0002040008067984 */ /* 0x000fe80000000800 */
[----:B------:R-:W0:Y:S02]  /*03e0*/  LDS R17, [R8+0x200] ;  /* 0x0002000008117984 */ /* 0x000e240000000800 */
[----:B0-----:R-:W-:-:S05]  /*03f0*/  IADD3 R17, PT, PT, R6, R17, RZ ;  /* 0x0000001106117210 */ /* 0x001fca0007ffe0ff */
[----:B------:R0:W-:Y:S01]  /*0400*/  STS [R8+0x200], R17 ;  /* 0x0002001108007388 */ /* 0x0001e20000000800 */
[----:B------:R-:W-:Y:S05]  /*0410*/  @P0 BRA `(.L_x_53) ;  /* 0x0000000000900947 */ /* 0x000fea0003800000 */
[----:B------:R-:W-:Y:S01]  /*0420*/  LDS R6, [R12+0xe18] ;  /* 0x000e18000c067984 */ /* 0x000fe20000000800 */
[----:B------:R-:W-:Y:S01]  /*0430*/  BSSY.RECONVERGENT B1, `(.L_x_54) ;  /* 0x0000020000017945 */ /* 0x000fe20003800200 */
[----:B------:R-:W-:Y:S02]  /*0440*/  IMAD R4, R4, 0x4, R11 ;  /* 0x0000000404047824 */ /* 0x000fe400078e020b */
[----:B------:R-:W1:Y:S04]  /*0450*/  LDS R7, [R12+0xe2c] ;  /* 0x000e2c000c077984 */ /* 0x000e680000000800 */
[----:B0-----:R-:W0:Y:S04]  /*0460*/  LDS R17, [R12+0xe1c] ;  /* 0x000e1c000c117984 */ /* 0x001e280000000800 */
[----:B------:R-:W2:Y:S01]  /*0470*/  LDS R18, [R12+0xe14] ;  /* 0x000e14000c127984 */ /* 0x000ea20000000800 */
[----:B-1----:R-:W-:-:S04]  /*0480*/  IMAD.IADD R6, R6, 0x1, -R7 ;  /* 0x0000000106067824 */ /* 0x002fc800078e0a07 */
[----:B0-----:R-:W-:Y:S01]  /*0490*/  IMAD R7, R6, R17, RZ ;  /* 0x0000001106077224 */ /* 0x001fe200078e02ff */
[----:B--2---:R-:W-:-:S13]  /*04a0*/  ISETP.NE.AND P0, PT, R18, 0x8, PT ;  /* 0x000000081200780c */ /* 0x004fda0003f05270 */
[----:B------:R-:W-:Y:S04]  /*04b0*/  @!P0 LDS R19, [R12+0xe00] ;  /* 0x000e00000c138984 */ /* 0x000fe80000000800 */
[----:B------:R-:W0:Y:S02]  /*04c0*/  @!P0 LDS R18, [R14+0x200] ;  /* 0x000200000e128984 */ /* 0x000e240000000800 */
[----:B0-----:R-:W-:-:S05]  /*04d0*/  @!P0 IMAD R18, R6, R19, R18 ;  /* 0x0000001306128224 */ /* 0x001fca00078e0212 */
[----:B------:R-:W-:Y:S01]  /*04e0*/  @!P0 IADD3 R18, PT, PT, R18, 0x6, RZ ;  /* 0x0000000612128810 */ /* 0x000fe20007ffe0ff */
[----:B------:R-:W-:Y:S06]  /*04f0*/  @!P0 BRA `(.L_x_55) ;  /* 0x00000000004c8947 */ /* 0x000fec0003800000 */
[----:B------:R-:W0:Y:S02]  /*0500*/  LDS R17, [R12+0xe14] ;  /* 0x000e14000c117984 */ /* 0x000e240000000800 */
[----:B0-----:R-:W-:-:S13]  /*0510*/  ISETP.NE.AND P0, PT, R17, 0x20, PT ;  /* 0x000000201100780c */ /* 0x001fda0003f05270 */
[----:B------:R-:W0:Y:S04]  /*0520*/  @!P0 LDS R17, [R12+0xe00] ;  /* 0x000e00000c118984 */ /* 0x000e280000000800 */
[----:B------:R-:W-:Y:S04]  /*0530*/  @!P0 LDS R18, [R12+0xe00] ;  /* 0x000e00000c128984 */ /* 0x000fe80000000800 */
[----:B------:R-:W1:Y:S04]  /*0540*/  @!P0 LDS R19, [R12+0xe0c] ;  /* 0x000e0c000c138984 */ /* 0x000e680000000800 */
[----:B------:R-:W2:Y:S01]  /*0550*/  @!P0 LDS R20, [R14+0x200] ;  /* 0x000200000e148984 */ /* 0x000ea20000000800 */
[----:B0-----:R-:W-:-:S04]  /*0560*/  @!P0 IMAD R17, R6, R17, UR6 ;  /* 0x0000000606118e24 */ /* 0x001fc8000f8e0211 */
[----:B-1----:R-:W-:-:S04]  /*0570*/  @!P0 IMAD R17, R18, R19, R17 ;  /* 0x0000001312118224 */ /* 0x002fc800078e0211 */
[----:B--2---:R-:W-:Y:S01]  /*0580*/  @!P0 IMAD.IADD R18, R20, 0x1, R17 ;  /* 0x0000000114128824 */ /* 0x004fe200078e0211 */
[----:B------:R-:W-:Y:S06]  /*0590*/  @!P0 BRA `(.L_x_55) ;  /* 0x0000000000248947 */ /* 0x000fec0003800000 */
[----:B------:R-:W0:Y:S02]  /*05a0*/  LDS R17, [R12+0xe14] ;  /* 0x000e14000c117984 */ /* 0x000e240000000800 */
[----:B0-----:R-:W-:-:S13]  /*05b0*/  ISETP.NE.AND P0, PT, R17, RZ, PT ;  /* 0x000000ff1100720c */ /* 0x001fda0003f05270 */
[----:B------:R-:W0:Y:S04]  /*05c0*/  @!P0 LDS R17, [R12+0xe1c] ;  /* 0x000e1c000c118984 */ /* 0x000e280000000800 */
[----:B------:R-:W1:Y:S04]  /*05d0*/  @!P0 LDS R18, [R14+0x200] ;  /* 0x000200000e128984 */ /* 0x000e680000000800 */
[----:B------:R-:W2:Y:S01]  /*05e0*/  @P0 LDS R19, [R12+0xe1c] ;  /* 0x000e1c000c130984 */ /* 0x000ea20000000800 */
[----:B0-----:R-:W-:Y:S01]  /*05f0*/  @!P0 IMAD R17, R6, R17, R6 ;  /* 0x0000001106118224 */ /* 0x001fe200078e0206 */
[----:B-1----:R-:W-:-:S04]  /*0600*/  @!P0 ISETP.NE.AND P1, PT, R18, RZ, PT ;  /* 0x000000ff1200820c */ /* 0x002fc80003f25270 */
[C---:B------:R-:W-:Y:S01]  /*0610*/  @!P0 SEL R18, R6.reuse, R17, !P1 ;  /* 0x0000001106128207 */ /* 0x040fe20004800000 */
[----:B--2---:R-:W-:-:S08]  /*0620*/  @P0 IMAD R18, R6, R19, RZ ;  /* 0x0000001306120224 */ /* 0x004fd000078e02ff */
.L_x_55:
[----:B------:R-:W-:Y:S05]  /*0630*/  BSYNC.RECONVERGENT B1 ;  /* 0x0000000000017941 */ /* 0x000fea0003800200 */
.L_x_54:
[----:B------:R-:W-:-:S05]  /*0640*/  VIMNMX R7, PT, PT, R7, R18, PT ;  /* 0x0000001207077248 */ /* 0x000fca0003fe0100 */
[----:B------:R1:W-:Y:S02]  /*0650*/  STS [R4+0xa00], R7 ;  /* 0x000a000704007388 */ /* 0x0003e40000000800 */
.L_x_53:
[----:B------:R-:W-:Y:S05]  /*0660*/  BSYNC.RECONVERGENT B0 ;  /* 0x0000000000007941 */ /* 0x000fea0003800200 */
.L_x_52:
[----:B------:R-:W-:-:S05]  /*0670*/  VIADD R5, R5, UR7 ;  /* 0x0000000705057c36 */ /* 0x000fca0008000000 */
[----:B------:R-:W-:-:S13]  /*0680*/  ISETP.GE.AND P0, PT, R5, UR5, PT ;  /* 0x0000000505007c0c */ /* 0x000fda000bf06270 */
[----:B------:R-:W-:Y:S05]  /*0690*/  @!P0 BRA `(.L_x_56) ;  /* 0xfffffff800d88947 */ /* 0x000fea000383ffff */
[----:B------:R-:W-:Y:S05]  /*06a0*/  BRA `(.L_x_50) ;  /* 0x00000004008c7947 */ /* 0x000fea0003800000 */
.L_x_51:
[----:B------:R-:W-:Y:S01]  /*06b0*/  HFMA2 R17, -RZ, RZ, 0, 0 ;  /* 0x00000000ff117431 */ /* 0x000fe200000001ff */
[----:B------:R-:W0:Y:S06]  /*06c0*/  LDCU UR8, c[0x0][0x360] ;  /* 0x00006c00ff0877ac */ /* 0x000e2c0008000800 */
.L_x_66:
[----:B-1----:R-:W1:Y:S01]  /*06d0*/  LDCU UR5, c[0x0][0x394] ;  /* 0x00007280ff0577ac */ /* 0x002e620008000800 */
[----:B--2---:R-:W-:Y:S01]  /*06e0*/  IMAD.IADD R18, R10, 0x1, R17 ;  /* 0x000000010a127824 */ /* 0x004fe200078e0211 */
[----:B------:R-:W-:Y:S04]  /*06f0*/  BSSY.RECONVERGENT B0, `(.L_x_57) ;  /* 0x000005a000007945 */ /* 0x000fe80003800200 */
[----:B-1----:R-:W-:-:S13]  /*0700*/  ISETP.GE.U32.AND P0, PT, R18, UR5, PT ;  /* 0x0000000512007c0c */ /* 0x002fda000bf06070 */
[----:B------:R-:W-:Y:S05]  /*0710*/  @P0 BRA `(.L_x_58) ;  /* 0x00000004005c0947 */ /* 0x000fea0003800000 */
[C---:B------:R-:W-:Y:S01]  /*0720*/  IADD3 R5, P0, PT, R17.reuse, R13, RZ ;  /* 0x0000000d11057210 */ /* 0x040fe20007f1e0ff */
[----:B------:R-:W1:Y:S03]  /*0730*/  LDC R23, c[0x0][0x390] ;  /* 0x0000e400ff177b82 */ /* 0x000e660000000800 */
[----:B------:R-:W-:Y:S01]  /*0740*/  LEA.HI.X.SX32 R6, R17, R16, 0x1, P0 ;  /* 0x0000001011067211 */ /* 0x000fe200000f0eff */
[----:B------:R-:W-:-:S04]  /*0750*/  IMAD.WIDE.U32 R4, R5, 0xc0, R2 ;  /* 0x000000c005047825 */ /* 0x000fc800078e0002 */
[----:B------:R-:W-:Y:S01]  /*0760*/  IMAD R7, R6, 0xc0, RZ ;  /* 0x000000c006077824 */ /* 0x000fe200078e02ff */
[----:B------:R-:W-:-:S03]  /*0770*/  MOV R6, R4 ;  /* 0x0000000400067202 */ /* 0x000fc60000000f00 */
[----:B------:R-:W-:Y:S02]  /*0780*/  IMAD.IADD R7, R5, 0x1, R7 ;  /* 0x0000000105077824 */ /* 0x000fe400078e0207 */
[----:B------:R-:W2:Y:S03]  /*0790*/  LDC.64 R4, c[0x0][0x388] ;  /* 0x0000e200ff047b82 */ /* 0x000ea60000000a00 */
[----:B------:R-:W3:Y:S01]  /*07a0*/  LDG.E R6, desc[UR10][R6.64] ;  /* 0x0000000a06067981 */ /* 0x000ee2000c1e1900 */
[----:B------:R-:W-:Y:S02]  /*07b0*/  HFMA2 R19, -RZ, RZ, 0, 0 ;  /* 0x00000000ff137431 */ /* 0x000fe400000001ff */
[----:B------:R-:W-:Y:S02]  /*07c0*/  VIADD R21, R18, UR4 ;  /* 0x0000000412157c36 */ /* 0x000fe40008000000 */
[----:B------:R-:W-:Y:S01]  /*07d0*/  IMAD.MOV.U32 R20, RZ, RZ, RZ ;  /* 0x000000ffff147224 */ /* 0x000fe200078e00ff */
[----:B-123--:R3:W-:Y:S06]  /*07e0*/  STS [R15], R6 ;  /* 0x000000060f007388 */ /* 0x00e7ec0000000800 */
.L_x_61:
[----:B------:R-:W-:Y:S01]  /*07f0*/  IMAD.IADD R22, R9, 0x1, R20 ;  /* 0x0000000109167824 */ /* 0x000fe200078e0214 */
[----:B------:R-:W-:Y:S01]  /*0800*/  BSSY.RECONVERGENT B1, `(.L_x_59) ;  /* 0x0000009000017945 */ /* 0x000fe20003800200 */
[----:B0-----:R-:W-:Y:S01]  /*0810*/  VIADD R20, R20, UR8 ;  /* 0x0000000814147c36 */ /* 0x001fe20008000000 */
[----:B---3--:R-:W-:Y:S02]  /*0820*/  MOV R6, RZ ;  /* 0x000000ff00067202 */ /* 0x008fe40000000f00 */
[-C--:B------:R-:W-:Y:S02]  /*0830*/  ISETP.GE.U32.AND P0, PT, R22, R23.reuse, PT ;  /* 0x000000171600720c */ /* 0x080fe40003f06070 */
[----:B------:R-:W-:-:S11]  /*0840*/  ISETP.GE.AND P1, PT, R20, R23, PT ;  /* 0x000000171400720c */ /* 0x000fd60003f26270 */
[----:B------:R-:W-:Y:S05]  /*0850*/  @P0 BRA `(.L_x_60) ;  /* 0x00000000000c0947 */ /* 0x000fea0003800000 */
[----:B------:R-:W-:-:S04]  /*0860*/  IMAD R7, R21, 0x40, R22 ;  /* 0x0000004015077824 */ /* 0x000fc800078e0216 */
[----:B------:R-:W-:-:S06]  /*0870*/  IMAD.WIDE.U32 R6, R7, 0x4, R4 ;  /* 0x0000000407067825 */ /* 0x000fcc00078e0004 */
[----:B------:R0:W5:Y:S02]  /*0880*/  LDG.E R6, desc[UR10][R6.64] ;  /* 0x0000000a06067981 */ /* 0x000164000c1e1900 */
.L_x_60:
[----:B------:R-:W-:Y:S05]  /*0890*/  BSYNC.RECONVERGENT B1 ;  /* 0x0000000000017941 */ /* 0x000fea0003800200 */
.L_x_59:
[----:B-----5:R-:W-:Y:S01]  /*08a0*/  IMAD.IADD R19, R6, 0x1, R19 ;  /* 0x0000000106137824 */ /* 0x020fe200078e0213 */
[----:B------:R-:W-:Y:S06]  /*08b0*/  @!P1 BRA `(.L_x_61) ;  /* 0xfffffffc00cc9947 */ /* 0x000fec000383ffff */
[----:B------:R-:W-:Y:S01]  /*08c0*/  STS [R8+0x200], R19 ;  /* 0x0002001308007388 */ /* 0x000fe20000000800 */
[----:B------:R-:W-:-:S03]  /*08d0*/  ISETP.NE.AND P0, PT, R9, RZ, PT ;  /* 0x000000ff0900720c */ /* 0x000fc60003f05270 */
[----:B------:R-:W-:Y:S04]  /*08e0*/  LDS R4, [R8+0x240] ;  /* 0x0002400008047984 */ /* 0x000fe80000000800 */
[----:B------:R-:W1:Y:S02]  /*08f0*/  LDS R5, [R8+0x200] ;  /* 0x0002000008057984 */ /* 0x000e640000000800 */
[----:B-1----:R-:W-:-:S05]  /*0900*/  IADD3 R5, PT, PT, R4, R5, RZ ;  /* 0x0000000504057210 */ /* 0x002fca0007ffe0ff */
[----:B------:R-:W-:Y:S04]  /*0910*/  STS [R8+0x200], R5 ;  /* 0x0002000508007388 */ /* 0x000fe80000000800 */
[----:B------:R-:W-:Y:S04]  /*0920*/  LDS R4, [R8+0x220] ;  /* 0x0002200008047984 */ /* 0x000fe80000000800 */
[----:B0-----:R-:W0:Y:S02]  /*0930*/  LDS R7, [R8+0x200] ;  /* 0x0002000008077984 */ /* 0x001e240000000800 */
        /* <DEDUP_REMOVED lines=13> */
[----:B------:R1:W-:Y:S01]  /*0a10*/  STS [R8+0x200], R5 ;  /* 0x0002000508007388 */ /* 0x0003e20000000800 */
[----:B------:R-:W-:Y:S05]  /*0a20*/  @P0 BRA `(.L_x_58) ;  /* 0x0000000000980947 */ /* 0x000fea0003800000 */
[----:B-1----:R-:W-:Y:S01]  /*0a30*/  LDS R5, [R12+0xe18] ;  /* 0x000e18000c057984 */ /* 0x002fe20000000800 */
[----:B------:R-:W-:Y:S03]  /*0a40*/  BSSY.RECONVERGENT B1, `(.L_x_62) ;  /* 0x0000020000017945 */ /* 0x000fe60003800200 */
[----:B------:R-:W0:Y:S04]  /*0a50*/  LDS R6, [R12+0xe2c] ;  /* 0x000e2c000c067984 */ /* 0x000e280000000800 */
[----:B------:R-:W-:Y:S04]  /*0a60*/  LDS R4, [R12+0xe1c] ;  /* 0x000e1c000c047984 */ /* 0x000fe80000000800 */
[----:B------:R-:W1:Y:S01]  /*0a70*/  LDS R7, [R12+0xe14] ;  /* 0x000e14000c077984 */ /* 0x000e620000000800 */
[----:B0-----:R-:W-:Y:S01]  /*0a80*/  IMAD.IADD R5, R5, 0x1, -R6 ;  /* 0x0000000105057824 */ /* 0x001fe200078e0a06 */
[----:B-1----:R-:W-:-:S13]  /*0a90*/  ISETP.NE.AND P0, PT, R7, 0x8, PT ;  /* 0x000000080700780c */ /* 0x002fda0003f05270 */
[----:B------:R-:W-:Y:S05]  /*0aa0*/  @!P0 BRA `(.L_x_63) ;  /* 0x0000000000548947 */ /* 0x000fea0003800000 */
[----:B------:R-:W0:Y:S02]  /*0ab0*/  LDS R6, [R12+0xe14] ;  /* 0x000e14000c067984 */ /* 0x000e240000000800 */
[----:B0-----:R-:W-:-:S13]  /*0ac0*/  ISETP.NE.AND P0, PT, R6, 0x20, PT ;  /* 0x000000200600780c */ /* 0x001fda0003f05270 */
[----:B------:R-:W-:Y:S05]  /*0ad0*/  @!P0 BRA `(.L_x_64) ;  /* 0x0000000000288947 */ /* 0x000fea0003800000 */
[----:B------:R-:W0:Y:S02]  /*0ae0*/  LDS R6, [R12+0xe14] ;  /* 0x000e14000c067984 */ /* 0x000e240000000800 */
[----:B0-----:R-:W-:-:S13]  /*0af0*/  ISETP.NE.AND P0, PT, R6, RZ, PT ;  /* 0x000000ff0600720c */ /* 0x001fda0003f05270 */
[----:B------:R-:W0:Y:S04]  /*0b00*/  @P0 LDS R6, [R12+0xe1c] ;  /* 0x000e1c000c060984 */ /* 0x000e280000000800 */
[----:B------:R-:W1:Y:S04]  /*0b10*/  @!P0 LDS R20, [R12+0xe1c] ;  /* 0x000e1c000c148984 */ /* 0x000e680000000800 */
[----:B------:R-:W2:Y:S01]  /*0b20*/  @!P0 LDS R7, [R14+0x200] ;  /* 0x000200000e078984 */ /* 0x000ea20000000800 */
[C---:B0-----:R-:W-:Y:S02]  /*0b30*/  @P0 IMAD R6, R5.reuse, R6, RZ ;  /* 0x0000000605060224 */ /* 0x041fe400078e02ff */
[----:B-1----:R-:W-:Y:S01]  /*0b40*/  @!P0 IMAD R20, R5, R20, R5 ;  /* 0x0000001405148224 */ /* 0x002fe200078e0205 */
[----:B--2---:R-:W-:-:S04]  /*0b50*/  @!P0 ISETP.NE.AND P1, PT, R7, RZ, PT ;  /* 0x000000ff0700820c */ /* 0x004fc80003f25270 */
[----:B------:R-:W-:Y:S01]  /*0b60*/  @!P0 SEL R6, R5, R20, !P1 ;  /* 0x0000001405068207 */ /* 0x000fe20004800000 */
[----:B------:R-:W-:Y:S08]  /*0b70*/  BRA `(.L_x_65) ;  /* 0x0000000000307947 */ /* 0x000ff00003800000 */
.L_x_64:
[----:B------:R-:W0:Y:S04]  /*0b80*/  LDS R6, [R12+0xe00] ;  /* 0x000e00000c067984 */ /* 0x000e280000000800 */
[----:B------:R-:W-:Y:S04]  /*0b90*/  LDS R7, [R12+0xe00] ;  /* 0x000e00000c077984 */ /* 0x000fe80000000800 */
[----:B------:R-:W1:Y:S04]  /*0ba0*/  LDS R20, [R12+0xe0c] ;  /* 0x000e0c000c147984 */ /* 0x000e680000000800 */
[----:B------:R-:W2:Y:S01]  /*0bb0*/  LDS R19, [R14+0x200] ;  /* 0x000200000e137984 */ /* 0x000ea20000000800 */
[----:B0-----:R-:W-:-:S04]  /*0bc0*/  IMAD R6, R5, R6, UR6 ;  /* 0x0000000605067e24 */ /* 0x001fc8000f8e0206 */
[----:B-1----:R-:W-:-:S05]  /*0bd0*/  IMAD R6, R7, R20, R6 ;  /* 0x0000001407067224 */ /* 0x002fca00078e0206 */
[----:B--2---:R-:W-:Y:S01]  /*0be0*/  IADD3 R6, PT, PT, R19, R6, RZ ;  /* 0x0000000613067210 */ /* 0x004fe20007ffe0ff */
[----:B------:R-:W-:Y:S06]  /*0bf0*/  BRA `(.L_x_65) ;  /* 0x0000000000107947 */ /* 0x000fec0003800000 */
.L_x_63:
[----:B------:R-:W-:Y:S04]  /*0c00*/  LDS R6, [R12+0xe00] ;  /* 0x000e00000c067984 */ /* 0x000fe80000000800 */
[----:B------:R-:W0:Y:S02]  /*0c10*/  LDS R7, [R14+0x200] ;  /* 0x000200000e077984 */ /* 0x000e240000000800 */
[----:B0-----:R-:W-:-:S04]  /*0c20*/  IMAD R6, R5, R6, R7 ;  /* 0x0000000605067224 */ /* 0x001fc800078e0207 */
[----:B------:R-:W-:-:S07]  /*0c30*/  VIADD R6, R6, 0x6 ;  /* 0x0000000606067836 */ /* 0x000fce0000000000 */
.L_x_65:
[----:B------:R-:W-:Y:S05]  /*0c40*/  BSYNC.RECONVERGENT B1 ;  /* 0x0000000000017941 */ /* 0x000fea0003800200 */
.L_x_62:
[----:B------:R-:W-:Y:S02]  /*0c50*/  IMAD R5, R5, R4, RZ ;  /* 0x0000000405057224 */ /* 0x000fe400078e02ff */
[----:B------:R-:W-:-:S03]  /*0c60*/  IMAD R18, R18, 0x4, R11 ;  /* 0x0000000412127824 */ /* 0x000fc600078e020b */
[----:B------:R-:W-:-:S05]  /*0c70*/  VIMNMX R5, PT, PT, R5, R6, PT ;  /* 0x0000000605057248 */ /* 0x000fca0003fe0100 */
[----:B------:R2:W-:Y:S02]  /*0c80*/  STS [R18+0xa00], R5 ;  /* 0x000a000512007388 */ /* 0x0005e40000000800 */
.L_x_58:
[----:B0-----:R-:W-:Y:S05]  /*0c90*/  BSYNC.RECONVERGENT B0 ;  /* 0x0000000000007941 */ /* 0x001fea0003800200 */
.L_x_57:
[----:B------:R-:W0:Y:S01]  /*0ca0*/  LDCU UR5, c[0x0][0x394] ;  /* 0x00007280ff0577ac */ /* 0x000e220008000800 */
[----:B------:R-:W-:-:S04]  /*0cb0*/  IADD3 R17, PT, PT, R17, UR7, RZ ;  /* 0x0000000711117c10 */ /* 0x000fc8000fffe0ff */
[----:B0-----:R-:W-:-:S13]  /*0cc0*/  ISETP.GE.AND P0, PT, R17, UR5, PT ;  /* 0x0000000511007c0c */ /* 0x001fda000bf06270 */
[----:B------:R-:W-:Y:S05]  /*0cd0*/  @!P0 BRA `(.L_x_66) ;  /* 0xfffffff8007c8947 */ /* 0x000fea000383ffff */
.L_x_50:
[----:B------:R-:W-:Y:S01]  /*0ce0*/  BAR.SYNC.DEFER_BLOCKING 0x0 ;  /* 0x0000000000007b1d */ /* 0x000fe20000010000 */
[C---:B------:R-:W-:Y:S02]  /*0cf0*/  ISETP.GT.U32.AND P3, PT, R0.reuse, 0x7f, PT ;  /* 0x0000007f0000780c */ /* 0x040fe40003f64070 */
[C---:B------:R-:W-:Y:S02]  /*0d00*/  ISETP.GT.U32.AND P4, PT, R0.reuse, 0x3f, PT ;  /* 0x0000003f0000780c */ /* 0x040fe40003f84070 */
[C---:B------:R-:W-:Y:S01]  /*0d10*/  ISETP.NE.AND P1, PT, R0.reuse, RZ, PT ;  /* 0x000000ff0000720c */ /* 0x040fe20003f25270 */
[----:B------:R-:W-:Y:S01]  /*0d20*/  BSSY.RECONVERGENT B0, `(.L_x_67) ;  /* 0x0000019000007945 */ /* 0x000fe20003800200 */
[----:B------:R-:W-:-:S07]  /*0d30*/  ISETP.GE.AND P2, PT, R0, UR5, PT ;  /* 0x0000000500007c0c */ /* 0x000fce000bf46270 */
[----:B------:R-:W-:Y:S04]  /*0d40*/  @!P3 LDS R2, [R8+0xc00] ;  /* 0x000c00000802b984 */ /* 0x000fe80000000800 */
[----:B0-----:R-:W0:Y:S02]  /*0d50*/  @!P3 LDS R3, [R8+0xa00] ;  /* 0x000a00000803b984 */ /* 0x001e240000000800 */
[----:B0-----:R-:W-:Y:S01]  /*0d60*/  ISETP.GE.AND P0, PT, R2, R3, !P3 ;  /* 0x000000030200720c */ /* 0x001fe20005f06270 */
[----:B------:R-:W-:-:S12]  /*0d70*/  @!P3 VIADD R2, R0, 0x80 ;  /* 0x000000800002b836 */ /* 0x000fd80000000000 */
[----:B------:R-:W-:Y:S01]  /*0d80*/  @P0 IMAD.MOV R2, RZ, RZ, R0 ;  /* 0x000000ffff020224 */ /* 0x000fe200078e0200 */
[----:B------:R-:W-:-:S04]  /*0d90*/  ISETP.GT.U32.AND P0, PT, R0, 0x1f, PT ;  /* 0x0000001f0000780c */ /* 0x000fc80003f04070 */
[----:B------:R0:W-:Y:S01]  /*0da0*/  @!P3 STS [R8], R2 ;  /* 0x000000020800b388 */ /* 0x0001e20000000800 */
[----:B------:R-:W-:Y:S06]  /*0db0*/  BAR.SYNC.DEFER_BLOCKING 0x0 ;  /* 0x0000000000007b1d */ /* 0x000fec0000010000 */
[----:B------:R-:W-:Y:S05]  /*0dc0*/  @P4 BRA `(.L_x_68) ;  /* 0x0000000000384947 */ /* 0x000fea0003800000 */
[----:B0-----:R-:W-:Y:S04]  /*0dd0*/  LDS R2, [R8] ;  /* 0x0000000008027984 */ /* 0x001fe80000000800 */
[----:B------:R-:W-:Y:S04]  /*0de0*/  LDS R3, [R8+0x100] ;  /* 0x0001000008037984 */ /* 0x000fe80000000800 */
[----:B-1----:R-:W0:Y:S04]  /*0df0*/  LDS R4, [R8] ;  /* 0x0000000008047984 */ /* 0x002e280000000800 */
[----:B------:R-:W2:Y:S04]  /*0e00*/  LDS R6, [R8+0x100] ;  /* 0x0001000008067984 */ /* 0x000ea80000000800 */
[----:B------:R-:W1:Y:S01]  /*0e10*/  LDS R10, [R8] ;  /* 0x00000000080a7984 */ /* 0x000e620000000800 */
[----:B0-----:R-:W-:Y:S01]  /*0e20*/  IMAD.IADD R3, R3, 0x1, -R4 ;  /* 0x0000000103037824 */ /* 0x001fe200078e0a04 */
[----:B--2---:R-:W-:Y:S01]  /*0e30*/  LEA R5, R6, R11, 0x2 ;  /* 0x0000000b06057211 */ /* 0x004fe200078e10ff */
[----:B-1----:R-:W-:-:S05]  /*0e40*/  IMAD R6, R10, 0x4, R11 ;  /* 0x000000040a067824 */ /* 0x002fca00078e020b */
[----:B------:R-:W-:Y:S04]  /*0e50*/  LDS R5, [R5+0xa00] ;  /* 0x000a000005057984 */ /* 0x000fe80000000800 */
[----:B------:R-:W0:Y:S02]  /*0e60*/  LDS R6, [R6+0xa00] ;  /* 0x000a000006067984 */ /* 0x000e240000000800 */
[----:B0-----:R-:W-:-:S04]  /*0e70*/  ISETP.GE.AND P3, PT, R5, R6, PT ;  /* 0x000000060500720c */ /* 0x001fc80003f66270 */
[----:B------:R-:W-:-:S04]  /*0e80*/  SEL R3, R3, RZ, !P3 ;  /* 0x000000ff03037207 */ /* 0x000fc80005800000 */
[----:B------:R-:W-:-:S05]  /*0e90*/  IADD3 R3, PT, PT, R2, R3, RZ ;  /* 0x0000000302037210 */ /* 0x000fca0007ffe0ff */
[----:B------:R3:W-:Y:S02]  /*0ea0*/  STS [R8], R3 ;  /* 0x0000000308007388 */ /* 0x0007e40000000800 */
.L_x_68:
[----:B------:R-:W-:Y:S05]  /*0eb0*/  BSYNC.RECONVERGENT B0 ;  /* 0x0000000000007941 */ /* 0x000fea0003800200 */
.L_x_67:
[----:B------:R-:W-:Y:S06]  /*0ec0*/  BAR.SYNC.DEFER_BLOCKING 0x0 ;  /* 0x0000000000007b1d */ /* 0x000fec0000010000 */
[----:B------:R-:W-:Y:S04]  /*0ed0*/  BSSY.RECONVERGENT B0, `(.L_x_69) ;  /* 0x0000056000007945 */ /* 0x000fe80003800200 */
[----:B------:R-:W-:Y:S05]  /*0ee0*/  @P0 BRA `(.L_x_70) ;  /* 0x0000000400500947 */ /* 0x000fea0003800000 */
[----:B0-----:R-:W-:Y:S04]  /*0ef0*/  LDS R2, [R8] ;  /* 0x0000000008027984 */ /* 0x001fe80000000800 */
[----:B---3--:R-:W-:Y:S04]  /*0f00*/  LDS R3, [R8+0x80] ;  /* 0x0000800008037984 */ /* 0x008fe80000000800 */
[----:B-1----:R-:W0:Y:S04]  /*0f10*/  LDS R4, [R8] ;  /* 0x0000000008047984 */ /* 0x002e280000000800 */
[----:B------:R-:W1:Y:S04]  /*0f20*/  LDS R6, [R8+0x80] ;  /* 0x0000800008067984 */ /* 0x000e680000000800 */
[----:B------:R-:W3:Y:S01]  /*0f30*/  LDS R10, [R8] ;  /* 0x00000000080a7984 */ /* 0x000ee20000000800 */
[----:B0-----:R-:W-:Y:S01]  /*0f40*/  IADD3 R3, PT, PT, R3, -R4, RZ ;  /* 0x8000000403037210 */ /* 0x001fe20007ffe0ff */
[----:B-1----:R-:W-:-:S02]  /*0f50*/  IMAD R7, R6, 0x4, R11 ;  /* 0x0000000406077824 */ /* 0x002fc400078e020b */
[----:B---3--:R-:W-:-:S03]  /*0f60*/  IMAD R9, R10, 0x4, R11 ;  /* 0x000000040a097824 */ /* 0x008fc600078e020b */
[----:B--2---:R-:W-:Y:S04]  /*0f70*/  LDS R5, [R7+0xa00] ;  /* 0x000a000007057984 */ /* 0x004fe80000000800 */
[----:B------:R-:W0:Y:S02]  /*0f80*/  LDS R6, [R9+0xa00] ;  /* 0x000a000009067984 */ /* 0x000e240000000800 */
[----:B0-----:R-:W-:-:S04]  /*0f90*/  ISETP.GE.AND P0, PT, R5, R6, PT ;  /* 0x000000060500720c */ /* 0x001fc80003f06270 */
[----:B------:R-:W-:-:S05]  /*0fa0*/  SEL R3, R3, RZ, !P0 ;  /* 0x000000ff03037207 */ /* 0x000fca0004000000 */
[----:B------:R-:W-:-:S05]  /*0fb0*/  IMAD.IADD R3, R2, 0x1, R3 ;  /* 0x0000000102037824 */ /* 0x000fca00078e0203 */
[----:B------:R-:W-:Y:S04]  /*0fc0*/  STS [R8], R3 ;  /* 0x0000000308007388 */ /* 0x000fe80000000800 */
[----:B------:R-:W-:Y:S04]  /*0fd0*/  LDS R2, [R8] ;  /* 0x0000000008027984 */ /* 0x000fe80000000800 */
[----:B------:R-:W-:Y:S04]  /*0fe0*/  LDS R4, [R8+0x40] ;  /* 0x0000400008047984 */ /* 0x000fe80000000800 */
[----:B------:R-:W0:Y:S04]  /*0ff0*/  LDS R5, [R8] ;  /* 0x0000000008057984 */ /* 0x000e280000000800 */
[----:B------:R-:W1:Y:S04]  /*1000*/  LDS R6, [R8+0x40] ;  /* 0x0000400008067984 */ /* 0x000e680000000800 */
[----:B------:R-:W2:Y:S01]  /*1010*/  LDS R10, [R8] ;  /* 0x00000000080a7984 */ /* 0x000ea20000000800 */
[----:B0-----:R-:W-:-:S02]  /*1020*/  IMAD.IADD R4, R4, 0x1, -R5 ;  /* 0x0000000104047824 */ /* 0x001fc400078e0a05 */
[----:B-1----:R-:W-:Y:S01]  /*1030*/  IMAD R9, R6, 0x4, R11 ;  /* 0x0000000406097824 */ /* 0x002fe200078e020b */
[----:B--2---:R-:W-:-:S04]  /*1040*/  LEA R7, R10, R11, 0x2 ;  /* 0x0000000b0a077211 */ /* 0x004fc800078e10ff */
[----:B------:R-:W-:Y:S04]  /*1050*/  LDS R6, [R9+0xa00] ;  /* 0x000a000009067984 */ /* 0x000fe80000000800 */
        /* <DEDUP_REMOVED lines=10> */
[----:B0-----:R-:W-:Y:S01]  /*1100*/  IMAD.IADD R4, R4, 0x1, -R5 ;  /* 0x0000000104047824 */ /* 0x001fe200078e0a05 */
[----:B-1----:R-:W-:Y:S01]  /*1110*/  LEA R9, R6, R11, 0x2 ;  /* 0x0000000b06097211 */ /* 0x002fe200078e10ff */
[----:B--2---:R-:W-:-:S04]  /*1120*/  IMAD R7, R10, 0x4, R11 ;  /* 0x000000040a077824 */ /* 0x004fc800078e020b */
[----:B------:R-:W-:Y:S04]  /*1130*/  LDS R6, [R9+0xa00] ;  /* 0x000a000009067984 */ /* 0x000fe80000000800 */
[----:B------:R-:W0:Y:S02]  /*1140*/  LDS R7, [R7+0xa00] ;  /* 0x000a000007077984 */ /* 0x000e240000000800 */
[----:B0-----:R-:W-:-:S04]  /*1150*/  ISETP.GE.AND P0, PT, R6, R7, PT ;  /* 0x000000070600720c */ /* 0x001fc80003f06270 */
[----:B------:R-:W-:-:S04]  /*1160*/  SEL R3, R4, RZ, !P0 ;  /* 0x000000ff04037207 */ /* 0x000fc80004000000 */
[----:B------:R-:W-:-:S05]  /*1170*/  IADD3 R3, PT, PT, R2, R3, RZ ;  /* 0x0000000302037210 */ /* 0x000fca0007ffe0ff */
[----:B------:R-:W-:Y:S04]  /*1180*/  STS [R8], R3 ;  /* 0x0000000308007388 */ /* 0x000fe80000000800 */
[----:B------:R-:W-:Y:S04]  /*1190*/  LDS R2, [R8] ;  /* 0x0000000008027984 */ /* 0x000fe80000000800 */
[----:B------:R-:W-:Y:S04]  /*11a0*/  LDS R4, [R8+0x10] ;  /* 0x0000100008047984 */ /* 0x000fe80000000800 */
[----:B------:R-:W0:Y:S04]  /*11b0*/  LDS R5, [R8] ;  /* 0x0000000008057984 */ /* 0x000e280000000800 */
[----:B------:R-:W1:Y:S04]  /*11c0*/  LDS R6, [R8+0x10] ;  /* 0x0000100008067984 */ /* 0x000e680000000800 */
[----:B------:R-:W2:Y:S01]  /*11d0*/  LDS R10, [R8] ;  /* 0x00000000080a7984 */ /* 0x000ea20000000800 */
[----:B0-----:R-:W-:Y:S01]  /*11e0*/  IADD3 R4, PT, PT, R4, -R5, RZ ;  /* 0x8000000504047210 */ /* 0x001fe20007ffe0ff */
[----:B-1----:R-:W-:-:S02]  /*11f0*/  IMAD R9, R6, 0x4, R11 ;  /* 0x0000000406097824 */ /* 0x002fc400078e020b */
[----:B--2---:R-:W-:-:S03]  /*1200*/  IMAD R7, R10, 0x4, R11 ;  /* 0x000000040a077824 */ /* 0x004fc600078e020b */
        /* <DEDUP_REMOVED lines=25> */
[----:B0-----:R-:W-:-:S02]  /*13a0*/  IADD3 R4, PT, PT, R4, -R5, RZ ;  /* 0x8000000504047210 */ /* 0x001fc40007ffe0ff */
[----:B-1----:R-:W-:Y:S01]  /*13b0*/  LEA R6, R6, R11, 0x2 ;  /* 0x0000000b06067211 */ /* 0x002fe200078e10ff */
[----:B--2---:R-:W-:-:S05]  /*13c0*/  IMAD R7, R10, 0x4, R11 ;  /* 0x000000040a077824 */ /* 0x004fca00078e020b */
[----:B------:R-:W-:Y:S04]  /*13d0*/  LDS R6, [R6+0xa00] ;  /* 0x000a000006067984 */ /* 0x000fe80000000800 */
[----:B------:R-:W0:Y:S02]  /*13e0*/  LDS R7, [R7+0xa00] ;  /* 0x000a000007077984 */ /* 0x000e240000000800 */
[----:B0-----:R-:W-:-:S04]  /*13f0*/  ISETP.GE.AND P0, PT, R6, R7, PT ;  /* 0x000000070600720c */ /* 0x001fc80003f06270 */
[----:B------:R-:W-:-:S05]  /*1400*/  SEL R3, R4, RZ, !P0 ;  /* 0x000000ff04037207 */ /* 0x000fca0004000000 */
[----:B------:R-:W-:-:S05]  /*1410*/  IMAD.IADD R3, R2, 0x1, R3 ;  /* 0x0000000102037824 */ /* 0x000fca00078e0203 */
[----:B------:R4:W-:Y:S02]  /*1420*/  STS [R8], R3 ;  /* 0x0000000308007388 */ /* 0x0009e40000000800 */
.L_x_70:
[----:B------:R-:W-:Y:S05]  /*1430*/  BSYNC.RECONVERGENT B0 ;  /* 0x0000000000007941 */ /* 0x000fea0003800200 */
.L_x_69:
[----:B------:R-:W-:Y:S06]  /*1440*/  BAR.SYNC.DEFER_BLOCKING 0x0 ;  /* 0x0000000000007b1d */ /* 0x000fec0000010000 */
[----:B------:R-:W-:Y:S04]  /*1450*/  BSSY.RECONVERGENT B0, `(.L_x_71) ;  /* 0x000000c000007945 */ /* 0x000fe80003800200 */
[----:B------:R-:W-:Y:S05]  /*1460*/  @P1 BRA `(.L_x_72) ;  /* 0x0000000000281947 */ /* 0x000fea0003800000 */
[----:B------:R-:W5:Y:S01]  /*1470*/  S2UR UR6, SR_CgaCtaId ;  /* 0x00000000000679c3 */ /* 0x000f620000008800 */
[----:B------:R-:W-:Y:S01]  /*1480*/  UMOV UR4, 0x400 ;  /* 0x0000040000047882 */ /* 0x000fe20000000000 */
[----:B-12---:R-:W1:Y:S06]  /*1490*/  S2R R5, SR_CTAID.Y ;  /* 0x0000000000057919 */ /* 0x006e6c0000002600 */
[----:B0--34-:R-:W0:Y:S01]  /*14a0*/  LDC.64 R2, c[0x0][0x380] ;  /* 0x0000e000ff027b82 */ /* 0x019e220000000a00 */
[----:B-----5:R-:W-:-:S09]  /*14b0*/  ULEA UR4, UR6, UR4, 0x18 ;  /* 0x0000000406047291 */ /* 0x020fd2000f8ec0ff */
[----:B------:R-:W2:Y:S01]  /*14c0*/  LDS R4, [UR4] ;  /* 0x00000004ff047984 */ /* 0x000ea20008000800 */
[----:B-1----:R-:W-:-:S04]  /*14d0*/  IMAD R5, R5, UR5, RZ ;  /* 0x0000000505057c24 */ /* 0x002fc8000f8e02ff */
[C---:B0-----:R-:W-:Y:S01]  /*14e0*/  IMAD.WIDE.U32 R2, R5.reuse, 0xc0, R2 ;  /* 0x000000c005027825 */ /* 0x041fe200078e0002 */
[----:B--2---:R-:W-:-:S05]  /*14f0*/  IADD3 R5, PT, PT, R5, R4, RZ ;  /* 0x0000000405057210 */ /* 0x004fca0007ffe0ff */
[----:B------:R0:W-:Y:S02]  /*1500*/  STG.E desc[UR10][R2.64+0x20], R5 ;  /* 0x0000200502007986 */ /* 0x0001e4000c10190a */
.L_x_72:
[----:B------:R-:W-:Y:S05]  /*1510*/  BSYNC.RECONVERGENT B0 ;  /* 0x0000000000007941 */ /* 0x000fea0003800200 */
.L_x_71:
[----:B------:R-:W-:Y:S05]  /*1520*/  @P2 EXIT ;  /* 0x000000000000294d */ /* 0x000fea0003800000 */
[----:B-1----:R-:W1:Y:S01]  /*1530*/  S2R R7, SR_CTAID.Y ;  /* 0x0000000000077919 */ /* 0x002e620000002600 */
[----:B0--34-:R-:W0:Y:S01]  /*1540*/  LDC.64 R2, c[0x0][0x380] ;  /* 0x0000e000ff027b82 */ /* 0x019e220000000a00 */
[----:B--2---:R-:W2:Y:S01]  /*1550*/  LDS R5, [R8+0xa00] ;  /* 0x000a000008057984 */ /* 0x004ea20000000800 */
[----:B-1----:R-:W-:-:S04]  /*1560*/  IMAD R7, R7, UR5, R0 ;  /* 0x0000000507077c24 */ /* 0x002fc8000f8e0200 */
[----:B0-----:R-:W-:-:S05]  /*1570*/  IMAD.WIDE.U32 R2, R7, 0xc0, R2 ;  /* 0x000000c007027825 */ /* 0x001fca00078e0002 */
[----:B--2---:R-:W-:Y:S01]  /*1580*/  STG.E desc[UR10][R2.64+0x10], R5 ;  /* 0x0000100502007986 */ /* 0x004fe2000c10190a */
[----:B------:R-:W-:Y:S05]  /*1590*/  EXIT ;  /* 0x000000000000794d */ /* 0x000fea0003800000 */
.L_x_73:
        /* <DEDUP_REMOVED lines=14> */
.L_x_216:


//--------------------- .text.cudaEstimateResidual --------------------------
	.section	.text.cudaEstimateResidual,"ax",@progbits
	.align	128
        .global         cudaEstimateResidual
        .type           cudaEstimateResidual,@function
        .size           cudaEstimateResidual,(.L_x_217 - cudaEstimateResidual)
        .other          cudaEstimateResidual,@"STO_CUDA_ENTRY STV_DEFAULT"
cudaEstimateResidual:
.text.cudaEstimateResidual:
[----:B------:R-:W-:Y:S01]  /*0000*/  LDC R1, c[0x0][0x37c] ;  /* 0x0000df00ff017b82 */ /* 0x000fe20000000800 */
[----:B------:R-:W0:Y:S01]  /*0010*/  S2R R7, SR_TID.X ;  /* 0x0000000000077919 */ /* 0x000e220000002100 */
[----:B------:R-:W1:Y:S01]  /*0020*/  LDCU UR6, c[0x0][0x360] ;  /* 0x00006c00ff0677ac */ /* 0x000e620008000800 */
[----:B------:R-:W2:Y:S01]  /*0030*/  S2R R0, SR_TID.Y ;  /* 0x0000000000007919 */ /* 0x000ea20000002200 */
[----:B------:R-:W3:Y:S04]  /*0040*/  LDCU.64 UR4, c[0x0][0x358] ;  /* 0x00006b00ff0477ac */ /* 0x000ee80008000a00 */
[----:B------:R-:W4:Y:S01]  /*0050*/  S2UR UR7, SR_CTAID.X ;  /* 0x00000000000779c3 */ /* 0x000f220000002500 */
[----:B------:R-:W5:Y:S07]  /*0060*/  S2R R10, SR_CgaCtaId ;  /* 0x00000000000a7919 */ /* 0x000f6e0000008800 */
[----:B------:R-:W5:Y:S01]  /*0070*/  LDC R13, c[0x0][0x3a0] ;  /* 0x0000e800ff0d7b82 */ /* 0x000f620000000800 */
[----:B0-----:R-:W-:-:S13]  /*0080*/  ISETP.GT.U32.AND P0, PT, R7, 0xf, PT ;  /* 0x0000000f0700780c */ /* 0x001fda0003f04070 */
[----:B------:R-:W2:Y:S01]  /*0090*/  @!P0 S2R R5, SR_CTAID.Y ;  /* 0x0000000000058919 */ /* 0x000ea20000002600 */
[----:B------:R-:W2:Y:S08]  /*00a0*/  @!P0 LDC R4, c[0x0][0x364] ;  /* 0x0000d900ff048b82 */ /* 0x000eb00000000800 */
[----:B------:R-:W0:Y:S01]  /*00b0*/  @!P0 LDC.64 R2, c[0x0][0x390] ;  /* 0x0000e400ff028b82 */ /* 0x000e220000000a00 */
[----:B--2---:R-:W-:-:S04]  /*00c0*/  @!P0 IMAD R5, R5, R4, R0 ;  /* 0x0000000405058224 */ /* 0x004fc800078e0200 */
[----:B0-----:R-:W-:-:S04]  /*00d0*/  @!P0 IMAD.WIDE.U32 R2, R5, 0xc0, R2 ;  /* 0x000000c005028825 */ /* 0x001fc800078e0002 */
[----:B------:R-:W-:Y:S02]  /*00e0*/  @!P0 IMAD.WIDE.U32 R4, R7, 0x4, R2 ;  /* 0x0000000407048825 */ /* 0x000fe400078e0002 */
[----:B------:R-:W0:Y:S04]  /*00f0*/  LDC.64 R2, c[0x0][0x398] ;  /* 0x0000e600ff027b82 */ /* 0x000e280000000a00 */
[----:B---3--:R2:W3:Y:S01]  /*0100*/  @!P0 LDG.E R5, desc[UR4][R4.64] ;  /* 0x0000000404058981 */ /* 0x0084e2000c1e1900 */
[----:B----4-:R-:W-:Y:S01]  /*0110*/  UIADD3 UR8, UPT, UPT, -UR7, URZ, URZ ;  /* 0x000000ff07087290 */ /* 0x010fe2000fffe1ff */
[----:B------:R-:W-:Y:S01]  /*0120*/  MOV R9, 0x400 ;  /* 0x0000040000097802 */ /* 0x000fe20000000f00 */
[----:B-1----:R-:W-:-:S03]  /*0130*/  IMAD R6, R0, UR6, RZ ;  /* 0x0000000600067c24 */ /* 0x002fc6000f8e02ff */
[----:B-----5:R-:W-:Y:S01]  /*0140*/  LEA R9, R10, R9, 0x18 ;  /* 0x000000090a097211 */ /* 0x020fe200078ec0ff */
[----:B------:R-:W-:Y:S02]  /*0150*/  IMAD.IADD R12, R6, 0x1, R7 ;  /* 0x00000001060c7824 */ /* 0x000fe400078e0207 */
[----:B0-----:R-:W-:-:S05]  /*0160*/  IMAD R8, R13, UR8, R3 ;  /* 0x000000080d087c24 */ /* 0x001fca000f8e0203 */
[----:B------:R-:W-:Y:S01]  /*0170*/  VIADDMNMX R17, R13, R2, R8, PT ;  /* 0x000000020d117246 */ /* 0x000fe20003800108 */
[----:B------:R-:W-:-:S03]  /*0180*/  IMAD R8, R0, 0xc0, R9 ;  /* 0x000000c000087824 */ /* 0x000fc600078e0209 */
[----:B------:R-:W-:Y:S01]  /*0190*/  ISETP.GE.AND P1, PT, R12, R17, PT ;  /* 0x000000110c00720c */ /* 0x000fe20003f26270 */
[----:B--2---:R-:W-:-:S12]  /*01a0*/  IMAD R4, R7, 0x4, R8 ;  /* 0x0000000407047824 */ /* 0x004fd800078e0208 */
[----:B------:R-:W0:Y:S01]  /*01b0*/  @!P1 LDC.64 R14, c[0x0][0x388] ;  /* 0x0000e200ff0e9b82 */ /* 0x000e220000000a00 */
[----:B------:R-:W-:Y:S01]  /*01c0*/  @!P1 IMAD R11, R13, UR7, R12 ;  /* 0x000000070d0b9c24 */ /* 0x000fe2000f8e020c */
[----:B---3--:R-:W-:Y:S06]  /*01d0*/  @!P0 STS [R4+0x880], R5 ;  /* 0x0008800504008388 */ /* 0x008fec0000000800 */
[----:B------:R-:W-:Y:S06]  /*01e0*/  BAR.SYNC.DEFER_BLOCKING 0x0 ;  /* 0x0000000000007b1d */ /* 0x000fec0000010000 */
[----:B------:R-:W1:Y:S02]  /*01f0*/  @!P1 LDS R10, [R9+0x884] ;  /* 0x00088400090a9984 */ /* 0x000e640000000800 */
[----:B-1----:R-:W-:-:S04]  /*0200*/  @!P1 IMAD.IADD R11, R10, 0x1, R11 ;  /* 0x000000010a0b9824 */ /* 0x002fc800078e020b */
[----:B0-----:R-:W-:Y:S02]  /*0210*/  @!P1 IMAD.WIDE R14, R11, 0x4, R14 ;  /* 0x000000040b0e9825 */ /* 0x001fe400078e020e */
[----:B------:R-:W0:Y:S04]  /*0220*/  @!P1 LDS R11, [R9+0x8ac] ;  /* 0x0008ac00090b9984 */ /* 0x000e280000000800 */
[----:B------:R-:W0:Y:S01]  /*0230*/  @!P1 LDG.E R14, desc[UR4][R14.64] ;  /* 0x000000040e0e9981 */ /* 0x000e22000c1e1900 */
[----:B------:R-:W-:Y:S02]  /*0240*/  HFMA2 R19, -RZ, RZ, 0, 0 ;  /* 0x00000000ff137431 */ /* 0x000fe400000001ff */
[C---:B------:R-:W-:Y:S01]  /*0250*/  IMAD R10, R12.reuse, 0x4, R9 ;  /* 0x000000040c0a7824 */ /* 0x040fe200078e0209 */
[----:B------:R-:W-:Y:S01]  /*0260*/  ISETP.GT.U32.AND P0, PT, R12, 0x1f, PT ;  /* 0x0000001f0c00780c */ /* 0x000fe20003f04070 */
[----:B------:R-:W-:Y:S01]  /*0270*/  BSSY.RECONVERGENT B0, `(.L_x_74) ;  /* 0x0000015000007945 */ /* 0x000fe20003800200 */
[----:B0-----:R-:W-:Y:S01]  /*0280*/  @!P1 SHF.R.S32.HI R19, RZ, R11, R14 ;  /* 0x0000000bff139219 */ /* 0x001fe2000001140e */
[----:B------:R-:W-:-:S04]  /*0290*/  VIADD R11, R8, 0x880 ;  /* 0x00000880080b7836 */ /* 0x000fc80000000000 */
[----:B------:R0:W-:Y:S06]  /*02a0*/  STS [R10], R19 ;  /* 0x000000130a007388 */ /* 0x0001ec0000000800 */
[----:B------:R-:W-:Y:S05]  /*02b0*/  @P0 BRA `(.L_x_75) ;  /* 0x0000000000400947 */ /* 0x000fea0003800000 */
[----:B------:R-:W-:Y:S01]  /*02c0*/  IMAD.IADD R12, R12, 0x1, R13 ;  /* 0x000000010c0c7824 */ /* 0x000fe200078e020d */
[----:B------:R-:W-:Y:S01]  /*02d0*/  BSSY.RECONVERGENT B1, `(.L_x_76) ;  /* 0x000000d000017945 */ /* 0x000fe20003800200 */
[----:B------:R-:W-:Y:S01]  /*02e0*/  LEA R16, R13, R10, 0x2 ;  /* 0x0000000a0d107211 */ /* 0x000fe200078e10ff */
[----:B------:R-:W-:Y:S02]  /*02f0*/  IMAD.MOV.U32 R5, RZ, RZ, RZ ;  /* 0x000000ffff057224 */ /* 0x000fe400078e00ff */
[----:B------:R-:W-:-:S13]  /*0300*/  ISETP.GE.AND P0, PT, R12, R17, PT ;  /* 0x000000110c00720c */ /* 0x000fda0003f06270 */
[----:B------:R-:W-:Y:S05]  /*0310*/  @P0 BRA `(.L_x_77) ;  /* 0x0000000000200947 */ /* 0x000fea0003800000 */
[----:B------:R-:W1:Y:S01]  /*0320*/  LDS R5, [R9+0x884] ;  /* 0x0008840009057984 */ /* 0x000e620000000800 */
[----:B------:R-:W2:Y:S01]  /*0330*/  LDC.64 R14, c[0x0][0x388] ;  /* 0x0000e200ff0e7b82 */ /* 0x000ea20000000a00 */
[----:B------:R-:W-:-:S04]  /*0340*/  IMAD R12, R13, UR7, R12 ;  /* 0x000000070d0c7c24 */ /* 0x000fc8000f8e020c */
[----:B-1----:R-:W-:-:S04]  /*0350*/  IMAD.IADD R5, R5, 0x1, R12 ;  /* 0x0000000105057824 */ /* 0x002fc800078e020c */
[----:B--2---:R-:W-:Y:S02]  /*0360*/  IMAD.WIDE R14, R5, 0x4, R14 ;  /* 0x00000004050e7825 */ /* 0x004fe400078e020e */
[----:B------:R-:W1:Y:S04]  /*0370*/  LDS R5, [R9+0x8ac] ;  /* 0x0008ac0009057984 */ /* 0x000e680000000800 */
[----:B------:R-:W1:Y:S02]  /*0380*/  LDG.E R14, desc[UR4][R14.64] ;  /* 0x000000040e0e7981 */ /* 0x000e64000c1e1900 */
[----:B-1----:R-:W-:-:S07]  /*0390*/  SHF.R.S32.HI R5, RZ, R5, R14 ;  /* 0x00000005ff057219 */ /* 0x002fce000001140e */
.L_x_77:
[----:B------:R-:W-:Y:S05]  /*03a0*/  BSYNC.RECONVERGENT B1 ;  /* 0x0000000000017941 */ /* 0x000fea0003800200 */
.L_x_76:
[----:B------:R1:W-:Y:S02]  /*03b0*/  STS [R16], R5 ;  /* 0x0000000510007388 */ /* 0x0003e40000000800 */
.L_x_75:
[----:B------:R-:W-:Y:S05]  /*03c0*/  BSYNC.RECONVERGENT B0 ;  /* 0x0000000000007941 */ /* 0x000fea0003800200 */
.L_x_74:
[----:B------:R-:W-:-:S13]  /*03d0*/  ISETP.GE.U32.AND P0, PT, R7, R2, PT ;  /* 0x000000020700720c */ /* 0x000fda0003f06070 */
[----:B------:R-:W2:Y:S01]  /*03e0*/  @!P0 S2R R2, SR_CTAID.Y ;  /* 0x0000000000028919 */ /* 0x000ea20000002600 */
[----:B-1----:R-:W2:Y:S08]  /*03f0*/  @!P0 LDC R5, c[0x0][0x364] ;  /* 0x0000d900ff058b82 */ /* 0x002eb00000000800 */
[----:B------:R-:W1:Y:S01]  /*0400*/  @!P0 LDC.64 R14, c[0x0][0x390] ;  /* 0x0000e400ff0e8b82 */ /* 0x000e620000000a00 */
[----:B--2---:R-:W-:-:S02]  /*0410*/  @!P0 IMAD R5, R2, R5, R0 ;  /* 0x0000000502058224 */ /* 0x004fc400078e0200 */
[----:B------:R-:W2:Y:S02]  /*0420*/  LDS R2, [R8+0x880] ;  /* 0x0008800008027984 */ /* 0x000ea40000000800 */
[----:B-1----:R-:W-:-:S03]  /*0430*/  @!P0 IMAD.WIDE.U32 R14, R5, 0xc0, R14 ;  /* 0x000000c0050e8825 */ /* 0x002fc600078e000e */
[----:B------:R-:W-:Y:S01]  /*0440*/  BAR.SYNC.DEFER_BLOCKING 0x0 ;  /* 0x0000000000007b1d */ /* 0x000fe20000010000 */
[----:B------:R-:W-:Y:S02]  /*0450*/  IMAD.MOV.U32 R5, RZ, RZ, RZ ;  /* 0x000000ffff057224 */ /* 0x000fe400078e00ff */
[----:B------:R-:W-:-:S05]  /*0460*/  @!P0 IMAD.WIDE.U32 R14, R7, 0x4, R14 ;  /* 0x00000004070e8825 */ /* 0x000fca00078e000e */
[----:B------:R-:W3:Y:S01]  /*0470*/  @!P0 LDG.E R5, desc[UR4][R14.64+0x40] ;  /* 0x000040040e058981 */ /* 0x000ee2000c1e1900 */
[----:B------:R-:W1:Y:S01]  /*0480*/  LDCU UR6, c[0x0][0x364] ;  /* 0x00006c80ff0677ac */ /* 0x000e620008000800 */
[----:B------:R-:W-:Y:S02]  /*0490*/  BSSY.RECONVERGENT B1, `(.L_x_78) ;  /* 0x00000bf000017945 */ /* 0x000fe40003800200 */
[----:B------:R-:W-:Y:S01]  /*04a0*/  STS [R10+0x480], RZ ;  /* 0x000480ff0a007388 */ /* 0x000fe20000000800 */
[----:B--2---:R-:W-:-:S03]  /*04b0*/  IMAD R2, R13, UR7, R2 ;  /* 0x000000070d027c24 */ /* 0x004fc6000f8e0202 */
[----:B---3--:R-:W-:Y:S04]  /*04c0*/  STS [R4+0x8c0], R5 ;  /* 0x0008c00504007388 */ /* 0x008fe80000000800 */
[----:B------:R-:W2:Y:S02]  /*04d0*/  LDS R12, [R8+0x894] ;  /* 0x00089400080c7984 */ /* 0x000ea40000000800 */
[----:B--2---:R-:W-:Y:S02]  /*04e0*/  ISETP.NE.AND P0, PT, R12, 0x1, PT ;  /* 0x000000010c00780c */ /* 0x004fe40003f05270 */
[----:B------:R-:W-:-:S11]  /*04f0*/  IADD3 R12, PT, PT, -R2, R3, RZ ;  /* 0x00000003020c7210 */ /* 0x000fd60007ffe1ff */
[----:B-1----:R-:W-:Y:S05]  /*0500*/  @!P0 BRA `(.L_x_79) ;  /* 0x0000000800dc8947 */ /* 0x002fea0003800000 */
[----:B------:R-:W-:Y:S01]  /*0510*/  IMAD R15, R7, 0x4, R9 ;  /* 0x00000004070f7824 */ /* 0x000fe200078e0209 */
[----:B------:R-:W-:Y:S01]  /*0520*/  VIMNMX R13, PT, PT, R12, R13, PT ;  /* 0x0000000d0c0d7248 */ /* 0x000fe20003fe0100 */
[----:B------:R-:W-:Y:S02]  /*0530*/  VIADD R14, R8, 0x8dc ;  /* 0x000008dc080e7836 */ /* 0x000fe40000000000 */
[----:B------:R-:W-:Y:S01]  /*0540*/  IMAD.MOV.U32 R16, RZ, RZ, RZ ;  /* 0x000000ffff107224 */ /* 0x000fe200078e00ff */
[----:B------:R-:W-:-:S07]  /*0550*/  IADD3 R15, PT, PT, R15, 0x10, RZ ;  /* 0x000000100f0f7810 */ /* 0x000fce0007ffe0ff */
.L_x_89:
[----:B-1----:R-:W1:Y:S01]  /*0560*/  LDS R17, [R8+0x880] ;  /* 0x0008800008117984 */ /* 0x002e620000000800 */
[----:B------:R-:W-:Y:S01]  /*0570*/  BSSY.RECONVERGENT B0, `(.L_x_80) ;  /* 0x000009c000007945 */ /* 0x000fe20003800200 */
[----:B------:R-:W-:Y:S02]  /*0580*/  IMAD R18, R16, 0x20, R7 ;  /* 0x0000002010127824 */ /* 0x000fe400078e0207 */
[----:B------:R-:W-:Y:S02]  /*0590*/  IMAD.MOV.U32 R20, RZ, RZ, RZ ;  /* 0x000000ffff147224 */ /* 0x000fe400078e00ff */
[----:B------:R-:W-:Y:S01]  /*05a0*/  IMAD.MOV.U32 R3, RZ, RZ, RZ ;  /* 0x000000ffff037224 */ /* 0x000fe200078e00ff */
[----:B-1----:R-:W-:-:S13]  /*05b0*/  ISETP.GE.AND P0, PT, R17, 0x1, PT ;  /* 0x000000011100780c */ /* 0x002fda0003f06270 */
[----:B------:R-:W-:Y:S05]  /*05c0*/  @!P0 BRA `(.L_x_81) ;  /* 0x0000000800588947 */ /* 0x000fea0003800000 */
[C---:B------:R-:W-:Y:S01]  /*05d0*/  ISETP.GE.U32.AND P1, PT, R17.reuse, 0x8, PT ;  /* 0x000000081100780c */ /* 0x040fe20003f26070 */
[----:B------:R-:W-:Y:S01]  /*05e0*/  BSSY.RECONVERGENT B2, `(.L_x_82) ;  /* 0x0000048000027945 */ /* 0x000fe20003800200 */
[----:B------:R-:W-:Y:S01]  /*05f0*/  LOP3.LUT R25, R17, 0x7, RZ, 0xc0, !PT ;  /* 0x0000000711197812 */ /* 0x000fe200078ec0ff */
[----:B------:R-:W-:Y:S01]  /*0600*/  IMAD.MOV.U32 R20, RZ, RZ, RZ ;  /* 0x000000ffff147224 */ /* 0x000fe200078e00ff */
[----:B0-----:R-:W-:Y:S02]  /*0610*/  MOV R19, RZ ;  /* 0x000000ff00137202 */ /* 0x001fe40000000f00 */
[----:B------:R-:W-:-:S07]  /*0620*/  ISETP.NE.AND P0, PT, R25, RZ, PT ;  /* 0x000000ff1900720c */ /* 0x000fce0003f05270 */
[----:B------:R-:W-:Y:S06]  /*0630*/  @!P1 BRA `(.L_x_83) ;  /* 0x0000000400089947 */ /* 0x000fec0003800000 */
[----:B------:R-:W-:Y:S01]  /*0640*/  LOP3.LUT R19, R17, 0x7ffffff8, RZ, 0xc0, !PT ;  /* 0x7ffffff811137812 */ /* 0x000fe200078ec0ff */
[----:B------:R-:W-:Y:S01]  /*0650*/  IMAD R3, R16, 0x80, R15 ;  /* 0x0000008010037824 */ /* 0x000fe200078e020f */
[----:B------:R-:W-:Y:S01]  /*0660*/  MOV R2, R14 ;  /* 0x0000000e00027202 */ /* 0x000fe20000000f00 */
[----:B------:R-:W-:Y:S02]  /*0670*/  IMAD.MOV.U32 R20, RZ, RZ, RZ ;  /* 0x000000ffff147224 */ /* 0x000fe400078e00ff */
[----:B------:R-:W-:-:S07]  /*0680*/  IMAD.MOV R5, RZ, RZ, -R19 ;  /* 0x000000ffff057224 */ /* 0x000fce00078e0a13 */
.L_x_84:
[----:B------:R-:W0:Y:S01]  /*0690*/  LDS R4, [R3+-0x10] ;  /* 0xfffff00003047984 */ /* 0x000e220000000800 */
[----:B------:R-:W-:-:S03]  /*06a0*/  VIADD R5, R5, 0x8 ;  /* 0x0000000805057836 */ /* 0x000fc60000000000 */
[----:B------:R-:W1:Y:S02]  /*06b0*/  LDS R21, [R2+-0x1c] ;  /* 0xffffe40002157984 */ /* 0x000e640000000800 */
[----:B------:R-:W-:Y:S02]  /*06c0*/  ISETP.NE.AND P1, PT, R5, RZ, PT ;  /* 0x000000ff0500720c */ /* 0x000fe40003f25270 */
[----:B------:R-:W2:Y:S04]  /*06d0*/  LDS R22, [R2+-0x18] ;  /* 0xffffe80002167984 */ /* 0x000ea80000000800 */
[----:B------:R-:W3:Y:S01]  /*06e0*/  LDS R23, [R3+-0xc] ;  /* 0xfffff40003177984 */ /* 0x000ee20000000800 */
[----:B0-----:R-:W-:-:S03]  /*06f0*/  IMAD.SHL.U32 R24, R4, 0x100, RZ ;  /* 0x0000010004187824 */ /* 0x001fc600078e00ff */
[----:B------:R-:W0:Y:S01]  /*0700*/  LDS R4, [R3+-0x8] ;  /* 0xfffff80003047984 */ /* 0x000e220000000800 */
[----:B-1----:R-:W-:Y:S01]  /*0710*/  IMAD.SHL.U32 R26, R21, 0x100, RZ ;  /* 0x00000100151a7824 */ /* 0x002fe200078e00ff */
[----:B------:R-:W-:Y:S02]  /*0720*/  SHF.R.S32.HI R27, RZ, 0x8, R24 ;  /* 0x00000008ff1b7819 */ /* 0x000fe40000011418 */
[----:B------:R-:W1:Y:S01]  /*0730*/  LDS R21, [R2+-0x14] ;  /* 0xffffec0002157984 */ /* 0x000e620000000800 */
[----:B--2---:R-:W-:Y:S01]  /*0740*/  IMAD.SHL.U32 R22, R22, 0x100, RZ ;  /* 0x0000010016167824 */ /* 0x004fe200078e00ff */
[----:B------:R-:W-:Y:S02]  /*0750*/  SHF.R.S32.HI R24, RZ, 0x8, R26 ;  /* 0x00000008ff187819 */ /* 0x000fe4000001141a */
[----:B---3--:R-:W-:-:S03]  /*0760*/  SHF.L.U32 R26, R23, 0x8, RZ ;  /* 0x00000008171a7819 */ /* 0x008fc600000006ff */
[----:B------:R-:W-:Y:S01]  /*0770*/  IMAD R24, R27, R24, R20 ;  /* 0x000000181b187224 */ /* 0x000fe200078e0214 */
[----:B------:R-:W-:Y:S01]  /*0780*/  SHF.R.S32.HI R22, RZ, 0x8, R22 ;  /* 0x00000008ff167819 */ /* 0x000fe20000011416 */
[----:B------:R-:W2:Y:S01]  /*0790*/  LDS R20, [R2+-0x10] ;  /* 0xfffff00002147984 */ /* 0x000ea20000000800 */
[----:B------:R-:W-:-:S03]  /*07a0*/  SHF.R.S32.HI R27, RZ, 0x8, R26 ;  /* 0x00000008ff1b7819 */ /* 0x000fc6000001141a */
[----:B------:R-:W3:Y:S02]  /*07b0*/  LDS R23, [R3+-0x4] ;  /* 0xfffffc0003177984 */ /* 0x000ee40000000800 */
[----:B------:R-:W-:Y:S02]  /*07c0*/  IMAD R26, R27, R22, R24 ;  /* 0x000000161b1a7224 */ /* 0x000fe400078e0218 */
[----:B------:R-:W4:Y:S04]  /*07d0*/  LDS R24, [R3] ;  /* 0x0000000003187984 */ /* 0x000f280000000800 */
[----:B------:R-:W5:Y:S01]  /*07e0*/  LDS R22, [R2+-0xc] ;  /* 0xfffff40002167984 */ /* 0x000f620000000800 */
[----:B0-----:R-:W-:Y:S02]  /*07f0*/  IMAD.SHL.U32 R4, R4, 0x100, RZ ;  /* 0x0000010004047824 */ /* 0x001fe400078e00ff */
[----:B-1----:R-:W-:-:S03]  /*0800*/  IMAD.SHL.U32 R27, R21, 0x100, RZ ;  /* 0x00000100151b7824 */ /* 0x002fc600078e00ff */
[----:B------:R-:W-:Y:S02]  /*0810*/  SHF.R.S32.HI R21, RZ, 0x8, R4 ;  /* 0x00000008ff157819 */ /* 0x000fe40000011404 */
[----:B------:R-:W-:Y:S01]  /*0820*/  SHF.R.S32.HI R27, RZ, 0x8, R27 ;  /* 0x00000008ff1b7819 */ /* 0x000fe2000001141b */
[----:B--2---:R-:W-:-:S04]  /*0830*/  IMAD.SHL.U32 R20, R20, 0x100, RZ ;  /* 0x0000010014147824 */ /* 0x004fc800078e00ff */
[----:B------:R-:W-:Y:S01]  /*0840*/  IMAD R21, R21, R27, R26 ;  /* 0x0000001b15157224 */ /* 0x000fe200078e021a */
[----:B---3--:R-:W-:Y:S02]  /*0850*/  SHF.L.U32 R23, R23, 0x8, RZ ;  /* 0x0000000817177819 */ /* 0x008fe400000006ff */
[----:B------:R-:W-:Y:S02]  /*0860*/  SHF.R.S32.HI R20, RZ, 0x8, R20 ;  /* 0x00000008ff147819 */ /* 0x000fe40000011414 */
[----:B------:R-:W-:Y:S01]  /*0870*/  SHF.R.S32.HI R4, RZ, 0x8, R23 ;  /* 0x00000008ff047819 */ /* 0x000fe20000011417 */
[----:B----4-:R-:W-:Y:S01]  /*0880*/  IMAD.SHL.U32 R24, R24, 0x100, RZ ;  /* 0x0000010018187824 */ /* 0x010fe200078e00ff */
[----:B------:R-:W0:Y:S01]  /*0890*/  LDS R23, [R3+0xc] ;  /* 0x00000c0003177984 */ /* 0x000e220000000800 */
[----:B-----5:R-:W-:Y:S02]  /*08a0*/  IMAD.SHL.U32 R22, R22, 0x100, RZ ;  /* 0x0000010016167824 */ /* 0x020fe400078e00ff */
[----:B------:R-:W-:Y:S01]  /*08b0*/  IMAD R21, R4, R20, R21 ;  /* 0x0000001404157224 */ /* 0x000fe200078e0215 */
[----:B------:R-:W-:Y:S01]  /*08c0*/  SHF.R.S32.HI R24, RZ, 0x8, R24 ;  /* 0x00000008ff187819 */ /* 0x000fe20000011418 */
[----:B------:R-:W1:Y:S01]  /*08d0*/  LDS R20, [R2+-0x8] ;  /* 0xfffff80002147984 */ /* 0x000e620000000800 */
[----:B------:R-:W-:-:S03]  /*08e0*/  SHF.R.S32.HI R22, RZ, 0x8, R22 ;  /* 0x00000008ff167819 */ /* 0x000fc60000011416 */
[----:B------:R-:W2:Y:S02]  /*08f0*/  LDS R4, [R3+0x4] ;  /* 0x0000040003047984 */ /* 0x000ea40000000800 */
[----:B------:R-:W-:Y:S02]  /*0900*/  IMAD R26, R24, R22, R21 ;  /* 0x00000016181a7224 */ /* 0x000fe400078e0215 */
[----:B------:R3:W4:Y:S04]  /*0910*/  LDS R21, [R3+0x8] ;  /* 0x0000080003157984 */ /* 0x0007280000000800 */
[----:B------:R-:W5:Y:S04]  /*0920*/  LDS R22, [R2+-0x4] ;  /* 0xfffffc0002167984 */ /* 0x000f680000000800 */
[----:B------:R3:W5:Y:S02]  /*0930*/  LDS R24, [R2] ;  /* 0x0000000002187984 */ /* 0x0007640000000800 */
[----:B---3--:R-:W-:Y:S01]  /*0940*/  VIADD R3, R3, 0x20 ;  /* 0x0000002003037836 */ /* 0x008fe20000000000 */
[----:B------:R-:W-:Y:S01]  /*0950*/  IADD3 R2, PT, PT, R2, 0x20, RZ ;  /* 0x0000002002027810 */ /* 0x000fe20007ffe0ff */
[----:B0-----:R-:W-:-:S02]  /*0960*/  IMAD.SHL.U32 R23, R23, 0x100, RZ ;  /* 0x0000010017177824 */ /* 0x001fc400078e00ff */
[----:B-1----:R-:W-:Y:S01]  /*0970*/  IMAD.SHL.U32 R20, R20, 0x100, RZ ;  /* 0x0000010014147824 */ /* 0x002fe200078e00ff */
[----:B--2---:R-:W-:-:S04]  /*0980*/  SHF.L.U32 R4, R4, 0x8, RZ ;  /* 0x0000000804047819 */ /* 0x004fc800000006ff */
[----:B------:R-:W-:Y:S01]  /*0990*/  SHF.R.S32.HI R20, RZ, 0x8, R20 ;  /* 0x00000008ff147819 */ /* 0x000fe20000011414 */
[----:B----4-:R-:W-:Y:S01]  /*09a0*/  IMAD.SHL.U32 R21, R21, 0x100, RZ ;  /* 0x0000010015157824 */ /* 0x010fe200078e00ff */
[----:B------:R-:W-:Y:S02]  /*09b0*/  SHF.R.S32.HI R27, RZ, 0x8, R4 ;  /* 0x00000008ff1b7819 */ /* 0x000fe40000011404 */
[----:B-----5:R-:W-:Y:S02]  /*09c0*/  SHF.L.U32 R22, R22, 0x8, RZ ;  /* 0x0000000816167819 */ /* 0x020fe400000006ff */
[----:B------:R-:W-:Y:S01]  /*09d0*/  SHF.R.S32.HI R21, RZ, 0x8, R21 ;  /* 0x00000008ff157819 */ /* 0x000fe20000011415 */
[----:B------:R-:W-:Y:S01]  /*09e0*/  IMAD R26, R27, R20, R26 ;  /* 0x000000141b1a7224 */ /* 0x000fe200078e021a */
[----:B------:R-:W-:Y:S01]  /*09f0*/  SHF.R.S32.HI R22, RZ, 0x8, R22 ;  /* 0x00000008ff167819 */ /* 0x000fe20000011416 */
[----:B------:R-:W-:Y:S01]  /*0a00*/  IMAD.SHL.U32 R24, R24, 0x100, RZ ;  /* 0x0000010018187824 */ /* 0x000fe200078e00ff */
[----:B------:R-:W-:-:S03]  /*0a10*/  SHF.R.S32.HI R20, RZ, 0x8, R23 ;  /* 0x00000008ff147819 */ /* 0x000fc60000011417 */
[----:B------:R-:W-:Y:S01]  /*0a20*/  IMAD R21, R21, R22, R26 ;  /* 0x0000001615157224 */ /* 0x000fe200078e021a */
[----:B------:R-:W-:-:S05]  /*0a30*/  SHF.R.S32.HI R24, RZ, 0x8, R24 ;  /* 0x00000008ff187819 */ /* 0x000fca0000011418 */
[----:B------:R-:W-:Y:S01]  /*0a40*/  IMAD R20, R20, R24, R21 ;  /* 0x0000001814147224 */ /* 0x000fe200078e0215 */
[----:B------:R-:W-:Y:S06]  /*0a50*/  @P1 BRA `(.L_x_84) ;  /* 0xfffffffc000c1947 */ /* 0x000fec000383ffff */
.L_x_83:
[----:B------:R-:W-:Y:S05]  /*0a60*/  BSYNC.RECONVERGENT B2 ;  /* 0x0000000000027941 */ /* 0x000fea0003800200 */
.L_x_82:
[----:B------:R-:W-:Y:S01]  /*0a70*/  IMAD.MOV.U32 R3, RZ, RZ, R17 ;  /* 0x000000ffff037224 */ /* 0x000fe200078e0011 */
[----:B------:R-:W-:Y:S06]  /*0a80*/  @!P0 BRA `(.L_x_81) ;  /* 0x0000000400288947 */ /* 0x000fec0003800000 */
[----:B------:R-:W-:Y:S01]  /*0a90*/  ISETP.GE.U32.AND P0, PT, R25, 0x4, PT ;  /* 0x000000041900780c */ /* 0x000fe20003f06070 */
[----:B------:R-:W-:Y:S01]  /*0aa0*/  BSSY.RECONVERGENT B2, `(.L_x_85) ;  /* 0x0000022000027945 */ /* 0x000fe20003800200 */
[----:B------:R-:W-:-:S04]  /*0ab0*/  LOP3.LUT R26, R17, 0x3, RZ, 0xc0, !PT ;  /* 0x00000003111a7812 */ /* 0x000fc800078ec0ff */
[----:B------:R-:W-:-:S07]  /*0ac0*/  ISETP.NE.AND P1, PT, R26, RZ, PT ;  /* 0x000000ff1a00720c */ /* 0x000fce0003f25270 */
[----:B------:R-:W-:Y:S06]  /*0ad0*/  @!P0 BRA `(.L_x_86) ;  /* 0x0000000000788947 */ /* 0x000fec0003800000 */
[----:B------:R-:W-:Y:S02]  /*0ae0*/  IMAD.IADD R2, R18, 0x1, R19 ;  /* 0x0000000112027824 */ /* 0x000fe400078e0213 */
[C---:B------:R-:W-:Y:S01]  /*0af0*/  IMAD R27, R19.reuse, 0x4, R11 ;  /* 0x00000004131b7824 */ /* 0x040fe200078e020b */
[----:B------:R-:W-:Y:S02]  /*0b00*/  IADD3 R19, PT, PT, R19, 0x4, RZ ;  /* 0x0000000413137810 */ /* 0x000fe40007ffe0ff */
[----:B------:R-:W-:Y:S02]  /*0b10*/  LEA R24, R2, R9, 0x2 ;  /* 0x0000000902187211 */ /* 0x000fe400078e10ff */
[----:B------:R-:W0:Y:S04]  /*0b20*/  LDS.64 R2, [R27+0x40] ;  /* 0x000040001b027984 */ /* 0x000e280000000a00 */
[----:B------:R-:W1:Y:S04]  /*0b30*/  LDS R25, [R24] ;  /* 0x0000000018197984 */ /* 0x000e680000000800 */
[----:B------:R-:W2:Y:S04]  /*0b40*/  LDS R21, [R24+0x4] ;  /* 0x0000040018157984 */ /* 0x000ea80000000800 */
[----:B------:R-:W3:Y:S04]  /*0b50*/  LDS.64 R4, [R27+0x48] ;  /* 0x000048001b047984 */ /* 0x000ee80000000a00 */
[----:B------:R-:W4:Y:S04]  /*0b60*/  LDS R22, [R24+0x8] ;  /* 0x0000080018167984 */ /* 0x000f280000000800 */
[----:B------:R-:W5:Y:S01]  /*0b70*/  LDS R23, [R24+0xc] ;  /* 0x00000c0018177984 */ /* 0x000f620000000800 */
[----:B0-----:R-:W-:Y:S01]  /*0b80*/  IMAD.SHL.U32 R2, R2, 0x100, RZ ;  /* 0x0000010002027824 */ /* 0x001fe200078e00ff */
[----:B------:R-:W-:Y:S01]  /*0b90*/  SHF.L.U32 R3, R3, 0x8, RZ ;  /* 0x0000000803037819 */ /* 0x000fe200000006ff */
[----:B-1----:R-:W-:-:S03]  /*0ba0*/  IMAD.SHL.U32 R25, R25, 0x100, RZ ;  /* 0x0000010019197824 */ /* 0x002fc600078e00ff */
[----:B------:R-:W-:Y:S02]  /*0bb0*/  SHF.R.S32.HI R2, RZ, 0x8, R2 ;  /* 0x00000008ff027819 */ /* 0x000fe40000011402 */
[----:B------:R-:W-:Y:S01]  /*0bc0*/  SHF.R.S32.HI R3, RZ, 0x8, R3 ;  /* 0x00000008ff037819 */ /* 0x000fe20000011403 */
[----:B--2---:R-:W-:Y:S01]  /*0bd0*/  IMAD.SHL.U32 R21, R21, 0x100, RZ ;  /* 0x0000010015157824 */ /* 0x004fe200078e00ff */
[----:B------:R-:W-:Y:S01]  /*0be0*/  SHF.R.S32.HI R25, RZ, 0x8, R25 ;  /* 0x00000008ff197819 */ /* 0x000fe20000011419 */
[----:B---3--:R-:W-:-:S03]  /*0bf0*/  IMAD.SHL.U32 R4, R4, 0x100, RZ ;  /* 0x0000010004047824 */ /* 0x008fc600078e00ff */
[----:B------:R-:W-:Y:S01]  /*0c00*/  SHF.R.S32.HI R21, RZ, 0x8, R21 ;  /* 0x00000008ff157819 */ /* 0x000fe20000011415 */
[----:B------:R-:W-:Y:S01]  /*0c10*/  IMAD R20, R25, R2, R20 ;  /* 0x0000000219147224 */ /* 0x000fe200078e0214 */
[----:B----4-:R-:W-:Y:S01]  /*0c20*/  SHF.L.U32 R22, R22, 0x8, RZ ;  /* 0x0000000816167819 */ /* 0x010fe200000006ff */
[----:B------:R-:W-:Y:S01]  /*0c30*/  IMAD.SHL.U32 R5, R5, 0x100, RZ ;  /* 0x0000010005057824 */ /* 0x000fe200078e00ff */
[----:B------:R-:W-:Y:S01]  /*0c40*/  SHF.R.S32.HI R4, RZ, 0x8, R4 ;  /* 0x00000008ff047819 */ /* 0x000fe20000011404 */
[----:B------:R-:W-:Y:S01]  /*0c50*/  IMAD R3, R21, R3, R20 ;  /* 0x0000000315037224 */ /* 0x000fe200078e0214 */
[----:B------:R-:W-:Y:S01]  /*0c60*/  SHF.R.S32.HI R22, RZ, 0x8, R22 ;  /* 0x00000008ff167819 */ /* 0x000fe20000011416 */
[----:B-----5:R-:W-:Y:S01]  /*0c70*/  IMAD.SHL.U32 R23, R23, 0x100, RZ ;  /* 0x0000010017177824 */ /* 0x020fe200078e00ff */
[----:B------:R-:W-:-:S03]  /*0c80*/  SHF.R.S32.HI R5, RZ, 0x8, R5 ;  /* 0x00000008ff057819 */ /* 0x000fc60000011405 */
[----:B------:R-:W-:Y:S01]  /*0c90*/  IMAD R3, R22, R4, R3 ;  /* 0x0000000416037224 */ /* 0x000fe200078e0203 */
[----:B------:R-:W-:-:S05]  /*0ca0*/  SHF.R.S32.HI R20, RZ, 0x8, R23 ;  /* 0x00000008ff147819 */ /* 0x000fca0000011417 */
[----:B------:R-:W-:-:S07]  /*0cb0*/  IMAD R20, R20, R5, R3 ;  /* 0x0000000514147224 */ /* 0x000fce00078e0203 */
.L_x_86:
[----:B------:R-:W-:Y:S05]  /*0cc0*/  BSYNC.RECONVERGENT B2 ;  /* 0x0000000000027941 */ /* 0x000fea0003800200 */
.L_x_85:
[----:B------:R-:W-:Y:S01]  /*0cd0*/  IMAD.MOV.U32 R3, RZ, RZ, R17 ;  /* 0x000000ffff037224 */ /* 0x000fe200078e0011 */
[----:B------:R-:W-:Y:S06]  /*0ce0*/  @!P1 BRA `(.L_x_81) ;  /* 0x0000000000909947 */ /* 0x000fec0003800000 */
[----:B------:R-:W-:Y:S01]  /*0cf0*/  ISETP.NE.AND P0, PT, R26, 0x1, PT ;  /* 0x000000011a00780c */ /* 0x000fe20003f05270 */
[----:B------:R-:W-:Y:S01]  /*0d00*/  BSSY.RECONVERGENT B2, `(.L_x_87) ;  /* 0x0000015000027945 */ /* 0x000fe20003800200 */
[----:B------:R-:W-:-:S04]  /*0d10*/  LOP3.LUT R2, R17, 0x1, RZ, 0xc0, !PT ;  /* 0x0000000111027812 */ /* 0x000fc800078ec0ff */
[----:B------:R-:W-:-:S07]  /*0d20*/  ISETP.NE.U32.AND P1, PT, R2, 0x1, PT ;  /* 0x000000010200780c */ /* 0x000fce0003f25070 */
[----:B------:R-:W-:Y:S06]  /*0d30*/  @!P0 BRA `(.L_x_88) ;  /* 0x0000000000448947 */ /* 0x000fec0003800000 */
[----:B------:R-:W-:Y:S01]  /*0d40*/  IMAD.IADD R2, R18, 0x1, R19 ;  /* 0x0000000112027824 */ /* 0x000fe200078e0213 */
[C---:B------:R-:W-:Y:S02]  /*0d50*/  LEA R3, R19.reuse, R11, 0x2 ;  /* 0x0000000b13037211 */ /* 0x040fe400078e10ff */
[----:B------:R-:W-:Y:S01]  /*0d60*/  IADD3 R19, PT, PT, R19, 0x2, RZ ;  /* 0x0000000213137810 */ /* 0x000fe20007ffe0ff */
[----:B------:R-:W-:-:S03]  /*0d70*/  IMAD R4, R2, 0x4, R9 ;  /* 0x0000000402047824 */ /* 0x000fc600078e0209 */
[----:B------:R-:W0:Y:S04]  /*0d80*/  LDS.64 R2, [R3+0x40] ;  /* 0x0000400003027984 */ /* 0x000e280000000a00 */
[----:B------:R-:W1:Y:S04]  /*0d90*/  LDS R5, [R4] ;  /* 0x0000000004057984 */ /* 0x000e680000000800 */
[----:B------:R-:W2:Y:S01]  /*0da0*/  LDS R21, [R4+0x4] ;  /* 0x0000040004157984 */ /* 0x000ea20000000800 */
[----:B0-----:R-:W-:Y:S02]  /*0db0*/  IMAD.SHL.U32 R2, R2, 0x100, RZ ;  /* 0x0000010002027824 */ /* 0x001fe400078e00ff */
[----:B------:R-:W-:Y:S01]  /*0dc0*/  IMAD.SHL.U32 R22, R3, 0x100, RZ ;  /* 0x0000010003167824 */ /* 0x000fe200078e00ff */
[----:B-1----:R-:W-:-:S02]  /*0dd0*/  SHF.L.U32 R5, R5, 0x8, RZ ;  /* 0x0000000805057819 */ /* 0x002fc400000006ff */
[----:B------:R-:W-:Y:S01]  /*0de0*/  SHF.R.S32.HI R2, RZ, 0x8, R2 ;  /* 0x00000008ff027819 */ /* 0x000fe20000011402 */
[----:B--2---:R-:W-:Y:S01]  /*0df0*/  IMAD.SHL.U32 R21, R21, 0x100, RZ ;  /* 0x0000010015157824 */ /* 0x004fe200078e00ff */
[----:B------:R-:W-:Y:S02]  /*0e00*/  SHF.R.S32.HI R5, RZ, 0x8, R5 ;  /* 0x00000008ff057819 */ /* 0x000fe40000011405 */
[----:B------:R-:W-:Y:S02]  /*0e10*/  SHF.R.S32.HI R22, RZ, 0x8, R22 ;  /* 0x00000008ff167819 */ /* 0x000fe40000011416 */
[----:B------:R-:W-:Y:S01]  /*0e20*/  SHF.R.S32.HI R21, RZ, 0x8, R21 ;  /* 0x00000008ff157819 */ /* 0x000fe20000011415 */
[----:B------:R-:W-:-:S04]  /*0e30*/  IMAD R2, R5, R2, R20 ;  /* 0x0000000205027224 */ /* 0x000fc800078e0214 */
[----:B------:R-:W-:-:S07]  /*0e40*/  IMAD R20, R21, R22, R2 ;  /* 0x0000001615147224 */ /* 0x000fce00078e0202 */
.L_x_88:
[----:B------:R-:W-:Y:S05]  /*0e50*/  BSYNC.RECONVERGENT B2 ;  /* 0x0000000000027941 */ /* 0x000fea0003800200 */
.L_x_87:
[----:B------:R-:W-:Y:S01]  /*0e60*/  IMAD.MOV.U32 R3, RZ, RZ, R17 ;  /* 0x000000ffff037224 */ /* 0x000fe200078e0011 */
[----:B------:R-:W-:Y:S06]  /*0e70*/  @P1 BRA `(.L_x_81) ;  /* 0x00000000002c1947 */ /* 0x000fec0003800000 */
[----:B------:R-:W-:Y:S01]  /*0e80*/  IMAD.IADD R2, R18, 0x1, R19 ;  /* 0x0000000112027824 */ /* 0x000fe200078e0213 */
[----:B------:R-:W-:-:S03]  /*0e90*/  LEA R19, R19, R11, 0x2 ;  /* 0x0000000b13137211 */ /* 0x000fc600078e10ff */
[----:B------:R-:W-:-:S03]  /*0ea0*/  IMAD R2, R2, 0x4, R9 ;  /* 0x0000000402027824 */ /* 0x000fc600078e0209 */
[----:B------:R-:W0:Y:S04]  /*0eb0*/  LDS R19, [R19+0x40] ;  /* 0x0000400013137984 */ /* 0x000e280000000800 */
[----:B------:R-:W1:Y:S01]  /*0ec0*/  LDS R2, [R2] ;  /* 0x0000000002027984 */ /* 0x000e620000000800 */
[----:B0-----:R-:W-:Y:S01]  /*0ed0*/  IMAD.SHL.U32 R4, R19, 0x100, RZ ;  /* 0x0000010013047824 */ /* 0x001fe200078e00ff */
[----:B-1----:R-:W-:-:S04]  /*0ee0*/  SHF.L.U32 R3, R2, 0x8, RZ ;  /* 0x0000000802037819 */ /* 0x002fc800000006ff */
[----:B------:R-:W-:Y:S02]  /*0ef0*/  SHF.R.S32.HI R4, RZ, 0x8, R4 ;  /* 0x00000008ff047819 */ /* 0x000fe40000011404 */
[----:B------:R-:W-:Y:S01]  /*0f00*/  SHF.R.S32.HI R5, RZ, 0x8, R3 ;  /* 0x00000008ff057819 */ /* 0x000fe20000011403 */
[----:B------:R-:W-:-:S04]  /*0f10*/  IMAD.MOV.U32 R3, RZ, RZ, R17 ;  /* 0x000000ffff037224 */ /* 0x000fc800078e0011 */
[----:B------:R-:W-:-:S07]  /*0f20*/  IMAD R20, R5, R4, R20 ;  /* 0x0000000405147224 */ /* 0x000fce00078e0214 */
.L_x_81:
[----:B------:R-:W-:Y:S05]  /*0f30*/  BSYNC.RECONVERGENT B0 ;  /* 0x0000000000007941 */ /* 0x000fea0003800200 */
.L_x_80:
[----:B------:R-:W-:Y:S01]  /*0f40*/  IMAD.IADD R2, R18, 0x1, R3 ;  /* 0x0000000112027824 */ /* 0x000fe200078e0203 */
[----:B------:R-:W-:Y:S01]  /*0f50*/  LDS R22, [R10+0x480] ;  /* 0x000480000a167984 */ /* 0x000fe20000000800 */
[----:B------:R-:W-:Y:S01]  /*0f60*/  ISETP.GT.AND P0, PT, R13, R18, PT ;  /* 0x000000120d00720c */ /* 0x000fe20003f04270 */
[----:B------:R-:W-:Y:S02]  /*0f70*/  VIADD R16, R16, 0x1 ;  /* 0x0000000110107836 */ /* 0x000fe40000000000 */
[----:B------:R-:W-:Y:S01]  /*0f80*/  LEA R2, R2, R9, 0x2 ;  /* 0x0000000902027211 */ /* 0x000fe200078e10ff */
[----:B------:R-:W1:Y:S05]  /*0f90*/  LDS R3, [R8+0x888] ;  /* 0x0008880008037984 */ /* 0x000e6a0000000800 */
[----:B------:R-:W2:Y:S01]  /*0fa0*/  LDS R2, [R2] ;  /* 0x0000000002027984 */ /* 0x000ea20000000800 */
[----:B-1----:R-:W-:-:S05]  /*0fb0*/  SHF.R.S32.HI R3, RZ, R3, R20 ;  /* 0x00000003ff037219 */ /* 0x002fca0000011414 */
[----:B--2---:R-:W-:-:S04]  /*0fc0*/  IMAD.IADD R3, R2, 0x1, -R3 ;  /* 0x0000000102037824 */ /* 0x004fc800078e0a03 */
[----:B------:R-:W-:Y:S01]  /*0fd0*/  IMAD.SHL.U32 R4, R3, 0x2, RZ ;  /* 0x0000000203047824 */ /* 0x000fe200078e00ff */
[----:B------:R-:W-:-:S04]  /*0fe0*/  SHF.R.S32.HI R3, RZ, 0x1f, R3 ;  /* 0x0000001fff037819 */ /* 0x000fc80000011403 */
[----:B------:R-:W-:-:S04]  /*0ff0*/  LOP3.LUT R3, R4, R3, RZ, 0x3c, !PT ;  /* 0x0000000304037212 */ /* 0x000fc800078e3cff */
[----:B------:R-:W-:-:S04]  /*1000*/  VIMNMX R3, PT, PT, R3, 0x7fffff, PT ;  /* 0x007fffff03037848 */ /* 0x000fc80003fe0100 */
[----:B------:R-:W-:-:S04]  /*1010*/  SHF.L.U32 R3, R3, 0x8, RZ ;  /* 0x0000000803037819 */ /* 0x000fc800000006ff */
[----:B------:R-:W-:-:S04]  /*1020*/  SHF.R.S32.HI R3, RZ, 0x8, R3 ;  /* 0x00000008ff037819 */ /* 0x000fc80000011403 */
[----:B------:R-:W-:Y:S02]  /*1030*/  SEL R3, R3, RZ, P0 ;  /* 0x000000ff03037207 */ /* 0x000fe40000000000 */
[----:B------:R-:W-:-:S03]  /*1040*/  ISETP.GE.U32.AND P0, PT, R16, UR6, PT ;  /* 0x0000000610007c0c */ /* 0x000fc6000bf06070 */
[----:B------:R-:W-:-:S05]  /*1050*/  IMAD.IADD R3, R3, 0x1, R22 ;  /* 0x0000000103037824 */ /* 0x000fca00078e0216 */
[----:B------:R1:W-:Y:S05]  /*1060*/  STS [R10+0x480], R3 ;  /* 0x000480030a007388 */ /* 0x0003ea0000000800 */
[----:B------:R-:W-:Y:S05]  /*1070*/  @!P0 BRA `(.L_x_89) ;  /* 0xfffffff400388947 */ /* 0x000fea000383ffff */
.L_x_79:
[----:B------:R-:W-:Y:S05]  /*1080*/  BSYNC.RECONVERGENT B1 ;  /* 0x0000000000017941 */ /* 0x000fea0003800200 */
.L_x_78:
[----:B------:R-:W-:Y:S01]  /*1090*/  LDS R2, [R10+0x4c0] ;  /* 0x0004c0000a027984 */ /* 0x000fe20000000800 */
[----:B------:R-:W-:Y:S01]  /*10a0*/  IMAD R6, R6, 0x4, R9 ;  /* 0x0000000406067824 */ /* 0x000fe200078e0209 */
[----:B------:R-:W2:Y:S01]  /*10b0*/  LDCU UR8, c[0x0][0x3a0] ;  /* 0x00007400ff0877ac */ /* 0x000ea20008000800 */
[----:B------:R-:W-:Y:S01]  /*10c0*/  ISETP.GT.U32.AND P1, PT, R7, 0xe, PT ;  /* 0x0000000e0700780c */ /* 0x000fe20003f24070 */
[----:B-1----:R-:W1:Y:S01]  /*10d0*/  LDS R3, [R10+0x480] ;  /* 0x000480000a037984 */ /* 0x002e620000000800 */
[----:B--2---:R-:W-:-:S05]  /*10e0*/  VIMNMX.RELU R12, PT, PT, R12, UR8, PT ;  /* 0x000000080c0c7c48 */ /* 0x004fca000bfe1100 */
[--C-:B------:R-:W-:Y:S01]  /*10f0*/  IMAD R4, R12, R7, R12.reuse ;  /* 0x000000070c047224 */ /* 0x100fe200078e020c */
[----:B------:R-:W-:Y:S02]  /*1100*/  SHF.R.U32.HI R12, RZ, 0x1, R12 ;  /* 0x00000001ff0c7819 */ /* 0x000fe4000001160c */
[----:B-1----:R-:W-:-:S05]  /*1110*/  IADD3 R3, PT, PT, R2, R3, RZ ;  /* 0x0000000302037210 */ /* 0x002fca0007ffe0ff */
[----:B------:R-:W-:Y:S04]  /*1120*/  STS [R10+0x480], R3 ;  /* 0x000480030a007388 */ /* 0x000fe80000000800 */
[----:B------:R-:W-:Y:S04]  /*1130*/  LDS R2, [R10+0x4a0] ;  /* 0x0004a0000a027984 */ /* 0x000fe80000000800 */
[----:B------:R-:W1:Y:S02]  /*1140*/  LDS R5, [R10+0x480] ;  /* 0x000480000a057984 */ /* 0x000e640000000800 */
[----:B-1----:R-:W-:-:S05]  /*1150*/  IMAD.IADD R5, R2, 0x1, R5 ;  /* 0x0000000102057824 */ /* 0x002fca00078e0205 */
[----:B------:R-:W-:Y:S04]  /*1160*/  STS [R10+0x480], R5 ;  /* 0x000480050a007388 */ /* 0x000fe80000000800 */
[----:B------:R-:W-:Y:S04]  /*1170*/  LDS R2, [R10+0x490] ;  /* 0x000490000a027984 */ /* 0x000fe80000000800 */
[----:B------:R-:W1:Y:S02]  /*1180*/  LDS R11, [R10+0x480] ;  /* 0x000480000a0b7984 */ /* 0x000e640000000800 */
[----:B-1----:R-:W-:-:S05]  /*1190*/  IMAD.IADD R11, R2, 0x1, R11 ;  /* 0x00000001020b7824 */ /* 0x002fca00078e020b */
[----:B------:R-:W-:Y:S04]  /*11a0*/  STS [R10+0x480], R11 ;  /* 0x0004800b0a007388 */ /* 0x000fe80000000800 */
[----:B------:R-:W-:Y:S04]  /*11b0*/  LDS R2, [R10+0x488] ;  /* 0x000488000a027984 */ /* 0x000fe80000000800 */
[----:B------:R-:W1:Y:S02]  /*11c0*/  LDS R13, [R10+0x480] ;  /* 0x000480000a0d7984 */ /* 0x000e640000000800 */
[----:B-1----:R-:W-:-:S05]  /*11d0*/  IADD3 R13, PT, PT, R2, R13, RZ ;  /* 0x0000000d020d7210 */ /* 0x002fca0007ffe0ff */
[----:B------:R-:W-:Y:S04]  /*11e0*/  STS [R10+0x480], R13 ;  /* 0x0004800d0a007388 */ /* 0x000fe80000000800 */
[----:B------:R-:W-:Y:S04]  /*11f0*/  LDS R2, [R10+0x484] ;  /* 0x000484000a027984 */ /* 0x000fe80000000800 */
[----:B------:R-:W1:Y:S02]  /*1200*/  LDS R3, [R10+0x480] ;  /* 0x000480000a037984 */ /* 0x000e640000000800 */
[----:B-1----:R-:W-:-:S05]  /*1210*/  IMAD.IADD R3, R2, 0x1, R3 ;  /* 0x0000000102037824 */ /* 0x002fca00078e0203 */
[----:B------:R1:W-:Y:S04]  /*1220*/  STS [R10+0x480], R3 ;  /* 0x000480030a007388 */ /* 0x0003e80000000800 */
[----:B------:R-:W2:Y:S01]  /*1230*/  LDS R8, [R8+0x894] ;  /* 0x0008940008087984 */ /* 0x000ea20000000800 */
[----:B-1----:R-:W-:Y:S01]  /*1240*/  IADD3 R3, PT, PT, R4, 0x7fffff, RZ ;  /* 0x007fffff04037810 */ /* 0x002fe20007ffe0ff */
[----:B------:R-:W-:Y:S01]  /*1250*/  @!P1 IMAD.MOV R3, RZ, RZ, R4 ;  /* 0x000000ffff039224 */ /* 0x000fe200078e0204 */
[----:B--2---:R-:W-:-:S13]  /*1260*/  ISETP.NE.AND P0, PT, R8, RZ, PT ;  /* 0x000000ff0800720c */ /* 0x004fda0003f05270 */
[----:B------:R-:W1:Y:S04]  /*1270*/  @!P0 LDS R2, [R6+0x480] ;  /* 0x0004800006028984 */ /* 0x000e680000000800 */
[----:B------:R-:W2:Y:S01]  /*1280*/  LDS R5, [R6+0x480] ;  /* 0x0004800006057984 */ /* 0x000ea20000000800 */
[----:B-1----:R-:W-:Y:S01]  /*1290*/  @!P0 ISETP.NE.AND P1, PT, R2, RZ, PT ;  /* 0x000000ff0200820c */ /* 0x002fe20003f25270 */
[----:B------:R-:W-:Y:S02]  /*12a0*/  HFMA2 R2, -RZ, RZ, 0, 5.9604644775390625e-08 ;  /* 0x00000001ff027431 */ /* 0x000fe400000001ff */
[----:B--2---:R-:W-:Y:S01]  /*12b0*/  IMAD.IADD R12, R5, 0x1, -R12 ;  /* 0x00000001050c7824 */ /* 0x004fe200078e0a0c */
[----:B------:R-:W-:-:S04]  /*12c0*/  @!P0 SEL R2, RZ, 0x1, !P1 ;  /* 0x00000001ff028807 */ /* 0x000fc80004800000 */
[----:B------:R-:W-:Y:S02]  /*12d0*/  SHF.R.S32.HI R12, RZ, R7, R12 ;  /* 0x00000007ff0c7219 */ /* 0x000fe4000001140c */
[----:B------:R-:W-:-:S03]  /*12e0*/  ISETP.NE.AND P0, PT, R7, RZ, PT ;  /* 0x000000ff0700720c */ /* 0x000fc60003f05270 */
[----:B------:R-:W-:-:S04]  /*12f0*/  IMAD.IADD R3, R12, 0x1, R3 ;  /* 0x000000010c037824 */ /* 0x000fc800078e0203 */
[----:B------:R-:W-:-:S05]  /*1300*/  IMAD R3, R3, R2, RZ ;  /* 0x0000000203037224 */ /* 0x000fca00078e02ff */
[----:B------:R-:W-:Y:S04]  /*1310*/  STS [R10+0x480], R3 ;  /* 0x000480030a007388 */ /* 0x000fe80000000800 */
[----:B------:R-:W-:Y:S04]  /*1320*/  LDS R2, [R10+0x480] ;  /* 0x000480000a027984 */ /* 0x000fe80000000800 */
[----:B------:R-:W1:Y:S02]  /*1330*/  LDS R5, [R10+0x4a0] ;  /* 0x0004a0000a057984 */ /* 0x000e640000000800 */
[----:B-1----:R-:W-:-:S05]  /*1340*/  VIMNMX R5, PT, PT, R2, R5, PT ;  /* 0x0000000502057248 */ /* 0x002fca0003fe0100 */
        /* <DEDUP_REMOVED lines=12> */
[----:B------:R1:W-:Y:S01]  /*1410*/  STS [R10+0x480], R3 ;  /* 0x000480030a007388 */ /* 0x0003e20000000800 */
[----:B------:R-:W-:Y:S05]  /*1420*/  @P0 EXIT ;  /* 0x000000000000094d */ /* 0x000fea0003800000 */
[----:B------:R-:W2:Y:S01]  /*1430*/  S2R R7, SR_CTAID.Y ;  /* 0x0000000000077919 */ /* 0x000ea20000002600 */
[----:B-1----:R-:W1:Y:S01]  /*1440*/  LDC.64 R2, c[0x0][0x380] ;  /* 0x0000e000ff027b82 */ /* 0x002e620000000a00 */
[----:B------:R-:W3:Y:S01]  /*1450*/  LDS R5, [R10+0x480] ;  /* 0x000480000a057984 */ /* 0x000ee20000000800 */
[----:B--2---:R-:W-:-:S05]  /*1460*/  IMAD R0, R7, UR6, R0 ;  /* 0x0000000607007c24 */ /* 0x004fca000f8e0200 */
[----:B------:R-:W-:-:S05]  /*1470*/  LEA R7, R0, UR7, 0x6 ;  /* 0x0000000700077c11 */ /* 0x000fca000f8e30ff */
[----:B-1----:R-:W-:-:S05]  /*1480*/  IMAD.WIDE.U32 R2, R7, 0x4, R2 ;  /* 0x0000000407027825 */ /* 0x002fca00078e0002 */
[----:B---3--:R-:W-:Y:S01]  /*1490*/  STG.E desc[UR4][R2.64], R5 ;  /* 0x0000000502007986 */ /* 0x008fe2000c101904 */
[----:B------:R-:W-:Y:S05]  /*14a0*/  EXIT ;  /* 0x000000000000794d */ /* 0x000fea0003800000 */
.L_x_90:
        /* <DEDUP_REMOVED lines=13> */
.L_x_217:


//--------------------- .text.cudaComputeLPCLattice --------------------------
	.section	.text.cudaComputeLPCLattice,"ax",@progbits
	.align	128
        .global         cudaComputeLPCLattice
        .type           cudaComputeLPCLattice,@function
        .size           cudaComputeLPCLattice,(.L_x_207 - cudaComputeLPCLattice)
        .other          cudaComputeLPCLattice,@"STO_CUDA_ENTRY STV_DEFAULT"
cudaComputeLPCLattice:
.text.cudaComputeLPCLattice:
[----:B------:R-:W-:Y:S01]  /*0000*/  LDC R1, c[0x0][0x37c] ;  /* 0x0000df00ff017b82 */ /* 0x000fe20000000800 */
[----:B------:R-:W0:Y:S01]  /*0010*/  S2R R4, SR_TID.X ;  /* 0x0000000000047919 */ /* 0x000e220000002100 */
[----:B------:R-:W1:Y:S01]  /*0020*/  LDCU.64 UR10, c[0x0][0x358] ;  /* 0x00006b00ff0a77ac */ /* 0x000e620008000a00 */
[----:B0-----:R-:W-:-:S13]  /*0030*/  ISETP.GT.U32.AND P0, PT, R4, 0x2f, PT ;  /* 0x0000002f0400780c */ /* 0x001fda0003f04070 */
[----:B------:R-:W0:Y:S01]  /*0040*/  @!P0 S2R R5, SR_CTAID.Y ;  /* 0x0000000000058919 */ /* 0x000e220000002600 */
[----:B------:R-:W0:Y:S08]  /*0050*/  @!P0 LDC R0, c[0x0][0x388] ;  /* 0x0000e200ff008b82 */ /* 0x000e300000000800 */
[----:B------:R-:W2:Y:S01]  /*0060*/  @!P0 LDC.64 R2, c[0x0][0x380] ;  /* 0x0000e000ff028b82 */ /* 0x000ea20000000a00 */
[----:B0-----:R-:W-:-:S04]  /*0070*/  @!P0 IMAD R5, R5, R0, RZ ;  /* 0x0000000005058224 */ /* 0x001fc800078e02ff */
[----:B--2---:R-:W-:-:S04]  /*0080*/  @!P0 IMAD.WIDE.U32 R2, R5, 0xc0, R2 ;  /* 0x000000c005028825 */ /* 0x004fc800078e0002 */
[----:B------:R-:W-:-:S06]  /*0090*/  @!P0 IMAD.WIDE.U32 R2, R4, 0x4, R2 ;  /* 0x0000000404028825 */ /* 0x000fcc00078e0002 */
[----:B-1----:R-:W2:Y:S01]  /*00a0*/  @!P0 LDG.E R3, desc[UR10][R2.64] ;  /* 0x0000000a02038981 */ /* 0x002ea2000c1e1900 */
[----:B------:R-:W0:Y:S01]  /*00b0*/  S2UR UR5, SR_CgaCtaId ;  /* 0x00000000000579c3 */ /* 0x000e220000008800 */
[----:B------:R-:W-:Y:S02]  /*00c0*/  UMOV UR4, 0x400 ;  /* 0x0000040000047882 */ /* 0x000fe40000000000 */
[----:B0-----:R-:W-:-:S06]  /*00d0*/  ULEA UR4, UR5, UR4, 0x18 ;  /* 0x0000000405047291 */ /* 0x001fcc000f8ec0ff */
[----:B------:R-:W-:-:S05]  /*00e0*/  LEA R0, R4, UR4, 0x2 ;  /* 0x0000000404007c11 */ /* 0x000fca000f8e10ff */
[----:B--2---:R-:W-:Y:S01]  /*00f0*/  @!P0 STS [R0], R3 ;  /* 0x0000000300008388 */ /* 0x004fe20000000800 */
[----:B------:R-:W-:Y:S06]  /*0100*/  BAR.SYNC.DEFER_BLOCKING 0x0 ;  /* 0x0000000000007b1d */ /* 0x000fec0000010000 */
[----:B------:R-:W0:Y:S02]  /*0110*/  LDS R5, [UR4+0x1c] ;  /* 0x00001c04ff057984 */ /* 0x000e240008000800 */
[C---:B0-----:R-:W-:Y:S01]  /*0120*/  ISETP.GE.U32.AND P0, PT, R4.reuse, R5, PT ;  /* 0x000000050400720c */ /* 0x041fe20003f06070 */
[----:B------:R-:W-:-:S12]  /*0130*/  VIADD R5, R4, 0x100 ;  /* 0x0000010004057836 */ /* 0x000fd80000000000 */
[----:B------:R-:W0:Y:S04]  /*0140*/  @!P0 LDS R11, [UR4+0x4] ;  /* 0x00000404ff0b8984 */ /* 0x000e280008000800 */
[----:B------:R-:W1:Y:S01]  /*0150*/  LDS R6, [UR4+0x1c] ;  /* 0x00001c04ff067984 */ /* 0x000e620008000800 */
[----:B0-----:R-:W-:Y:S01]  /*0160*/  @!P0 IMAD.IADD R11, R11, 0x1, R4 ;  /* 0x000000010b0b8824 */ /* 0x001fe200078e0204 */
[----:B-1----:R-:W-:Y:S02]  /*0170*/  ISETP.GE.U32.AND P1, PT, R5, R6, PT ;  /* 0x000000060500720c */ /* 0x002fe40003f26070 */
[----:B------:R-:W0:Y:S11]  /*0180*/  @!P0 LDC.64 R6, c[0x0][0x390] ;  /* 0x0000e400ff068b82 */ /* 0x000e360000000a00 */
[----:B------:R-:W1:Y:S01]  /*0190*/  @!P1 LDS R2, [UR4+0x4] ;  /* 0x00000404ff029984 */ /* 0x000e620008000800 */
[----:B------:R-:W2:Y:S01]  /*01a0*/  @!P1 LDC.64 R8, c[0x0][0x390] ;  /* 0x0000e400ff089b82 */ /* 0x000ea20000000a00 */
[----:B0-----:R-:W-:-:S04]  /*01b0*/  @!P0 IMAD.WIDE.U32 R6, R11, 0x4, R6 ;  /* 0x000000040b068825 */ /* 0x001fc800078e0006 */
[----:B-1----:R-:W-:-:S04]  /*01c0*/  @!P1 IMAD.IADD R3, R5, 0x1, R2 ;  /* 0x0000000105039824 */ /* 0x002fc800078e0202 */
[----:B--2---:R-:W-:Y:S01]  /*01d0*/  @!P1 IMAD.WIDE.U32 R8, R3, 0x4, R8 ;  /* 0x0000000403089825 */ /* 0x004fe200078e0008 */
[----:B------:R-:W-:-:S06]  /*01e0*/  CS2R R2, SRZ ;  /* 0x0000000000027805 */ /* 0x000fcc000001ff00 */
[----:B------:R-:W2:Y:S04]  /*01f0*/  @!P0 LDG.E R2, desc[UR10][R6.64] ;  /* 0x0000000a06028981 */ /* 0x000ea8000c1e1900 */
[----:B------:R-:W2:Y:S01]  /*0200*/  @!P1 LDG.E R3, desc[UR10][R8.64] ;  /* 0x0000000a08039981 */ /* 0x000ea2000c1e1900 */
[C---:B------:R-:W-:Y:S01]  /*0210*/  ISETP.GT.U32.AND P3, PT, R4.reuse, 0x7f, PT ;  /* 0x0000007f0400780c */ /* 0x040fe20003f64070 */
[----:B------:R-:W-:Y:S01]  /*0220*/  BSSY.RECONVERGENT B0, `(.L_x_91) ;  /* 0x0000033000007945 */ /* 0x000fe20003800200 */
[C---:B------:R-:W-:Y:S02]  /*0230*/  ISETP.GT.U32.AND P2, PT, R4.reuse, 0x3f, PT ;  /* 0x0000003f0400780c */ /* 0x040fe40003f44070 */
[----:B------:R-:W-:Y:S02]  /*0240*/  ISETP.GT.U32.AND P1, PT, R4, 0x1f, PT ;  /* 0x0000001f0400780c */ /* 0x000fe40003f24070 */
[----:B------:R-:W-:-:S02]  /*0250*/  PLOP3.LUT P0, PT, PT, PT, PT, 0x8, 0x80 ;  /* 0x000000000080781c */ /* 0x000fc40003f0e170 */
[----:B--2---:R-:W-:-:S05]  /*0260*/  LOP3.LUT R11, R3, R2, RZ, 0xfc, !PT ;  /* 0x00000002030b7212 */ /* 0x004fca00078efcff */
[----:B------:R-:W-:Y:S01]  /*0270*/  STS [R0+0xec0], R11 ;  /* 0x000ec00b00007388 */ /* 0x000fe20000000800 */
[----:B------:R-:W-:Y:S06]  /*0280*/  BAR.SYNC.DEFER_BLOCKING 0x0 ;  /* 0x0000000000007b1d */ /* 0x000fec0000010000 */
[----:B------:R-:W-:Y:S04]  /*0290*/  @!P3 LDS R10, [R0+0x10c0] ;  /* 0x0010c000000ab984 */ /* 0x000fe80000000800 */
[----:B------:R-:W0:Y:S02]  /*02a0*/  @!P3 LDS R13, [R0+0xec0] ;  /* 0x000ec000000db984 */ /* 0x000e240000000800 */
[----:B0-----:R-:W-:-:S05]  /*02b0*/  @!P3 LOP3.LUT R13, R13, R10, RZ, 0xfc, !PT ;  /* 0x0000000a0d0db212 */ /* 0x001fca00078efcff */
[----:B------:R-:W-:Y:S01]  /*02c0*/  @!P3 STS [R0+0xec0], R13 ;  /* 0x000ec00d0000b388 */ /* 0x000fe20000000800 */
        /* <DEDUP_REMOVED lines=9> */
[----:B------:R0:W-:Y:S01]  /*0360*/  @!P1 STS [R0+0xec0], R9 ;  /* 0x000ec00900009388 */ /* 0x0001e20000000800 */
[----:B------:R-:W-:Y:S06]  /*0370*/  BAR.SYNC.DEFER_BLOCKING 0x0 ;  /* 0x0000000000007b1d */ /* 0x000fec0000010000 */
[----:B------:R-:W-:Y:S05]  /*0380*/  @P1 BRA `(.L_x_92) ;  /* 0x0000000000701947 */ /* 0x000fea0003800000 */
[----:B------:R-:W-:Y:S01]  /*0390*/  LDS R6, [R0+0xf00] ;  /* 0x000f000000067984 */ /* 0x000fe20000000800 */
[----:B------:R-:W-:-:S03]  /*03a0*/  ISETP.NE.AND P4, PT, R4, RZ, PT ;  /* 0x000000ff0400720c */ /* 0x000fc60003f85270 */
[----:B------:R-:W1:Y:S02]  /*03b0*/  LDS R7, [R0+0xec0] ;  /* 0x000ec00000077984 */ /* 0x000e640000000800 */
[----:B-1----:R-:W-:-:S05]  /*03c0*/  LOP3.LUT R7, R7, R6, RZ, 0xfc, !PT ;  /* 0x0000000607077212 */ /* 0x002fca00078efcff */
[----:B------:R-:W-:Y:S04]  /*03d0*/  STS [R0+0xec0], R7 ;  /* 0x000ec00700007388 */ /* 0x000fe80000000800 */
[----:B------:R-:W-:Y:S04]  /*03e0*/  LDS R6, [R0+0xee0] ;  /* 0x000ee00000067984 */ /* 0x000fe80000000800 */
[----:B0-----:R-:W0:Y:S02]  /*03f0*/  LDS R9, [R0+0xec0] ;  /* 0x000ec00000097984 */ /* 0x001e240000000800 */
[----:B0-----:R-:W-:-:S05]  /*0400*/  LOP3.LUT R9, R9, R6, RZ, 0xfc, !PT ;  /* 0x0000000609097212 */ /* 0x001fca00078efcff */
[----:B------:R-:W-:Y:S04]  /*0410*/  STS [R0+0xec0], R9 ;  /* 0x000ec00900007388 */ /* 0x000fe80000000800 */
[----:B------:R-:W-:Y:S04]  /*0420*/  LDS R6, [R0+0xed0] ;  /* 0x000ed00000067984 */ /* 0x000fe80000000800 */
[----:B------:R-:W0:Y:S02]  /*0430*/  LDS R11, [R0+0xec0] ;  /* 0x000ec000000b7984 */ /* 0x000e240000000800 */
        /* <DEDUP_REMOVED lines=9> */
[----:B------:R1:W-:Y:S01]  /*04d0*/  STS [R0+0xec0], R7 ;  /* 0x000ec00700007388 */ /* 0x0003e20000000800 */
[----:B------:R-:W-:Y:S05]  /*04e0*/  @P4 BRA `(.L_x_92) ;  /* 0x0000000000184947 */ /* 0x000fea0003800000 */
[----:B------:R-:W0:Y:S01]  /*04f0*/  LDS R6, [UR4+0xec0] ;  /* 0x000ec004ff067984 */ /* 0x000e220008000800 */
[----:B------:R-:W-:Y:S01]  /*0500*/  PLOP3.LUT P0, PT, PT, PT, PT, 0x80, 0x8 ;  /* 0x000000000008781c */ /* 0x000fe20003f0f070 */
[----:B0-----:R-:W1:Y:S08]  /*0510*/  BREV R6, R6 ;  /* 0x0000000600067301 */ /* 0x001e700000000000 */
[----:B-1----:R-:W0:Y:S02]  /*0520*/  FLO.U32.SH R7, R6 ;  /* 0x0000000600077300 */ /* 0x002e2400000e0400 */
[----:B0-----:R-:W-:-:S05]  /*0530*/  VIMNMX R7, PT, PT, RZ, R7, !PT ;  /* 0x00000007ff077248 */ /* 0x001fca0007fe0100 */
[----:B------:R2:W-:Y:S02]  /*0540*/  STS [UR4+0x2c], R7 ;  /* 0x00002c07ff007988 */ /* 0x0005e40008000804 */
.L_x_92:
[----:B------:R-:W-:Y:S05]  /*0550*/  BSYNC.RECONVERGENT B0 ;  /* 0x0000000000007941 */ /* 0x000fea0003800200 */
.L_x_91:
[----:B------:R-:W3:Y:S01]  /*0560*/  LDCU UR5, c[0x0][0x388] ;  /* 0x00007100ff0577ac */ /* 0x000ee20008000800 */
[----:B------:R-:W-:Y:S01]  /*0570*/  SHF.R.S32.HI R8, RZ, 0x1f, R3 ;  /* 0x0000001fff087819 */ /* 0x000fe20000011403 */
[----:B------:R-:W-:Y:S01]  /*0580*/  BSSY.RECONVERGENT B0, `(.L_x_93) ;  /* 0x0000032000007945 */ /* 0x000fe20003800200 */
[----:B------:R-:W-:Y:S02]  /*0590*/  SHF.R.S32.HI R13, RZ, 0x1f, R2 ;  /* 0x0000001fff0d7819 */ /* 0x000fe40000011402 */
[----:B------:R-:W-:-:S04]  /*05a0*/  LOP3.LUT R8, R8, R3, RZ, 0x3c, !PT ;  /* 0x0000000308087212 */ /* 0x000fc800078e3cff */
[----:B------:R-:W-:Y:S01]  /*05b0*/  LOP3.LUT R13, R8, R13, R2, 0xf6, !PT ;  /* 0x0000000d080d7212 */ /* 0x000fe200078ef602 */
[----:B------:R-:W-:Y:S01]  /*05c0*/  BAR.SYNC.DEFER_BLOCKING 0x0 ;  /* 0x0000000000007b1d */ /* 0x000fe20000010000 */
[----:B---3--:R-:W-:-:S13]  /*05d0*/  ISETP.GE.U32.AND P4, PT, R4, UR5, PT ;  /* 0x0000000504007c0c */ /* 0x008fda000bf86070 */
[----:B------:R-:W3:Y:S01]  /*05e0*/  @!P4 S2R R11, SR_CTAID.Y ;  /* 0x00000000000bc919 */ /* 0x000ee20000002600 */
[----:B-12---:R-:W1:Y:S01]  /*05f0*/  @!P4 LDC.64 R6, c[0x0][0x380] ;  /* 0x0000e000ff06cb82 */ /* 0x006e620000000a00 */
[----:B0-----:R-:W0:Y:S04]  /*0600*/  @!P4 LDS R9, [UR4+0x2c] ;  /* 0x00002c04ff09c984 */ /* 0x001e280008000800 */
[----:B------:R-:W-:Y:S01]  /*0610*/  STS [R0+0xec0], R13 ;  /* 0x000ec00d00007388 */ /* 0x000fe20000000800 */
[----:B---3--:R-:W-:-:S04]  /*0620*/  @!P4 IMAD R11, R11, UR5, R4 ;  /* 0x000000050b0bcc24 */ /* 0x008fc8000f8e0204 */
[----:B-1----:R-:W-:-:S05]  /*0630*/  @!P4 IMAD.WIDE.U32 R6, R11, 0xc0, R6 ;  /* 0x000000c00b06c825 */ /* 0x002fca00078e0006 */
[----:B0-----:R-:W-:Y:S01]  /*0640*/  @!P4 STG.E desc[UR10][R6.64+0x2c], R9 ;  /* 0x00002c090600c986 */ /* 0x001fe2000c10190a */
        /* <DEDUP_REMOVED lines=36> */
[----:B------:R1:W-:Y:S02]  /*0890*/  STS [R0+0xec0], R7 ;  /* 0x000ec00700007388 */ /* 0x0003e40000000800 */
.L_x_94:
[----:B------:R-:W-:Y:S05]  /*08a0*/  BSYNC.RECONVERGENT B0 ;  /* 0x0000000000007941 */ /* 0x000fea0003800200 */
.L_x_93:
[----:B------:R-:W-:Y:S04]  /*08b0*/  BSSY.RECONVERGENT B0, `(.L_x_95) ;  /* 0x0000008000007945 */ /* 0x000fe80003800200 */
[----:B------:R-:W-:Y:S05]  /*08c0*/  @!P0 BRA `(.L_x_96) ;  /* 0x0000000000188947 */ /* 0x000fea0003800000 */
[----:B------:R-:W2:Y:S04]  /*08d0*/  LDS R6, [UR4+0xec0] ;  /* 0x000ec004ff067984 */ /* 0x000ea80008000800 */
[----:B01----:R-:W0:Y:S01]  /*08e0*/  LDS R7, [UR4+0x2c] ;  /* 0x00002c04ff077984 */ /* 0x003e220008000800 */
[----:B--2---:R-:W0:Y:S02]  /*08f0*/  FLO.U32 R6, R6 ;  /* 0x0000000600067300 */ /* 0x004e2400000e0000 */
[----:B0-----:R-:W-:-:S04]  /*0900*/  IADD3 R7, PT, PT, R7, 0x1f, -R6 ;  /* 0x0000001f07077810 */ /* 0x001fc80007ffe806 */
[----:B------:R-:W-:-:S05]  /*0910*/  IADD3 R7, PT, PT, -R7, 0x20, RZ ;  /* 0x0000002007077810 */ /* 0x000fca0007ffe1ff */
[----:B------:R2:W-:Y:S02]  /*0920*/  STS [UR4+0x30], R7 ;  /* 0x00003007ff007988 */ /* 0x0005e40008000804 */
.L_x_96:
[----:B------:R-:W-:Y:S05]  /*0930*/  BSYNC.RECONVERGENT B0 ;  /* 0x0000000000007941 */ /* 0x000fea0003800200 */
.L_x_95:
[----:B------:R-:W-:Y:S06]  /*0940*/  BAR.SYNC.DEFER_BLOCKING 0x0 ;  /* 0x0000000000007b1d */ /* 0x000fec0000010000 */
[----:B------:R-:W3:Y:S01]  /*0950*/  LDCU UR5, c[0x0][0x39c] ;  /* 0x00007380ff0577ac */ /* 0x000ee20008000800 */
[----:B012---:R-:W0:Y:S01]  /*0960*/  LDS R7, [UR4+0x2c] ;  /* 0x00002c04ff077984 */ /* 0x007e220008000800 */
[----:B---3--:R-:W-:-:S03]  /*0970*/  UISETP.GE.AND UP0, UPT, UR5, 0x1, UPT ;  /* 0x000000010500788c */ /* 0x008fc6000bf06270 */
[----:B------:R-:W1:Y:S01]  /*0980*/  LDS R6, [UR4+0x2c] ;  /* 0x00002c04ff067984 */ /* 0x000e620008000800 */
[----:B0-----:R-:W-:Y:S02]  /*0990*/  SHF.R.S32.HI R7, RZ, R7, R2 ;  /* 0x00000007ff077219 */ /* 0x001fe40000011402 */
[----:B-1----:R-:W-:Y:S02]  /*09a0*/  SHF.R.S32.HI R6, RZ, R6, R3 ;  /* 0x00000006ff067219 */ /* 0x002fe40000011403 */
[----:B------:R-:W-:Y:S02]  /*09b0*/  I2FP.F32.S32 R3, R7 ;  /* 0x0000000700037245 */ /* 0x000fe40000201400 */
[----:B------:R-:W-:-:S03]  /*09c0*/  I2FP.F32.S32 R9, R6 ;  /* 0x0000000600097245 */ /* 0x000fc60000201400 */
[----:B------:R0:W-:Y:S04]  /*09d0*/  STS [R0+0xc0], R3 ;  /* 0x0000c00300007388 */ /* 0x0001e80000000800 */
[----:B------:R0:W-:Y:S01]  /*09e0*/  STS [R0+0x4c0], R9 ;  /* 0x0004c00900007388 */ /* 0x0001e20000000800 */
[----:B------:R-:W-:Y:S06]  /*09f0*/  BAR.SYNC.DEFER_BLOCKING 0x0 ;  /* 0x0000000000007b1d */ /* 0x000fec0000010000 */
[----:B------:R-:W-:Y:S05]  /*0a00*/  BRA.U !UP0, `(.L_x_97) ;  /* 0x0000000908c07547 */ /* 0x000fea000b800000 */
[----:B------:R-:W-:Y:S01]  /*0a10*/  IMAD.MOV.U32 R2, RZ, RZ, R7 ;  /* 0x000000ffff027224 */ /* 0x000fe200078e0007 */
[----:B------:R-:W1:Y:S01]  /*0a20*/  LDCU UR6, c[0x0][0x39c] ;  /* 0x00007380ff0677ac */ /* 0x000e620008000800 */
[----:B0-----:R-:W-:Y:S02]  /*0a30*/  IMAD.MOV.U32 R3, RZ, RZ, R6 ;  /* 0x000000ffff037224 */ /* 0x001fe400078e0006 */
[----:B------:R-:W-:-:S07]  /*0a40*/  IMAD.MOV.U32 R7, RZ, RZ, 0x1 ;  /* 0x00000001ff077424 */ /* 0x000fce00078e00ff */
.L_x_103:
[----:B------:R-:W0:Y:S01]  /*0a50*/  S2R R9, SR_CgaCtaId ;  /* 0x0000000000097919 */ /* 0x000e220000008800 */
[----:B------:R-:W-:Y:S01]  /*0a60*/  MOV R6, 0x400 ;  /* 0x0000040000067802 */ /* 0x000fe20000000f00 */
[----:B------:R-:W-:Y:S01]  /*0a70*/  IMAD R8, R7, 0x4, R0 ;  /* 0x0000000407087824 */ /* 0x000fe200078e0200 */
[----:B------:R-:W-:Y:S02]  /*0a80*/  BSSY.RECONVERGENT B0, `(.L_x_98) ;  /* 0x0000049000007945 */ /* 0x000fe40003800200 */
[----:B0-----:R-:W-:Y:S01]  /*0a90*/  LEA R6, R9, R6, 0x18 ;  /* 0x0000000609067211 */ /* 0x001fe200078ec0ff */
[----:B------:R-:W-:-:S04]  /*0aa0*/  IMAD.IADD R9, R4, 0x1, R7 ;  /* 0x0000000104097824 */ /* 0x000fc800078e0207 */
[----:B------:R-:W0:Y:S01]  /*0ab0*/  LDS R10, [R6+0x1c] ;  /* 0x00001c00060a7984 */ /* 0x000e220000000800 */
[----:B------:R-:W-:-:S03]  /*0ac0*/  VIADD R12, R9, 0x100 ;  /* 0x00000100090c7836 */ /* 0x000fc60000000000 */
[----:B------:R-:W-:Y:S04]  /*0ad0*/  LDS R11, [R8+0xc0] ;  /* 0x0000c000080b7984 */ /* 0x000fe80000000800 */
[----:B------:R-:W2:Y:S04]  /*0ae0*/  LDS R13, [R6+0x1c] ;  /* 0x00001c00060d7984 */ /* 0x000ea80000000800 */
[----:B------:R-:W-:Y:S04]  /*0af0*/  LDS R14, [R8+0x4c0] ;  /* 0x0004c000080e7984 */ /* 0x000fe80000000800 */
[----:B------:R-:W3:Y:S04]  /*0b00*/  LDS R16, [R6+0x1c] ;  /* 0x00001c0006107984 */ /* 0x000ee80000000800 */
[----:B----4-:R-:W4:Y:S01]  /*0b10*/  LDS R15, [R6+0x1c] ;  /* 0x00001c00060f7984 */ /* 0x010f220000000800 */
[----:B0-----:R-:W-:-:S04]  /*0b20*/  ISETP.GE.U32.AND P1, PT, R9, R10, PT ;  /* 0x0000000a0900720c */ /* 0x001fc80003f26070 */
[----:B------:R-:W-:Y:S02]  /*0b30*/  FSEL R10, RZ, 1, P1 ;  /* 0x3f800000ff0a7808 */ /* 0x000fe40000800000 */
[----:B------:R-:W-:Y:S02]  /*0b40*/  ISETP.GT.U32.AND P1, PT, R4, 0x7f, PT ;  /* 0x0000007f0400780c */ /* 0x000fe40003f24070 */
[----:B--2---:R-:W-:Y:S01]  /*0b50*/  ISETP.GE.U32.AND P2, PT, R12, R13, PT ;  /* 0x0000000d0c00720c */ /* 0x004fe20003f46070 */
[----:B------:R-:W-:Y:S01]  /*0b60*/  FMUL R10, R10, R11 ;  /* 0x0000000b0a0a7220 */ /* 0x000fe20000400000 */
[----:B---3--:R-:W-:Y:S02]  /*0b70*/  ISETP.GE.U32.AND P3, PT, R9, R16, PT ;  /* 0x000000100900720c */ /* 0x008fe40003f66070 */
[----:B------:R-:W-:Y:S02]  /*0b80*/  FSEL R9, RZ, 1, P2 ;  /* 0x3f800000ff097808 */ /* 0x000fe40001000000 */
[----:B----4-:R-:W-:-:S02]  /*0b90*/  ISETP.GE.U32.AND P2, PT, R12, R15, PT ;  /* 0x0000000f0c00720c */ /* 0x010fc40003f46070 */
[----:B------:R-:W-:Y:S01]  /*0ba0*/  SEL R2, R2, RZ, !P3 ;  /* 0x000000ff02027207 */ /* 0x000fe20005800000 */
[----:B------:R-:W-:Y:S01]  /*0bb0*/  FMUL R9, R9, R14 ;  /* 0x0000000e09097220 */ /* 0x000fe20000400000 */
[----:B------:R-:W-:Y:S02]  /*0bc0*/  SEL R15, R3, RZ, !P2 ;  /* 0x000000ff030f7207 */ /* 0x000fe40005000000 */
[----:B------:R-:W-:Y:S01]  /*0bd0*/  ISETP.GT.U32.AND P2, PT, R4, 0x3f, PT ;  /* 0x0000003f0400780c */ /* 0x000fe20003f44070 */
[----:B------:R-:W-:Y:S02]  /*0be0*/  IMAD R12, R2, R2, RZ ;  /* 0x00000002020c7224 */ /* 0x000fe400078e02ff */
[----:B------:R-:W-:Y:S01]  /*0bf0*/  FMUL R3, R9, R9 ;  /* 0x0000000909037220 */ /* 0x000fe20000400000 */
[----:B------:R-:W-:Y:S01]  /*0c00*/  IMAD R11, R15, R15, RZ ;  /* 0x0000000f0f0b7224 */ /* 0x000fe200078e02ff */
[----:B------:R-:W-:Y:S02]  /*0c10*/  ISETP.GT.U32.AND P3, PT, R4, 0x1f, PT ;  /* 0x0000001f0400780c */ /* 0x000fe40003f64070 */
[----:B------:R-:W-:Y:S01]  /*0c20*/  I2FP.F32.U32 R12, R12 ;  /* 0x0000000c000c7245 */ /* 0x000fe20000201000 */
[----:B------:R-:W-:Y:S01]  /*0c30*/  FFMA R3, R10, R10, R3 ;  /* 0x0000000a0a037223 */ /* 0x000fe20000000003 */
[----:B------:R-:W-:-:S03]  /*0c40*/  I2FP.F32.U32 R14, R11 ;  /* 0x0000000b000e7245 */ /* 0x000fc60000201000 */
[----:B------:R-:W-:-:S04]  /*0c50*/  FADD R3, R3, R12 ;  /* 0x0000000c03037221 */ /* 0x000fc80000000000 */
[----:B------:R-:W-:-:S05]  /*0c60*/  FADD R3, R3, R14 ;  /* 0x0000000e03037221 */ /* 0x000fca0000000000 */
[----:B------:R-:W-:Y:S01]  /*0c70*/  STS [R0+0xec0], R3 ;  /* 0x000ec00300007388 */ /* 0x000fe20000000800 */
[----:B------:R-:W-:Y:S06]  /*0c80*/  BAR.SYNC.DEFER_BLOCKING 0x0 ;  /* 0x0000000000007b1d */ /* 0x000fec0000010000 */
[----:B------:R-:W-:Y:S04]  /*0c90*/  @!P1 LDS R11, [R0+0x10c0] ;  /* 0x0010c000000b9984 */ /* 0x000fe80000000800 */
[----:B------:R-:W0:Y:S02]  /*0ca0*/  @!P1 LDS R12, [R0+0xec0] ;  /* 0x000ec000000c9984 */ /* 0x000e240000000800 */
[----:B0-----:R-:W-:-:S05]  /*0cb0*/  @!P1 FADD R11, R11, R12 ;  /* 0x0000000c0b0b9221 */ /* 0x001fca0000000000 */
[----:B------:R0:W-:Y:S01]  /*0cc0*/  @!P1 STS [R0+0xec0], R11 ;  /* 0x000ec00b00009388 */ /* 0x0001e20000000800 */
[----:B------:R-:W-:Y:S01]  /*0cd0*/  BAR.SYNC.DEFER_BLOCKING 0x0 ;  /* 0x0000000000007b1d */ /* 0x000fe20000010000 */
[----:B0-----:R-:W-:-:S05]  /*0ce0*/  I2FP.F32.S32 R11, R2 ;  /* 0x00000002000b7245 */ /* 0x001fca0000201400 */
[----:B------:R-:W-:Y:S04]  /*0cf0*/  @!P2 LDS R12, [R0+0xfc0] ;  /* 0x000fc000000ca984 */ /* 0x000fe80000000800 */
[----:B------:R-:W0:Y:S02]  /*0d00*/  @!P2 LDS R13, [R0+0xec0] ;  /* 0x000ec000000da984 */ /* 0x000e240000000800 */
[----:B0-----:R-:W-:Y:S01]  /*0d10*/  @!P2 FADD R13, R12, R13 ;  /* 0x0000000d0c0da221 */ /* 0x001fe20000000000 */
[----:B------:R-:W-:-:S04]  /*0d20*/  I2FP.F32.S32 R12, R15 ;  /* 0x0000000f000c7245 */ /* 0x000fc80000201400 */
[----:B------:R-:W-:Y:S01]  /*0d30*/  @!P2 STS [R0+0xec0], R13 ;  /* 0x000ec00d0000a388 */ /* 0x000fe20000000800 */
[----:B------:R-:W-:Y:S01]  /*0d40*/  FMUL R15, R9, R12 ;  /* 0x0000000c090f7220 */ /* 0x000fe20000400000 */
[----:B------:R-:W-:Y:S03]  /*0d50*/  BAR.SYNC.DEFER_BLOCKING 0x0 ;  /* 0x0000000000007b1d */ /* 0x000fe60000010000 */
[----:B------:R-:W-:-:S03]  /*0d60*/  FFMA R19, R10, R11, R15 ;  /* 0x0000000b0a137223 */ /* 0x000fc6000000000f */
[----:B------:R-:W-:Y:S04]  /*0d70*/  @!P3 LDS R3, [R0+0xf40] ;  /* 0x000f40000003b984 */ /* 0x000fe80000000800 */
[----:B------:R-:W0:Y:S02]  /*0d80*/  @!P3 LDS R14, [R0+0xec0] ;  /* 0x000ec000000eb984 */ /* 0x000e240000000800 */
[----:B0-----:R-:W-:-:S05]  /*0d90*/  @!P3 FADD R3, R3, R14 ;  /* 0x0000000e0303b221 */ /* 0x001fca0000000000 */
[----:B------:R0:W-:Y:S01]  /*0da0*/  @!P3 STS [R0+0xec0], R3 ;  /* 0x000ec0030000b388 */ /* 0x0001e20000000800 */
[----:B------:R-:W-:Y:S06]  /*0db0*/  BAR.SYNC.DEFER_BLOCKING 0x0 ;  /* 0x0000000000007b1d */ /* 0x000fec0000010000 */
[----:B------:R-:W-:Y:S05]  /*0dc0*/  @P3 BRA `(.L_x_99) ;  /* 0x0000000000503947 */ /* 0x000fea0003800000 */
[----:B------:R-:W-:Y:S04]  /*0dd0*/  LDS R2, [R0+0xf00] ;  /* 0x000f000000027984 */ /* 0x000fe80000000800 */
[----:B0-----:R-:W0:Y:S02]  /*0de0*/  LDS R3, [R0+0xec0] ;  /* 0x000ec00000037984 */ /* 0x001e240000000800 */
[----:B0-----:R-:W-:-:S05]  /*0df0*/  FADD R3, R2, R3 ;  /* 0x0000000302037221 */ /* 0x001fca0000000000 */
[----:B------:R-:W-:Y:S04]  /*0e00*/  STS [R0+0xec0], R3 ;  /* 0x000ec00300007388 */ /* 0x000fe80000000800 */
[----:B------:R-:W-:Y:S04]  /*0e10*/  LDS R2, [R0+0xee0] ;  /* 0x000ee00000027984 */ /* 0x000fe80000000800 */
[----:B------:R-:W0:Y:S02]  /*0e20*/  LDS R13, [R0+0xec0] ;  /* 0x000ec000000d7984 */ /* 0x000e240000000800 */
        /* <DEDUP_REMOVED lines=13> */
[----:B------:R2:W-:Y:S02]  /*0f00*/  STS [R0+0xec0], R3 ;  /* 0x000ec00300007388 */ /* 0x0005e40000000800 */
.L_x_99:
[----:B-1----:R-:W-:Y:S05]  /*0f10*/  BSYNC.RECONVERGENT B0 ;  /* 0x0000000000007941 */ /* 0x002fea0003800200 */
.L_x_98:
[----:B------:R-:W-:Y:S06]  /*0f20*/  BAR.SYNC.DEFER_BLOCKING 0x0 ;  /* 0x0000000000007b1d */ /* 0x000fec0000010000 */
[----:B------:R-:W-:Y:S01]  /*0f30*/  BSSY.RECONVERGENT B0, `(.L_x_100) ;  /* 0x0000029000007945 */ /* 0x000fe20003800200 */
[----:B0-2---:R-:W-:Y:S01]  /*0f40*/  LDS R3, [R6+0xec0] ;  /* 0x000ec00006037984 */ /* 0x005fe20000000800 */
[----:B------:R-:W-:Y:S06]  /*0f50*/  BAR.SYNC.DEFER_BLOCKING 0x0 ;  /* 0x0000000000007b1d */ /* 0x000fec0000010000 */
[----:B------:R-:W-:Y:S02]  /*0f60*/  STS [R0+0xec0], R19 ;  /* 0x000ec01300007388 */ /* 0x000fe40000000800 */
[----:B------:R-:W-:Y:S06]  /*0f70*/  BAR.SYNC.DEFER_BLOCKING 0x0 ;  /* 0x0000000000007b1d */ /* 0x000fec0000010000 */
[----:B------:R-:W-:Y:S04]  /*0f80*/  @!P1 LDS R2, [R0+0x10c0] ;  /* 0x0010c00000029984 */ /* 0x000fe80000000800 */
[----:B------:R-:W0:Y:S02]  /*0f90*/  @!P1 LDS R13, [R0+0xec0] ;  /* 0x000ec000000d9984 */ /* 0x000e240000000800 */
[----:B0-----:R-:W-:-:S05]  /*0fa0*/  @!P1 FADD R13, R2, R13 ;  /* 0x0000000d020d9221 */ /* 0x001fca0000000000 */
[----:B------:R-:W-:Y:S01]  /*0fb0*/  @!P1 STS [R0+0xec0], R13 ;  /* 0x000ec00d00009388 */ /* 0x000fe20000000800 */
        /* <DEDUP_REMOVED lines=9> */
[----:B------:R0:W-:Y:S01]  /*1050*/  @!P3 STS [R0+0xec0], R17 ;  /* 0x000ec0110000b388 */ /* 0x0001e20000000800 */
[----:B------:R-:W-:Y:S06]  /*1060*/  BAR.SYNC.DEFER_BLOCKING 0x0 ;  /* 0x0000000000007b1d */ /* 0x000fec0000010000 */
[----:B------:R-:W-:Y:S05]  /*1070*/  @P3 BRA `(.L_x_101) ;  /* 0x0000000000503947 */ /* 0x000fea0003800000 */
[----:B------:R-:W-:Y:S04]  /*1080*/  LDS R2, [R0+0xf00] ;  /* 0x000f000000027984 */ /* 0x000fe80000000800 */
[----:B------:R-:W1:Y:S02]  /*1090*/  LDS R13, [R0+0xec0] ;  /* 0x000ec000000d7984 */ /* 0x000e640000000800 */
[----:B-1----:R-:W-:-:S05]  /*10a0*/  FADD R13, R2, R13 ;  /* 0x0000000d020d7221 */ /* 0x002fca0000000000 */
[----:B------:R-:W-:Y:S04]  /*10b0*/  STS [R0+0xec0], R13 ;  /* 0x000ec00d00007388 */ /* 0x000fe80000000800 */
[----:B------:R-:W-:Y:S04]  /*10c0*/  LDS R2, [R0+0xee0] ;  /* 0x000ee00000027984 */ /* 0x000fe80000000800 */
[----:B------:R-:W1:Y:S02]  /*10d0*/  LDS R15, [R0+0xec0] ;  /* 0x000ec000000f7984 */ /* 0x000e640000000800 */
[----:B-1----:R-:W-:-:S05]  /*10e0*/  FADD R15, R2, R15 ;  /* 0x0000000f020f7221 */ /* 0x002fca0000000000 */
[----:B------:R-:W-:Y:S04]  /*10f0*/  STS [R0+0xec0], R15 ;  /* 0x000ec00f00007388 */ /* 0x000fe80000000800 */
        /* <DEDUP_REMOVED lines=12> */
.L_x_101:
[----:B------:R-:W-:Y:S05]  /*11c0*/  BSYNC.RECONVERGENT B0 ;  /* 0x0000000000007941 */ /* 0x000fea0003800200 */
.L_x_100:
[----:B------:R-:W-:Y:S01]  /*11d0*/  BAR.SYNC.DEFER_BLOCKING 0x0 ;  /* 0x0000000000007b1d */ /* 0x000fe20000010000 */
[----:B0-----:R-:W-:-:S05]  /*11e0*/  FMUL R17, R3, 0.5 ;  /* 0x3f00000003117820 */ /* 0x001fca0000400000 */
[----:B------:R-:W0:Y:S02]  /*11f0*/  MUFU.RCP R14, R17 ;  /* 0x00000011000e7308 */ /* 0x000e240000001000 */
[----:B0-----:R-:W-:Y:S01]  /*1200*/  FFMA R3, -R17, R14, 1 ;  /* 0x3f80000011037423 */ /* 0x001fe2000000010e */
[----:B------:R-:W0:Y:S03]  /*1210*/  LDS R2, [R6+0xec0] ;  /* 0x000ec00006027984 */ /* 0x000e260000000800 */
[----:B------:R-:W-:Y:S02]  /*1220*/  FFMA R3, R14, R3, R14 ;  /* 0x000000030e037223 */ /* 0x000fe4000000000e */
[----:B0-----:R-:W0:Y:S02]  /*1230*/  FCHK P1, R2, R17 ;  /* 0x0000001102007302 */ /* 0x001e240000020000 */
[----:B------:R-:W-:-:S04]  /*1240*/  FFMA R14, R2, R3, RZ ;  /* 0x00000003020e7223 */ /* 0x000fc800000000ff */
[----:B-1----:R-:W-:-:S04]  /*1250*/  FFMA R13, -R17, R14, R2 ;  /* 0x0000000e110d7223 */ /* 0x002fc80000000102 */
[----:B------:R-:W-:Y:S01]  /*1260*/  FFMA R3, R3, R13, R14 ;  /* 0x0000000d03037223 */ /* 0x000fe2000000000e */
[----:B0-----:R-:W-:Y:S06]  /*1270*/  @!P1 BRA `(.L_x_102) ;  /* 0x00000000000c9947 */ /* 0x001fec0003800000 */
[----:B------:R-:W-:-:S07]  /*1280*/  MOV R14, 0x12a0 ;  /* 0x000012a0000e7802 */ /* 0x000fce0000000f00 */
[----:B------:R-:W-:Y:S05]  /*1290*/  CALL.REL.NOINC `($__internal_0_$__cuda_sm3x_div_rn_noftz_f32_slowpath) ;  /* 0x0000002c00687944 */ /* 0x000fea0003c00000 */
[----:B------:R-:W-:-:S07]  /*12a0*/  IMAD.MOV.U32 R3, RZ, RZ, R2 ;  /* 0x000000ffff037224 */ /* 0x000fce00078e0002 */
.L_x_102:
[C---:B------:R-:W-:Y:S01]  /*12b0*/  VIADD R13, R7.reuse, 0xffffffff ;  /* 0xffffffff070d7836 */ /* 0x040fe20000000000 */
[----:B------:R-:W-:Y:S04]  /*12c0*/  BAR.SYNC.DEFER_BLOCKING 0x0 ;  /* 0x0000000000007b1d */ /* 0x000fe80000010000 */
[----:B------:R-:W-:Y:S01]  /*12d0*/  ISETP.GE.U32.AND P1, PT, R4, R13, PT ;  /* 0x0000000d0400720c */ /* 0x000fe20003f26070 */
[----:B------:R-:W-:-:S03]  /*12e0*/  IMAD R13, R7, 0x80, R6 ;  /* 0x00000080070d7824 */ /* 0x000fc600078e0206 */
[----:B------:R-:W0:Y:S01]  /*12f0*/  S2UR UR5, SR_CgaCtaId ;  /* 0x00000000000579c3 */ /* 0x000e220000008800 */
[----:B------:R-:W-:Y:S01]  /*1300*/  UMOV UR4, 0x400 ;  /* 0x0000040000047882 */ /* 0x000fe20000000000 */
[----:B------:R-:W-:-:S07]  /*1310*/  @P0 IMAD R14, R7, 0x4, R13 ;  /* 0x00000004070e0824 */ /* 0x000fce00078e020d */
[C---:B------:R-:W-:Y:S02]  /*1320*/  @!P1 IMAD.IADD R2, R7.reuse, 0x1, -R4 ;  /* 0x0000000107029824 */ /* 0x040fe400078e0a04 */
[--C-:B------:R-:W-:Y:S02]  /*1330*/  @!P1 IMAD R15, R4, 0x4, R13.reuse ;  /* 0x00000004040f9824 */ /* 0x100fe400078e020d */
[----:B------:R-:W-:Y:S02]  /*1340*/  @!P1 IMAD R16, R2, 0x4, R13 ;  /* 0x0000000402109824 */ /* 0x000fe400078e020d */
[----:B------:R-:W-:Y:S01]  /*1350*/  @!P1 IMAD R17, R7, 0x80, R0 ;  /* 0x0000008007119824 */ /* 0x000fe200078e0200 */
[----:B------:R-:W-:Y:S04]  /*1360*/  @P0 STS [R14+0x83c], R3 ;  /* 0x00083c030e000388 */ /* 0x000fe80000000800 */
[----:B------:R-:W-:Y:S01]  /*1370*/  @!P1 LDS R2, [R15+0x7c0] ;  /* 0x0007c0000f029984 */ /* 0x000fe20000000800 */
[----:B0-----:R-:W-:-:S03]  /*1380*/  ULEA UR4, UR5, UR4, 0x18 ;  /* 0x0000000405047291 */ /* 0x001fc6000f8ec0ff */
[----:B------:R-:W0:Y:S01]  /*1390*/  @!P1 LDS R13, [R16+0x7b8] ;  /* 0x0007b800100d9984 */ /* 0x000e220000000800 */
[----:B------:R-:W-:Y:S01]  /*13a0*/  UMOV UR5, UR6 ;  /* 0x0000000600057c82 */ /* 0x000fe20008000000 */
[----:B0-----:R-:W-:-:S05]  /*13b0*/  @!P1 FFMA R2, R13, -R3, R2 ;  /* 0x800000030d029223 */ /* 0x001fca0000000002 */
[----:B------:R0:W-:Y:S04]  /*13c0*/  @!P1 STS [R17+0x840], R2 ;  /* 0x0008400211009388 */ /* 0x0001e80000000800 */
[----:B------:R-:W1:Y:S01]  /*13d0*/  LDS R6, [UR4+0x1c] ;  /* 0x00001c04ff067984 */ /* 0x000e620008000800 */
[----:B0-----:R-:W-:-:S06]  /*13e0*/  FFMA R2, -R10, R3, R11 ;  /* 0x000000030a027223 */ /* 0x001fcc000000010b */
[----:B------:R-:W2:Y:S01]  /*13f0*/  F2I.TRUNC.NTZ R2, R2 ;  /* 0x0000000200027305 */ /* 0x000ea2000020f100 */
[----:B-1----:R-:W-:-:S05]  /*1400*/  IMAD.IADD R13, R6, 0x1, -R7 ;  /* 0x00000001060d7824 */ /* 0x002fca00078e0a07 */
[----:B------:R-:W-:-:S13]  /*1410*/  ISETP.GE.U32.AND P1, PT, R4, R13, PT ;  /* 0x0000000d0400720c */ /* 0x000fda0003f26070 */
[----:B------:R-:W0:Y:S02]  /*1420*/  @!P1 LDS R6, [R8+0xc0] ;  /* 0x0000c00008069984 */ /* 0x000e240000000800 */
[----:B0-----:R-:W-:-:S05]  /*1430*/  @!P1 FFMA R13, R11, -R3, R6 ;  /* 0x800000030b0d9223 */ /* 0x001fca0000000006 */
[----:B------:R-:W-:Y:S04]  /*1440*/  @!P1 STS [R8+0xc0], R13 ;  /* 0x0000c00d08009388 */ /* 0x000fe80000000800 */
[----:B------:R-:W0:Y:S02]  /*1450*/  LDS R6, [UR4+0x1c] ;  /* 0x00001c04ff067984 */ /* 0x000e240008000800 */
[----:B0-----:R-:W-:-:S05]  /*1460*/  IMAD.IADD R6, R6, 0x1, -R7 ;  /* 0x0000000106067824 */ /* 0x001fca00078e0a07 */
[----:B------:R-:W-:-:S13]  /*1470*/  ISETP.GE.U32.AND P1, PT, R5, R6, PT ;  /* 0x000000060500720c */ /* 0x000fda0003f26070 */
[----:B------:R-:W0:Y:S02]  /*1480*/  @!P1 LDS R15, [R8+0x4c0] ;  /* 0x0004c000080f9984 */ /* 0x000e240000000800 */
[-C--:B0-----:R-:W-:Y:S01]  /*1490*/  @!P1 FFMA R15, R12, -R3.reuse, R15 ;  /* 0x800000030c0f9223 */ /* 0x081fe2000000000f */
[----:B------:R-:W-:-:S04]  /*14a0*/  FFMA R3, -R9, R3, R12 ;  /* 0x0000000309037223 */ /* 0x000fc8000000010c */
[----:B------:R3:W-:Y:S01]  /*14b0*/  @!P1 STS [R8+0x4c0], R15 ;  /* 0x0004c00f08009388 */ /* 0x0007e20000000800 */
[----:B------:R-:W-:Y:S01]  /*14c0*/  BAR.SYNC.DEFER_BLOCKING 0x0 ;  /* 0x0000000000007b1d */ /* 0x000fe20000010000 */
[C---:B------:R-:W-:Y:S01]  /*14d0*/  ISETP.NE.AND P1, PT, R7.reuse, UR5, PT ;  /* 0x0000000507007c0c */ /* 0x040fe2000bf25270 */
[----:B------:R-:W-:-:S04]  /*14e0*/  VIADD R7, R7, 0x1 ;  /* 0x0000000107077836 */ /* 0x000fc80000000000 */
[----:B------:R-:W4:Y:S08]  /*14f0*/  F2I.TRUNC.NTZ R3, R3 ;  /* 0x0000000300037305 */ /* 0x000f30000020f100 */
[----:B--23--:R-:W-:Y:S05]  /*1500*/  @P1 BRA `(.L_x_103) ;  /* 0xfffffff400501947 */ /* 0x00cfea000383ffff */
.L_x_97:
[----:B------:R-:W-:-:S04]  /*1510*/  SHF.R.U32.HI R5, RZ, 0x5, R4 ;  /* 0x00000005ff057819 */ /* 0x000fc80000011604 */
[----:B------:R-:W-:-:S13]  /*1520*/  ISETP.GE.AND P0, PT, R5, UR5, PT ;  /* 0x0000000505007c0c */ /* 0x000fda000bf06270 */
[----:B------:R-:W-:Y:S05]  /*1530*/  @P0 EXIT ;  /* 0x000000000000094d */ /* 0x000fea0003800000 */
[----:B------:R-:W1:Y:S01]  /*1540*/  LDC R7, c[0x0][0x398] ;  /* 0x0000e600ff077b82 */ /* 0x000e620000000800 */
[----:B------:R-:W2:Y:S07]  /*1550*/  LDCU UR7, c[0x0][0x388] ;  /* 0x00007100ff0777ac */ /* 0x000eae0008000800 */
[----:B------:R-:W2:Y:S01]  /*1560*/  S2UR UR6, SR_CTAID.Y ;  /* 0x00000000000679c3 */ /* 0x000ea20000002600 */
[----:B-1----:R-:W-:Y:S01]  /*1570*/  ISETP.GE.AND P0, PT, R7, 0x1, PT ;  /* 0x000000010700780c */ /* 0x002fe20003f06270 */
[----:B--2---:R-:W-:-:S12]  /*1580*/  UIMAD UR6, UR6, UR7, URZ ;  /* 0x00000007060672a4 */ /* 0x004fd8000f8e02ff */
[----:B------:R-:W-:Y:S05]  /*1590*/  @!P0 EXIT ;  /* 0x000000000000894d */ /* 0x000fea0003800000 */
[----:B------:R-:W1:Y:S01]  /*15a0*/  LDC.64 R14, c[0x0][0x380] ;  /* 0x0000e000ff0e7b82 */ /* 0x000e620000000a00 */
[C---:B------:R-:W-:Y:S01]  /*15b0*/  LOP3.LUT R2, R4.reuse, 0x1f, RZ, 0xc0, !PT ;  /* 0x0000001f04027812 */ /* 0x040fe200078ec0ff */
[----:B------:R-:W-:Y:S01]  /*15c0*/  ULEA UR7, UR5, UR6, 0x1 ;  /* 0x0000000605077291 */ /* 0x000fe2000f8e08ff */
[C---:B0---4-:R-:W-:Y:S01]  /*15d0*/  LOP3.LUT R3, R7.reuse, 0x7ffffffc, RZ, 0xc0, !PT ;  /* 0x7ffffffc07037812 */ /* 0x051fe200078ec0ff */
[----:B------:R-:W-:Y:S01]  /*15e0*/  UIMAD UR8, UR5, 0x3, UR6 ;  /* 0x00000003050878a4 */ /* 0x000fe2000f8e0206 */
[----:B------:R-:W-:Y:S02]  /*15f0*/  LOP3.LUT R6, R4, 0x3e0, RZ, 0xc0, !PT ;  /* 0x000003e004067812 */ /* 0x000fe400078ec0ff */
[----:B------:R-:W-:Y:S01]  /*1600*/  LOP3.LUT R4, R7, 0x3, RZ, 0xc0, !PT ;  /* 0x0000000307047812 */ /* 0x000fe200078ec0ff */
[----:B------:R-:W-:Y:S01]  /*1610*/  IMAD.MOV R7, RZ, RZ, -R3 ;  /* 0x000000ffff077224 */ /* 0x000fe200078e0a03 */
[----:B------:R-:W-:Y:S01]  /*1620*/  LEA R6, R6, UR4, 0x2 ;  /* 0x0000000406067c11 */ /* 0x000fe2000f8e10ff */
[----:B-1----:R-:W-:-:S07]  /*1630*/  IMAD.WIDE.U32 R14, R2, 0x4, R14 ;  /* 0x00000004020e7825 */ /* 0x002fce00078e000e */
.L_x_136:
[----:B0-----:R-:W0:Y:S01]  /*1640*/  S2UR UR5, SR_CgaCtaId ;  /* 0x00000000000579c3 */ /* 0x001e220000008800 */
[----:B-1----:R-:W1:Y:S01]  /*1650*/  LDCU UR9, c[0x0][0x398] ;  /* 0x00007300ff0977ac */ /* 0x002e620008000800 */
[----:B----4-:R-:W-:Y:S02]  /*1660*/  IMAD.IADD R10, R5, 0x1, -R2 ;  /* 0x00000001050a7824 */ /* 0x010fe400078e0a02 */
[----:B------:R-:W-:Y:S01]  /*1670*/  IMAD.MOV.U32 R11, RZ, RZ, RZ ;  /* 0x000000ffff0b7224 */ /* 0x000fe200078e00ff */
[----:B------:R-:W-:Y:S01]  /*1680*/  UMOV UR4, 0x400 ;  /* 0x0000040000047882 */ /* 0x000fe20000000000 */
[----:B-1----:R-:W-:Y:S02]  /*1690*/  UISETP.GE.U32.AND UP0, UPT, UR9, 0x4, UPT ;  /* 0x000000040900788c */ /* 0x002fe4000bf06070 */
[----:B0-----:R-:W-:-:S06]  /*16a0*/  ULEA UR4, UR5, UR4, 0x18 ;  /* 0x0000000405047291 */ /* 0x001fcc000f8ec0ff */
[----:B------:R-:W-:-:S04]  /*16b0*/  IMAD.U32 R8, RZ, RZ, UR4 ;  /* 0x00000004ff087e24 */ /* 0x000fc8000f8e00ff */
[----:B------:R-:W-:-:S04]  /*16c0*/  IMAD R9, R5, 0x80, R8 ;  /* 0x0000008005097824 */ /* 0x000fc800078e0208 */
[----:B---3--:R-:W-:-:S04]  /*16d0*/  VIADD R13, R9, 0x8c0 ;  /* 0x000008c0090d7836 */ /* 0x008fc80000000000 */
[--C-:B------:R-:W-:Y:S02]  /*16e0*/  IMAD R9, R10, 0x4, R13.reuse ;  /* 0x000000040a097824 */ /* 0x100fe400078e020d */
[----:B------:R-:W-:Y:S01]  /*16f0*/  IMAD R10, R2, 0x4, R13 ;  /* 0x00000004020a7824 */ /* 0x000fe200078e020d */
[----:B--2---:R-:W-:Y:S06]  /*1700*/  BRA.U !UP0, `(.L_x_104) ;  /* 0x0000001508c87547 */ /* 0x004fec000b800000 */
[----:B------:R-:W0:Y:S01]  /*1710*/  S2R R11, SR_CgaCtaId ;  /* 0x00000000000b7919 */ /* 0x000e220000008800 */
[----:B------:R-:W1:Y:S01]  /*1720*/  LDC R16, c[0x0][0x39c] ;  /* 0x0000e700ff107b82 */ /* 0x000e620000000800 */
[----:B------:R-:W-:Y:S01]  /*1730*/  MOV R8, 0x400 ;  /* 0x0000040000087802 */ /* 0x000fe20000000f00 */
[C---:B------:R-:W-:Y:S01]  /*1740*/  VIADD R12, R5.reuse, UR7 ;  /* 0x00000007050c7c36 */ /* 0x040fe20008000000 */
[C---:B------:R-:W-:Y:S01]  /*1750*/  ISETP.GE.U32.AND P1, PT, R5.reuse, R2, PT ;  /* 0x000000020500720c */ /* 0x040fe20003f26070 */
[C---:B------:R-:W-:Y:S02]  /*1760*/  VIADD R13, R5.reuse, UR8 ;  /* 0x00000008050d7c36 */ /* 0x040fe40008000000 */
[----:B------:R-:W-:Y:S02]  /*1770*/  IMAD.MOV.U32 R18, RZ, RZ, -0x4 ;  /* 0xfffffffcff127424 */ /* 0x000fe400078e00ff */
[----:B------:R-:W-:Y:S01]  /*1780*/  IMAD.MOV.U32 R19, RZ, RZ, R7 ;  /* 0x000000ffff137224 */ /* 0x000fe200078e0007 */
[----:B-1----:R-:W-:-:S02]  /*1790*/  IADD3 R21, PT, PT, R5, UR6, R16 ;  /* 0x0000000605157c10 */ /* 0x002fc4000fffe010 */
[----:B0-----:R-:W-:Y:S01]  /*17a0*/  LEA R8, R11, R8, 0x18 ;  /* 0x000000080b087211 */ /* 0x001fe200078ec0ff */
[----:B------:R-:W-:-:S07]  /*17b0*/  VIADD R11, R5, UR6 ;  /* 0x00000006050b7c36 */ /* 0x000fce0008000000 */
.L_x_121:
[----:B------:R-:W0:Y:S01]  /*17c0*/  @P1 LDS R17, [R10] ;  /* 0x000000000a111984 */ /* 0x000e220000000800 */
[----:B------:R-:W-:Y:S01]  /*17d0*/  IMAD.MOV.U32 R16, RZ, RZ, RZ ;  /* 0x000000ffff107224 */ /* 0x000fe200078e00ff */
[----:B------:R-:W-:Y:S01]  /*17e0*/  BSSY.RECONVERGENT B0, `(.L_x_105) ;  /* 0x0000030000007945 */ /* 0x000fe20003800200 */
[----:B0-----:R-:W-:-:S04]  /*17f0*/  @P1 FMUL R17, R17, 32768 ;  /* 0x4700000011111820 */ /* 0x001fc80000400000 */
[----:B------:R-:W0:Y:S02]  /*1800*/  @P1 F2I.NTZ R16, R17 ;  /* 0x0000001100101305 */ /* 0x000e240000203100 */
[----:B0-----:R-:W-:-:S04]  /*1810*/  SHF.R.S32.HI R23, RZ, 0x1f, R16 ;  /* 0x0000001fff177819 */ /* 0x001fc80000011410 */
[----:B------:R-:W-:-:S05]  /*1820*/  LOP3.LUT R23, R23, R16, RZ, 0x3c, !PT ;  /* 0x0000001017177212 */ /* 0x000fca00078e3cff */
        /* <DEDUP_REMOVED lines=19> */
[----:B0-----:R-:W-:Y:S01]  /*1960*/  LOP3.LUT R27, R25, R16, RZ, 0xfc, !PT ;  /* 0x00000010191b7212 */ /* 0x001fe200078efcff */
[----:B------:R-:W-:-:S04]  /*1970*/  IMAD.MOV.U32 R25, RZ, RZ, RZ ;  /* 0x000000ffff197224 */ /* 0x000fc800078e00ff */
[----:B------:R-:W-:Y:S04]  /*1980*/  STS [R0+0xec0], R27 ;  /* 0x000ec01b00007388 */ /* 0x000fe80000000800 */
[----:B------:R-:W0:Y:S04]  /*1990*/  LDS R16, [R8+0x30] ;  /* 0x0000300008107984 */ /* 0x000e280000000800 */
[----:B-1----:R-:W1:Y:S01]  /*19a0*/  LDS R20, [R6+0xec0] ;  /* 0x000ec00006147984 */ /* 0x002e620000000800 */
[----:B0-----:R-:W-:Y:S01]  /*19b0*/  VIMNMX R16, PT, PT, R16, 0xa, PT ;  /* 0x0000000a10107848 */ /* 0x001fe20003fe0100 */
[----:B-1----:R-:W0:Y:S03]  /*19c0*/  FLO.U32 R20, R20 ;  /* 0x0000001400147300 */ /* 0x002e2600000e0000 */
[----:B------:R-:W-:-:S04]  /*19d0*/  VIMNMX R17, PT, PT, R16, 0x3, !PT ;  /* 0x0000000310117848 */ /* 0x000fc80007fe0100 */
[----:B0-----:R-:W-:-:S04]  /*19e0*/  IADD3 R23, PT, PT, R17, 0x1f, -R20 ;  /* 0x0000001f11177810 */ /* 0x001fc80007ffe814 */
[----:B------:R-:W-:-:S04]  /*19f0*/  IADD3 R23, PT, PT, R18, -0xe, R23 ;  /* 0xfffffff212177810 */ /* 0x000fc80007ffe017 */
[----:B------:R-:W-:Y:S01]  /*1a00*/  VIMNMX.RELU R23, PT, PT, R23, 0xf, PT ;  /* 0x0000000f17177848 */ /* 0x000fe20003fe1100 */
[----:B------:R-:W-:Y:S06]  /*1a10*/  @!P1 BRA `(.L_x_106) ;  /* 0x0000000000309947 */ /* 0x000fec0003800000 */
[----:B------:R-:W0:Y:S01]  /*1a20*/  LDS R16, [R9] ;  /* 0x0000000009107984 */ /* 0x000e220000000800 */
[----:B------:R-:W-:Y:S01]  /*1a30*/  IMAD.MOV.U32 R20, RZ, RZ, 0x1 ;  /* 0x00000001ff147424 */ /* 0x000fe200078e00ff */
[----:B------:R-:W-:-:S04]  /*1a40*/  IADD3 R17, PT, PT, R17, 0x3, R18 ;  /* 0x0000000311117810 */ /* 0x000fc80007ffe012 */
[----:B------:R-:W-:-:S04]  /*1a50*/  SHF.L.U32 R20, R20, R23, RZ ;  /* 0x0000001714147219 */ /* 0x000fc800000006ff */
[----:B------:R-:W-:-:S05]  /*1a60*/  I2FP.F32.U32 R25, R20 ;  /* 0x0000001400197245 */ /* 0x000fca0000201000 */
[----:B0-----:R-:W-:Y:S01]  /*1a70*/  FMUL R20, R16, R25 ;  /* 0x0000001910147220 */ /* 0x001fe20000400000 */
[----:B------:R-:W-:-:S03]  /*1a80*/  IMAD.MOV.U32 R16, RZ, RZ, -0x1 ;  /* 0xffffffffff107424 */ /* 0x000fc600078e00ff */
[----:B------:R-:W0:Y:S02]  /*1a90*/  F2I.NTZ R25, R20 ;  /* 0x0000001400197305 */ /* 0x000e240000203100 */
[----:B------:R-:W-:-:S04]  /*1aa0*/  SHF.L.U32 R17, R16, R17, RZ ;  /* 0x0000001110117219 */ /* 0x000fc800000006ff */
[----:B------:R-:W-:-:S04]  /*1ab0*/  LOP3.LUT R16, RZ, R17, RZ, 0x33, !PT ;  /* 0x00000011ff107212 */ /* 0x000fc800078e33ff */
[----:B0-----:R-:W-:-:S04]  /*1ac0*/  VIMNMX R16, PT, PT, R16, R25, PT ;  /* 0x0000001910107248 */ /* 0x001fc80003fe0100 */
[----:B------:R-:W-:-:S07]  /*1ad0*/  VIMNMX R25, PT, PT, R17, R16, !PT ;  /* 0x0000001011197248 */ /* 0x000fce0007fe0100 */
.L_x_106:
[----:B------:R-:W-:Y:S05]  /*1ae0*/  BSYNC.RECONVERGENT B0 ;  /* 0x0000000000007941 */ /* 0x000fea0003800200 */
.L_x_105:
[----:B------:R-:W-:Y:S01]  /*1af0*/  SHF.R.S32.HI R16, RZ, 0x1f, R25 ;  /* 0x0000001fff107819 */ /* 0x000fe20000011419 */
[----:B------:R-:W-:Y:S01]  /*1b00*/  BSSY.RECONVERGENT B0, `(.L_x_107) ;  /* 0x0000021000007945 */ /* 0x000fe20003800200 */
[----:B------:R-:W-:Y:S02]  /*1b10*/  ISETP.NE.AND P0, PT, R2, RZ, PT ;  /* 0x000000ff0200720c */ /* 0x000fe40003f05270 */
        /* <DEDUP_REMOVED lines=21> */
[----:B------:R0:W-:Y:S04]  /*1c70*/  STS [R0+0xec0], R29 ;  /* 0x000ec01d00007388 */ /* 0x0001e80000000800 */
[----:B------:R0:W1:Y:S01]  /*1c80*/  LDS R20, [R6+0xec0] ;  /* 0x000ec00006147984 */ /* 0x0000620000000800 */
[----:B------:R-:W-:Y:S05]  /*1c90*/  @P0 BRA `(.L_x_108) ;  /* 0x00000000001c0947 */ /* 0x000fea0003800000 */
[----:B------:R-:W2:Y:S01]  /*1ca0*/  LDC.64 R16, c[0x0][0x380] ;  /* 0x0000e000ff107b82 */ /* 0x000ea20000000a00 */
[----:B-1----:R-:W1:Y:S02]  /*1cb0*/  FLO.U32 R20, R20 ;  /* 0x0000001400147300 */ /* 0x002e6400000e0000 */
[----:B-1----:R-:W-:-:S04]  /*1cc0*/  IADD3 R22, PT, PT, -R20, 0x1f, RZ ;  /* 0x0000001f14167810 */ /* 0x002fc80007ffe1ff */
[----:B------:R-:W-:Y:S01]  /*1cd0*/  IADD3 R27, PT, PT, -R22, 0x21, RZ ;  /* 0x00000021161b7810 */ /* 0x000fe20007ffe1ff */
[----:B--2---:R-:W-:-:S05]  /*1ce0*/  IMAD.WIDE R16, R11, 0xc0, R16 ;  /* 0x000000c00b107825 */ /* 0x004fca00078e0210 */
[----:B------:R2:W-:Y:S04]  /*1cf0*/  STG.E desc[UR10][R16.64+0x8], R23 ;  /* 0x0000081710007986 */ /* 0x0005e8000c10190a */
[----:B------:R2:W-:Y:S02]  /*1d00*/  STG.E desc[UR10][R16.64+0xc], R27 ;  /* 0x00000c1b10007986 */ /* 0x0005e4000c10190a */
.L_x_108:
[----:B------:R-:W-:Y:S05]  /*1d10*/  BSYNC.RECONVERGENT B0 ;  /* 0x0000000000007941 */ /* 0x000fea0003800200 */
.L_x_107:
[----:B--2---:R-:W2:Y:S01]  /*1d20*/  @P1 LDS R17, [R10] ;  /* 0x000000000a111984 */ /* 0x004ea20000000800 */
[----:B------:R-:W-:Y:S01]  /*1d30*/  IMAD.MOV.U32 R16, RZ, RZ, RZ ;  /* 0x000000ffff107224 */ /* 0x000fe200078e00ff */
[----:B------:R-:W-:Y:S01]  /*1d40*/  BSSY.RECONVERGENT B0, `(.L_x_109) ;  /* 0x0000030000007945 */ /* 0x000fe20003800200 */
[----:B--2---:R-:W-:-:S04]  /*1d50*/  @P1 FMUL R17, R17, 32768 ;  /* 0x4700000011111820 */ /* 0x004fc80000400000 */
[----:B------:R-:W2:Y:S02]  /*1d60*/  @P1 F2I.NTZ R16, R17 ;  /* 0x0000001100101305 */ /* 0x000ea40000203100 */
[----:B--2---:R-:W-:-:S04]  /*1d70*/  SHF.R.S32.HI R23, RZ, 0x1f, R16 ;  /* 0x0000001fff177819 */ /* 0x004fc80000011410 */
[----:B------:R-:W-:-:S05]  /*1d80*/  LOP3.LUT R23, R23, R16, RZ, 0x3c, !PT ;  /* 0x0000001017177212 */ /* 0x000fca00078e3cff */
[----:B------:R-:W-:Y:S04]  /*1d90*/  STS [R0+0xec0], R23 ;  /* 0x000ec01700007388 */ /* 0x000fe80000000800 */
[----:B------:R-:W-:Y:S04]  /*1da0*/  LDS R16, [R0+0xf00] ;  /* 0x000f000000107984 */ /* 0x000fe80000000800 */
[----:B------:R-:W2:Y:S02]  /*1db0*/  LDS R27, [R0+0xec0] ;  /* 0x000ec000001b7984 */ /* 0x000ea40000000800 */
[----:B--2---:R-:W-:-:S05]  /*1dc0*/  LOP3.LUT R27, R27, R16, RZ, 0xfc, !PT ;  /* 0x000000101b1b7212 */ /* 0x004fca00078efcff */
        /* <DEDUP_REMOVED lines=13> */
[----:B------:R-:W-:Y:S04]  /*1ea0*/  LDS R16, [R0+0xec4] ;  /* 0x000ec40000107984 */ /* 0x000fe80000000800 */
[----:B------:R-:W2:Y:S01]  /*1eb0*/  LDS R27, [R0+0xec0] ;  /* 0x000ec000001b7984 */ /* 0x000ea20000000800 */
[----:B0-----:R-:W-:Y:S01]  /*1ec0*/  IMAD.MOV.U32 R23, RZ, RZ, RZ ;  /* 0x000000ffff177224 */ /* 0x001fe200078e00ff */
[----:B--2---:R-:W-:-:S05]  /*1ed0*/  LOP3.LUT R29, R27, R16, RZ, 0xfc, !PT ;  /* 0x000000101b1d7212 */ /* 0x004fca00078efcff */
        /* <DEDUP_REMOVED lines=22> */
.L_x_110:
[----:B------:R-:W-:Y:S05]  /*2040*/  BSYNC.RECONVERGENT B0 ;  /* 0x0000000000007941 */ /* 0x000fea0003800200 */
.L_x_109:
[----:B------:R-:W-:Y:S01]  /*2050*/  SHF.R.S32.HI R16, RZ, 0x1f, R23 ;  /* 0x0000001fff107819 */ /* 0x000fe20000011417 */
[----:B------:R-:W-:Y:S03]  /*2060*/  BSSY.RECONVERGENT B0, `(.L_x_111) ;  /* 0x0000022000007945 */ /* 0x000fe60003800200 */
        /* <DEDUP_REMOVED lines=21> */
[----:B------:R-:W-:-:S04]  /*21c0*/  @P1 IMAD.WIDE R16, R11, 0xc0, R14 ;  /* 0x000000c00b101825 */ /* 0x000fc800078e020e */
[----:B------:R0:W-:Y:S04]  /*21d0*/  STS [R0+0xec0], R22 ;  /* 0x000ec01600007388 */ /* 0x0001e80000000800 */
[----:B------:R0:W1:Y:S04]  /*21e0*/  LDS R20, [R6+0xec0] ;  /* 0x000ec00006147984 */ /* 0x0000680000000800 */
[----:B------:R0:W-:Y:S01]  /*21f0*/  @P1 STG.E desc[UR10][R16.64+0x40], R25 ;  /* 0x0000401910001986 */ /* 0x0001e2000c10190a */
[----:B------:R-:W-:Y:S05]  /*2200*/  @P0 BRA `(.L_x_112) ;  /* 0x00000000001c0947 */ /* 0x000fea0003800000 */
[----:B0-----:R-:W0:Y:S01]  /*2210*/  LDC.64 R16, c[0x0][0x380] ;  /* 0x0000e000ff107b82 */ /* 0x001e220000000a00 */
[----:B-1----:R-:W1:Y:S02]  /*2220*/  FLO.U32 R20, R20 ;  /* 0x0000001400147300 */ /* 0x002e6400000e0000 */
[----:B-1----:R-:W-:-:S04]  /*2230*/  IADD3 R22, PT, PT, -R20, 0x1f, RZ ;  /* 0x0000001f14167810 */ /* 0x002fc80007ffe1ff */
[----:B------:R-:W-:Y:S01]  /*2240*/  IADD3 R25, PT, PT, -R22, 0x21, RZ ;  /* 0x0000002116197810 */ /* 0x000fe20007ffe1ff */
[----:B0-----:R-:W-:-:S05]  /*2250*/  IMAD.WIDE R16, R21, 0xc0, R16 ;  /* 0x000000c015107825 */ /* 0x001fca00078e0210 */
[----:B------:R2:W-:Y:S04]  /*2260*/  STG.E desc[UR10][R16.64+0x8], R27 ;  /* 0x0000081b10007986 */ /* 0x0005e8000c10190a */
[----:B------:R2:W-:Y:S02]  /*2270*/  STG.E desc[UR10][R16.64+0xc], R25 ;  /* 0x00000c1910007986 */ /* 0x0005e4000c10190a */
.L_x_112:
[----:B------:R-:W-:Y:S05]  /*2280*/  BSYNC.RECONVERGENT B0 ;  /* 0x0000000000007941 */ /* 0x000fea0003800200 */
.L_x_111:
[----:B0-2---:R-:W0:Y:S01]  /*2290*/  @P1 LDS R17, [R10] ;  /* 0x000000000a111984 */ /* 0x005e220000000800 */
        /* <DEDUP_REMOVED lines=49> */
.L_x_114:
[----:B------:R-:W-:Y:S05]  /*25b0*/  BSYNC.RECONVERGENT B0 ;  /* 0x0000000000007941 */ /* 0x000fea0003800200 */
.L_x_113:
        /* <DEDUP_REMOVED lines=35> */
.L_x_116:
[----:B------:R-:W-:Y:S05]  /*27f0*/  BSYNC.RECONVERGENT B0 ;  /* 0x0000000000007941 */ /* 0x000fea0003800200 */
.L_x_115:
        /* <DEDUP_REMOVED lines=39> */
[----:B------:R-:W-:Y:S02]  /*2a70*/  IMAD.MOV.U32 R20, RZ, RZ, 0x1 ;  /* 0x00000001ff147424 */ /* 0x000fe400078e00ff */
[----:B------:R-:W-:-:S03]  /*2a80*/  IMAD.IADD R17, R17, 0x1, R18 ;  /* 0x0000000111117824 */ /* 0x000fc600078e0212 */
        /* <DEDUP_REMOVED lines=9> */
.L_x_118:
[----:B------:R-:W-:Y:S05]  /*2b20*/  BSYNC.RECONVERGENT B0 ;  /* 0x0000000000007941 */ /* 0x000fea0003800200 */
.L_x_117:
        /* <DEDUP_REMOVED lines=35> */
.L_x_120:
[----:B------:R-:W-:Y:S05]  /*2d60*/  BSYNC.RECONVERGENT B0 ;  /* 0x0000000000007941 */ /* 0x000fea0003800200 */
.L_x_119:
[----:B0-2---:R-:W-:Y:S01]  /*2d70*/  @P1 IMAD.WIDE R16, R13, 0xc0, R14 ;  /* 0x000000c00d101825 */ /* 0x005fe200078e020e */
[----:B------:R-:W0:Y:S03]  /*2d80*/  LDC R20, c[0x0][0x39c] ;  /* 0x0000e700ff147b82 */ /* 0x000e260000000800 */
[----:B------:R-:W-:Y:S01]  /*2d90*/  VIADD R19, R19, 0x4 ;  /* 0x0000000413137836 */ /* 0x000fe20000000000 */
[----:B------:R2:W-:Y:S01]  /*2da0*/  @P1 STG.E desc[UR10][R16.64+0x40], R23 ;  /* 0x0000401710001986 */ /* 0x0005e2000c10190a */
[----:B------:R-:W-:-:S03]  /*2db0*/  VIADD R18, R18, 0xfffffffc ;  /* 0xfffffffc12127836 */ /* 0x000fc60000000000 */
[----:B------:R-:W-:Y:S01]  /*2dc0*/  ISETP.NE.AND P0, PT, R19, RZ, PT ;  /* 0x000000ff1300720c */ /* 0x000fe20003f05270 */
[C---:B0-----:R-:W-:Y:S02]  /*2dd0*/  IMAD R21, R20.reuse, 0x4, R21 ;  /* 0x0000000414157824 */ /* 0x041fe400078e0215 */
[C---:B------:R-:W-:Y:S02]  /*2de0*/  IMAD R12, R20.reuse, 0x4, R12 ;  /* 0x00000004140c7824 */ /* 0x040fe400078e020c */
[C---:B------:R-:W-:Y:S02]  /*2df0*/  IMAD R13, R20.reuse, 0x4, R13 ;  /* 0x00000004140d7824 */ /* 0x040fe400078e020d */
[----:B------:R-:W-:-:S06]  /*2e00*/  IMAD R11, R20, 0x4, R11 ;  /* 0x00000004140b7824 */ /* 0x000fcc00078e020b */
[----:B--2---:R-:W-:Y:S05]  /*2e10*/  @P0 BRA `(.L_x_121) ;  /* 0xffffffe800680947 */ /* 0x004fea000383ffff */
[----:B------:R-:W-:-:S07]  /*2e20*/  IMAD.MOV.U32 R11, RZ, RZ, R3 ;  /* 0x000000ffff0b7224 */ /* 0x000fce00078e0003 */
.L_x_104:
[----:B------:R-:W-:-:S13]  /*2e30*/  ISETP.NE.AND P0, PT, R4, RZ, PT ;  /* 0x000000ff0400720c */ /* 0x000fda0003f05270 */
[----:B------:R-:W-:Y:S05]  /*2e40*/  @!P0 BRA `(.L_x_122) ;  /* 0x0000001000688947 */ /* 0x000fea0003800000 */
[----:B------:R-:W-:-:S13]  /*2e50*/  ISETP.NE.AND P0, PT, R4, 0x1, PT ;  /* 0x000000010400780c */ /* 0x000fda0003f05270 */
[----:B------:R-:W-:Y:S05]  /*2e60*/  @!P0 BRA `(.L_x_123) ;  /* 0x0000000800dc8947 */ /* 0x000fea0003800000 */
[----:B------:R-:W-:Y:S01]  /*2e70*/  ISETP.GE.U32.AND P0, PT, R5, R2, PT ;  /* 0x000000020500720c */ /* 0x000fe20003f06070 */
[----:B------:R-:W-:Y:S01]  /*2e80*/  IMAD.MOV.U32 R12, RZ, RZ, RZ ;  /* 0x000000ffff0c7224 */ /* 0x000fe200078e00ff */
[----:B------:R-:W-:Y:S01]  /*2e90*/  BSSY.RECONVERGENT B0, `(.L_x_124) ;  /* 0x0000032000007945 */ /* 0x000fe20003800200 */
[----:B------:R-:W-:-:S10]  /*2ea0*/  IMAD.MOV.U32 R16, RZ, RZ, 0x12 ;  /* 0x00000012ff107424 */ /* 0x000fd400078e00ff */
[----:B------:R-:W0:Y:S02]  /*2eb0*/  @P0 LDS R13, [R10] ;  /* 0x000000000a0d0984 */ /* 0x000e240000000800 */
        /* <DEDUP_REMOVED lines=26> */
[----:B------:R-:W0:Y:S04]  /*3060*/  LDS R12, [R8+0x30] ;  /* 0x00003000080c7984 */ /* 0x000e280000000800 */
[----:B------:R-:W2:Y:S01]  /*3070*/  LDS R18, [R6+0xec0] ;  /* 0x000ec00006127984 */ /* 0x000ea20000000800 */
[----:B0-----:R-:W-:Y:S01]  /*3080*/  VIMNMX R12, PT, PT, R12, 0xa, PT ;  /* 0x0000000a0c0c7848 */ /* 0x001fe20003fe0100 */
[----:B--2---:R-:W0:Y:S03]  /*3090*/  FLO.U32 R18, R18 ;  /* 0x0000001200127300 */ /* 0x004e2600000e0000 */
[----:B------:R-:W-:-:S05]  /*30a0*/  VIMNMX R12, PT, PT, R12, 0x3, !PT ;  /* 0x000000030c0c7848 */ /* 0x000fca0007fe0100 */
[----:B------:R-:W-:-:S05]  /*30b0*/  IMAD.IADD R23, R12, 0x1, -R11 ;  /* 0x000000010c177824 */ /* 0x000fca00078e0a0b */
[----:B0-----:R-:W-:-:S04]  /*30c0*/  IADD3 R17, PT, PT, R23, 0x1f, -R18 ;  /* 0x0000001f17117810 */ /* 0x001fc80007ffe812 */
[----:B------:R-:W-:Y:S01]  /*30d0*/  VIADDMNMX.RELU R17, R17, -R16, 0xf, PT ;  /* 0x0000000f11117446 */ /* 0x000fe20003801910 */
[----:B------:R-:W-:Y:S06]  /*30e0*/  @!P0 BRA `(.L_x_125) ;  /* 0x0000000000308947 */ /* 0x000fec0003800000 */
[----:B------:R-:W0:Y:S01]  /*30f0*/  LDS R12, [R9] ;  /* 0x00000000090c7984 */ /* 0x000e220000000800 */
[----:B------:R-:W-:-:S05]  /*3100*/  IMAD.MOV.U32 R18, RZ, RZ, 0x1 ;  /* 0x00000001ff127424 */ /* 0x000fca00078e00ff */
[----:B------:R-:W-:-:S04]  /*3110*/  SHF.L.U32 R13, R18, R17, RZ ;  /* 0x00000011120d7219 */ /* 0x000fc800000006ff */
[----:B------:R-:W-:-:S05]  /*3120*/  I2FP.F32.U32 R13, R13 ;  /* 0x0000000d000d7245 */ /* 0x000fca0000201000 */
[----:B0-----:R-:W-:Y:S01]  /*3130*/  FMUL R18, R12, R13 ;  /* 0x0000000d0c127220 */ /* 0x001fe20000400000 */
[----:B------:R-:W-:Y:S02]  /*3140*/  VIADD R12, R23, 0xffffffff ;  /* 0xffffffff170c7836 */ /* 0x000fe40000000000 */
[----:B------:R-:W-:-:S03]  /*3150*/  IMAD.MOV.U32 R13, RZ, RZ, -0x1 ;  /* 0xffffffffff0d7424 */ /* 0x000fc600078e00ff */
[----:B------:R-:W0:Y:S02]  /*3160*/  F2I.NTZ R18, R18 ;  /* 0x0000001200127305 */ /* 0x000e240000203100 */
[----:B------:R-:W-:-:S04]  /*3170*/  SHF.L.U32 R12, R13, R12, RZ ;  /* 0x0000000c0d0c7219 */ /* 0x000fc800000006ff */
[----:B------:R-:W-:-:S04]  /*3180*/  LOP3.LUT R13, RZ, R12, RZ, 0x33, !PT ;  /* 0x0000000cff0d7212 */ /* 0x000fc800078e33ff */
[----:B0-----:R-:W-:-:S04]  /*3190*/  VIMNMX R13, PT, PT, R13, R18, PT ;  /* 0x000000120d0d7248 */ /* 0x001fc80003fe0100 */
[----:B------:R-:W-:-:S07]  /*31a0*/  VIMNMX R21, PT, PT, R12, R13, !PT ;  /* 0x0000000d0c157248 */ /* 0x000fce0007fe0100 */
.L_x_125:
[----:B------:R-:W-:Y:S05]  /*31b0*/  BSYNC.RECONVERGENT B0 ;  /* 0x0000000000007941 */ /* 0x000fea0003800200 */
.L_x_124:
        /* <DEDUP_REMOVED lines=26> */
[----:B------:R-:W-:Y:S04]  /*3360*/  LDS R22, [R6+0xec0] ;  /* 0x000ec00006167984 */ /* 0x000fe80000000800 */
[----:B------:R-:W0:Y:S02]  /*3370*/  @P0 LDS R18, [R10] ;  /* 0x000000000a120984 */ /* 0x000e240000000800 */
[----:B0-----:R-:W-:-:S04]  /*3380*/  @P0 FMUL R18, R18, 32768 ;  /* 0x4700000012120820 */ /* 0x001fc80000400000 */
[----:B------:R0:W2:Y:S02]  /*3390*/  @P0 F2I.NTZ R12, R18 ;  /* 0x00000012000c0305 */ /* 0x0000a40000203100 */
[----:B0-----:R-:W0:Y:S01]  /*33a0*/  LDC R18, c[0x0][0x39c] ;  /* 0x0000e700ff127b82 */ /* 0x001e220000000800 */
        /* <DEDUP_REMOVED lines=8> */
[----:B------:R-:W2:Y:S02]  /*3430*/  LDS R19, [R0+0xec0] ;  /* 0x000ec00000137984 */ /* 0x000ea40000000800 */
[----:B--2---:R-:W-:-:S05]  /*3440*/  LOP3.LUT R19, R19, R12, RZ, 0xfc, !PT ;  /* 0x0000000c13137212 */ /* 0x004fca00078efcff */
[----:B------:R2:W-:Y:S04]  /*3450*/  STS [R0+0xec0], R19 ;  /* 0x000ec01300007388 */ /* 0x0005e80000000800 */
[----:B------:R-:W-:Y:S04]  /*3460*/  LDS R12, [R0+0xed0] ;  /* 0x000ed000000c7984 */ /* 0x000fe80000000800 */
[----:B------:R-:W3:Y:S01]  /*3470*/  LDS R25, [R0+0xec0] ;  /* 0x000ec00000197984 */ /* 0x000ee20000000800 */
[----:B--2---:R-:W-:Y:S02]  /*3480*/  LOP3.LUT R19, RZ, R11, RZ, 0x33, !PT ;  /* 0x0000000bff137212 */ /* 0x004fe400078e33ff */
[----:B---3--:R-:W-:-:S05]  /*3490*/  LOP3.LUT R25, R25, R12, RZ, 0xfc, !PT ;  /* 0x0000000c19197212 */ /* 0x008fca00078efcff */
[----:B------:R-:W-:Y:S04]  /*34a0*/  STS [R0+0xec0], R25 ;  /* 0x000ec01900007388 */ /* 0x000fe80000000800 */
[----:B------:R-:W-:Y:S04]  /*34b0*/  LDS R12, [R0+0xec8] ;  /* 0x000ec800000c7984 */ /* 0x000fe80000000800 */
[----:B------:R-:W2:Y:S02]  /*34c0*/  LDS R23, [R0+0xec0] ;  /* 0x000ec00000177984 */ /* 0x000ea40000000800 */
[----:B--2---:R-:W-:-:S05]  /*34d0*/  LOP3.LUT R23, R23, R12, RZ, 0xfc, !PT ;  /* 0x0000000c17177212 */ /* 0x004fca00078efcff */
[----:B------:R2:W-:Y:S04]  /*34e0*/  STS [R0+0xec0], R23 ;  /* 0x000ec01700007388 */ /* 0x0005e80000000800 */
[----:B------:R-:W-:Y:S04]  /*34f0*/  LDS R12, [R0+0xec4] ;  /* 0x000ec400000c7984 */ /* 0x000fe80000000800 */
[----:B------:R-:W3:Y:S01]  /*3500*/  LDS R13, [R0+0xec0] ;  /* 0x000ec000000d7984 */ /* 0x000ee20000000800 */
[----:B--2---:R-:W-:-:S04]  /*3510*/  VIADD R23, R5, UR6 ;  /* 0x0000000605177c36 */ /* 0x004fc80008000000 */
[----:B0-----:R-:W-:Y:S01]  /*3520*/  IMAD R23, R11, R18, R23 ;  /* 0x000000120b177224 */ /* 0x001fe200078e0217 */
[----:B---3--:R-:W-:-:S05]  /*3530*/  LOP3.LUT R13, R13, R12, RZ, 0xfc, !PT ;  /* 0x0000000c0d0d7212 */ /* 0x008fca00078efcff */
[----:B------:R-:W-:Y:S04]  /*3540*/  STS [R0+0xec0], R13 ;  /* 0x000ec00d00007388 */ /* 0x000fe80000000800 */
[----:B------:R-:W0:Y:S04]  /*3550*/  LDS R12, [R8+0x30] ;  /* 0x00003000080c7984 */ /* 0x000e280000000800 */
[----:B-1----:R-:W1:Y:S01]  /*3560*/  LDS R24, [R6+0xec0] ;  /* 0x000ec00006187984 */ /* 0x002e620000000800 */
[----:B0-----:R-:W-:Y:S01]  /*3570*/  VIMNMX R12, PT, PT, R12, 0xa, PT ;  /* 0x0000000a0c0c7848 */ /* 0x001fe20003fe0100 */
[----:B-1----:R-:W0:Y:S03]  /*3580*/  FLO.U32 R25, R24 ;  /* 0x0000001800197300 */ /* 0x002e2600000e0000 */
[----:B------:R-:W-:-:S05]  /*3590*/  VIMNMX R12, PT, PT, R12, 0x3, !PT ;  /* 0x000000030c0c7848 */ /* 0x000fca0007fe0100 */
[----:B------:R-:W-:Y:S02]  /*35a0*/  IMAD.IADD R20, R12, 0x1, R19 ;  /* 0x000000010c147824 */ /* 0x000fe400078e0213 */
[----:B------:R-:W-:-:S03]  /*35b0*/  IMAD.MOV.U32 R19, RZ, RZ, RZ ;  /* 0x000000ffff137224 */ /* 0x000fc600078e00ff */
[----:B0-----:R-:W-:Y:S01]  /*35c0*/  IADD3 R25, PT, PT, R20, 0x1f, -R25 ;  /* 0x0000001f14197810 */ /* 0x001fe20007ffe819 */
[----:B------:R-:W-:Y:S06]  /*35d0*/  @P1 BRA `(.L_x_127) ;  /* 0x00000000001c1947 */ /* 0x000fec0003800000 */
[----:B------:R-:W0:Y:S01]  /*35e0*/  LDC.64 R12, c[0x0][0x380] ;  /* 0x0000e000ff0c7b82 */ /* 0x000e220000000a00 */
[----:B------:R-:W1:Y:S02]  /*35f0*/  FLO.U32 R22, R22 ;  /* 0x0000001600167300 */ /* 0x000e6400000e0000 */
[----:B-1----:R-:W-:-:S04]  /*3600*/  IADD3 R24, PT, PT, -R22, 0x1f, RZ ;  /* 0x0000001f16187810 */ /* 0x002fc80007ffe1ff */
[----:B------:R-:W-:Y:S01]  /*3610*/  IADD3 R27, PT, PT, -R24, 0x21, RZ ;  /* 0x00000021181b7810 */ /* 0x000fe20007ffe1ff */
[----:B0-----:R-:W-:-:S05]  /*3620*/  IMAD.WIDE R12, R23, 0xc0, R12 ;  /* 0x000000c0170c7825 */ /* 0x001fca00078e020c */
[----:B------:R0:W-:Y:S04]  /*3630*/  STG.E desc[UR10][R12.64+0x8], R17 ;  /* 0x000008110c007986 */ /* 0x0001e8000c10190a */
[----:B------:R0:W-:Y:S02]  /*3640*/  STG.E desc[UR10][R12.64+0xc], R27 ;  /* 0x00000c1b0c007986 */ /* 0x0001e4000c10190a */
.L_x_127:
[----:B------:R-:W-:Y:S05]  /*3650*/  BSYNC.RECONVERGENT B0 ;  /* 0x0000000000007941 */ /* 0x000fea0003800200 */
.L_x_126:
[----:B------:R-:W-:Y:S01]  /*3660*/  BSSY.RECONVERGENT B0, `(.L_x_128) ;  /* 0x000000f000007945 */ /* 0x000fe20003800200 */
[----:B------:R-:W-:-:S03]  /*3670*/  VIADDMNMX.RELU R25, R25, -R16, 0xf, PT ;  /* 0x0000000f19197446 */ /* 0x000fc60003801910 */
[----:B------:R-:W-:Y:S05]  /*3680*/  @!P0 BRA `(.L_x_129) ;  /* 0x0000000000308947 */ /* 0x000fea0003800000 */
[----:B0-----:R-:W0:Y:S01]  /*3690*/  LDS R12, [R9] ;  /* 0x00000000090c7984 */ /* 0x001e220000000800 */
[----:B------:R-:W-:Y:S02]  /*36a0*/  IMAD.MOV.U32 R16, RZ, RZ, 0x1 ;  /* 0x00000001ff107424 */ /* 0x000fe400078e00ff */
[----:B------:R-:W-:Y:S02]  /*36b0*/  VIADD R20, R20, 0xffffffff ;  /* 0xffffffff14147836 */ /* 0x000fe40000000000 */
[----:B------:R-:W-:Y:S01]  /*36c0*/  IMAD.MOV.U32 R17, RZ, RZ, -0x1 ;  /* 0xffffffffff117424 */ /* 0x000fe200078e00ff */
[----:B------:R-:W-:-:S04]  /*36d0*/  SHF.L.U32 R13, R16, R25, RZ ;  /* 0x00000019100d7219 */ /* 0x000fc800000006ff */
[----:B------:R-:W-:Y:S02]  /*36e0*/  I2FP.F32.U32 R13, R13 ;  /* 0x0000000d000d7245 */ /* 0x000fe40000201000 */
[----:B------:R-:W-:-:S03]  /*36f0*/  SHF.L.U32 R20, R17, R20, RZ ;  /* 0x0000001411147219 */ /* 0x000fc600000006ff */
[----:B0-----:R-:W-:Y:S01]  /*3700*/  FMUL R13, R12, R13 ;  /* 0x0000000d0c0d7220 */ /* 0x001fe20000400000 */
[----:B------:R-:W-:-:S05]  /*3710*/  LOP3.LUT R12, RZ, R20, RZ, 0x33, !PT ;  /* 0x00000014ff0c7212 */ /* 0x000fca00078e33ff */
[----:B------:R-:W0:Y:S02]  /*3720*/  F2I.NTZ R13, R13 ;  /* 0x0000000d000d7305 */ /* 0x000e240000203100 */
[----:B0-----:R-:W-:-:S04]  /*3730*/  VIMNMX R19, PT, PT, R12, R13, PT ;  /* 0x0000000d0c137248 */ /* 0x001fc80003fe0100 */
[----:B------:R-:W-:-:S07]  /*3740*/  VIMNMX R19, PT, PT, R20, R19, !PT ;  /* 0x0000001314137248 */ /* 0x000fce0007fe0100 */
.L_x_129:
[----:B------:R-:W-:Y:S05]  /*3750*/  BSYNC.RECONVERGENT B0 ;  /* 0x0000000000007941 */ /* 0x000fea0003800200 */
.L_x_128:
[----:B0-----:R-:W-:Y:S01]  /*3760*/  SHF.R.S32.HI R12, RZ, 0x1f, R19 ;  /* 0x0000001fff0c7819 */ /* 0x001fe20000011413 */
[----:B------:R-:W-:Y:S01]  /*3770*/  IMAD.IADD R24, R23, 0x1, R18 ;  /* 0x0000000117187824 */ /* 0x000fe200078e0212 */
[----:B------:R-:W-:Y:S02]  /*3780*/  BSSY.RECONVERGENT B0, `(.L_x_130) ;  /* 0x0000023000007945 */ /* 0x000fe40003800200 */
[----:B------:R-:W-:-:S05]  /*3790*/  LOP3.LUT R13, R12, R19, RZ, 0x3c, !PT ;  /* 0x000000130c0d7212 */ /* 0x000fca00078e3cff */
[----:B------:R-:W-:Y:S04]  /*37a0*/  STS [R0+0xec0], R13 ;  /* 0x000ec00d00007388 */ /* 0x000fe80000000800 */
[----:B------:R-:W-:Y:S04]  /*37b0*/  LDS R12, [R0+0xf00] ;  /* 0x000f0000000c7984 */ /* 0x000fe80000000800 */
[----:B------:R-:W0:Y:S02]  /*37c0*/  LDS R17, [R0+0xec0] ;  /* 0x000ec00000117984 */ /* 0x000e240000000800 */
[----:B0-----:R-:W-:-:S05]  /*37d0*/  LOP3.LUT R17, R17, R12, RZ, 0xfc, !PT ;  /* 0x0000000c11117212 */ /* 0x001fca00078efcff */
[----:B------:R0:W-:Y:S04]  /*37e0*/  STS [R0+0xec0], R17 ;  /* 0x000ec01100007388 */ /* 0x0001e80000000800 */
[----:B------:R-:W-:Y:S04]  /*37f0*/  LDS R12, [R0+0xee0] ;  /* 0x000ee000000c7984 */ /* 0x000fe80000000800 */
[----:B------:R-:W1:Y:S01]  /*3800*/  LDS R27, [R0+0xec0] ;  /* 0x000ec000001b7984 */ /* 0x000e620000000800 */
[----:B0-----:R-:W-:-:S05]  /*3810*/  @P0 IMAD.WIDE R16, R23, 0xc0, R14 ;  /* 0x000000c017100825 */ /* 0x001fca00078e020e */
[----:B------:R-:W-:Y:S01]  /*3820*/  @P0 STG.E desc[UR10][R16.64+0x40], R21 ;  /* 0x0000401510000986 */ /* 0x000fe2000c10190a */
[----:B-1----:R-:W-:-:S05]  /*3830*/  LOP3.LUT R27, R27, R12, RZ, 0xfc, !PT ;  /* 0x0000000c1b1b7212 */ /* 0x002fca00078efcff */
        /* <DEDUP_REMOVED lines=23> */
.L_x_131:
[----:B------:R-:W-:Y:S05]  /*39b0*/  BSYNC.RECONVERGENT B0 ;  /* 0x0000000000007941 */ /* 0x000fea0003800200 */
.L_x_130:
[----:B------:R3:W-:Y:S01]  /*39c0*/  @P0 STG.E desc[UR10][R12.64+0x40], R19 ;  /* 0x000040130c000986 */ /* 0x0007e2000c10190a */
[----:B------:R-:W-:-:S07]  /*39d0*/  VIADD R11, R11, 0x2 ;  /* 0x000000020b0b7836 */ /* 0x000fce0000000000 */
.L_x_123:
[----:B------:R-:W4:Y:S02]  /*39e0*/  LDCU UR4, c[0x0][0x398] ;  /* 0x00007300ff0477ac */ /* 0x000f240008000800 */
[----:B----4-:R-:W-:-:S04]  /*39f0*/  ULOP3.LUT UR4, UR4, 0x1, URZ, 0xc0, !UPT ;  /* 0x0000000104047892 */ /* 0x010fc8000f8ec0ff */
[----:B------:R-:W-:-:S09]  /*3a00*/  UISETP.NE.U32.AND UP0, UPT, UR4, 0x1, UPT ;  /* 0x000000010400788c */ /* 0x000fd2000bf05070 */
[----:B------:R-:W-:Y:S05]  /*3a10*/  BRA.U UP0, `(.L_x_122) ;  /* 0x0000000500747547 */ /* 0x000fea000b800000 */
[----:B------:R-:W-:Y:S01]  /*3a20*/  ISETP.GE.U32.AND P0, PT, R5, R2, PT ;  /* 0x000000020500720c */ /* 0x000fe20003f06070 */
[----:B---3--:R-:W-:Y:S01]  /*3a30*/  IMAD.MOV.U32 R12, RZ, RZ, RZ ;  /* 0x000000ffff0c7224 */ /* 0x008fe200078e00ff */
[----:B------:R-:W-:Y:S11]  /*3a40*/  BSSY.RECONVERGENT B0, `(.L_x_132) ;  /* 0x0000032000007945 */ /* 0x000ff60003800200 */
[----:B------:R-:W3:Y:S02]  /*3a50*/  @P0 LDS R10, [R10] ;  /* 0x000000000a0a0984 */ /* 0x000ee40000000800 */
[----:B---3--:R-:W-:-:S04]  /*3a60*/  @P0 FMUL R13, R10, 32768 ;  /* 0x470000000a0d0820 */ /* 0x008fc80000400000 */
[----:B------:R-:W2:Y:S02]  /*3a70*/  @P0 F2I.NTZ R12, R13 ;  /* 0x0000000d000c0305 */ /* 0x000ea40000203100 */
[----:B--2---:R-:W-:-:S04]  /*3a80*/  SHF.R.S32.HI R17, RZ, 0x1f, R12 ;  /* 0x0000001fff117819 */ /* 0x004fc8000001140c */
[----:B------:R-:W-:-:S05]  /*3a90*/  LOP3.LUT R17, R17, R12, RZ, 0x3c, !PT ;  /* 0x0000000c11117212 */ /* 0x000fca00078e3cff */
[----:B------:R-:W-:Y:S04]  /*3aa0*/  STS [R0+0xec0], R17 ;  /* 0x000ec01100007388 */ /* 0x000fe80000000800 */
[----:B------:R-:W-:Y:S04]  /*3ab0*/  LDS R12, [R0+0xf00] ;  /* 0x000f0000000c7984 */ /* 0x000fe80000000800 */
[----:B------:R-:W2:Y:S02]  /*3ac0*/  LDS R19, [R0+0xec0] ;  /* 0x000ec00000137984 */ /* 0x000ea40000000800 */
[----:B--2---:R-:W-:Y:S01]  /*3ad0*/  LOP3.LUT R19, R19, R12, RZ, 0xfc, !PT ;  /* 0x0000000c13137212 */ /* 0x004fe200078efcff */
[----:B------:R-:W-:-:S04]  /*3ae0*/  IMAD.MOV.U32 R12, RZ, RZ, RZ ;  /* 0x000000ffff0c7224 */ /* 0x000fc800078e00ff */
        /* <DEDUP_REMOVED lines=11> */
[----:B--2---:R-:W-:Y:S01]  /*3ba0*/  IMAD.MOV.U32 R13, RZ, RZ, 0x12 ;  /* 0x00000012ff0d7424 */ /* 0x004fe200078e00ff */
[----:B---3--:R-:W-:-:S05]  /*3bb0*/  LOP3.LUT R17, R17, R10, RZ, 0xfc, !PT ;  /* 0x0000000a11117212 */ /* 0x008fca00078efcff */
[----:B------:R-:W-:Y:S04]  /*3bc0*/  STS [R0+0xec0], R17 ;  /* 0x000ec01100007388 */ /* 0x000fe80000000800 */
[----:B------:R-:W-:Y:S04]  /*3bd0*/  LDS R10, [R0+0xec4] ;  /* 0x000ec400000a7984 */ /* 0x000fe80000000800 */
[----:B------:R-:W2:Y:S02]  /*3be0*/  LDS R19, [R0+0xec0] ;  /* 0x000ec00000137984 */ /* 0x000ea40000000800 */
[----:B--2---:R-:W-:-:S05]  /*3bf0*/  LOP3.LUT R19, R19, R10, RZ, 0xfc, !PT ;  /* 0x0000000a13137212 */ /* 0x004fca00078efcff */
[----:B------:R-:W-:Y:S04]  /*3c00*/  STS [R0+0xec0], R19 ;  /* 0x000ec01300007388 */ /* 0x000fe80000000800 */
[----:B------:R-:W2:Y:S04]  /*3c10*/  LDS R8, [R8+0x30] ;  /* 0x0000300008087984 */ /* 0x000ea80000000800 */
[----:B------:R-:W3:Y:S01]  /*3c20*/  LDS R16, [R6+0xec0] ;  /* 0x000ec00006107984 */ /* 0x000ee20000000800 */
[----:B--2---:R-:W-:Y:S01]  /*3c30*/  VIMNMX R10, PT, PT, R8, 0xa, PT ;  /* 0x0000000a080a7848 */ /* 0x004fe20003fe0100 */
[----:B---3--:R-:W2:Y:S03]  /*3c40*/  FLO.U32 R16, R16 ;  /* 0x0000001000107300 */ /* 0x008ea600000e0000 */
[----:B------:R-:W-:-:S05]  /*3c50*/  VIMNMX R10, PT, PT, R10, 0x3, !PT ;  /* 0x000000030a0a7848 */ /* 0x000fca0007fe0100 */
[----:B------:R-:W-:-:S05]  /*3c60*/  IMAD.IADD R21, R10, 0x1, -R11 ;  /* 0x000000010a157824 */ /* 0x000fca00078e0a0b */
[----:B--2---:R-:W-:-:S04]  /*3c70*/  IADD3 R10, PT, PT, R21, 0x1f, -R16 ;  /* 0x0000001f150a7810 */ /* 0x004fc80007ffe810 */
[----:B------:R-:W-:Y:S01]  /*3c80*/  VIADDMNMX.RELU R10, R10, -R13, 0xf, PT ;  /* 0x0000000f0a0a7446 */ /* 0x000fe2000380190d */
[----:B------:R-:W-:Y:S06]  /*3c90*/  @!P0 BRA `(.L_x_133) ;  /* 0x0000000000308947 */ /* 0x000fec0003800000 */
[----:B------:R-:W2:Y:S01]  /*3ca0*/  LDS R9, [R9] ;  /* 0x0000000009097984 */ /* 0x000ea20000000800 */
[----:B------:R-:W-:Y:S02]  /*3cb0*/  IMAD.MOV.U32 R13, RZ, RZ, 0x1 ;  /* 0x00000001ff0d7424 */ /* 0x000fe400078e00ff */
[----:B------:R-:W-:-:S03]  /*3cc0*/  IMAD.MOV.U32 R17, RZ, RZ, -0x1 ;  /* 0xffffffffff117424 */ /* 0x000fc600078e00ff */
[----:B------:R-:W-:-:S04]  /*3cd0*/  SHF.L.U32 R8, R13, R10, RZ ;  /* 0x0000000a0d087219 */ /* 0x000fc800000006ff */
[----:B------:R-:W-:-:S05]  /*3ce0*/  I2FP.F32.U32 R8, R8 ;  /* 0x0000000800087245 */ /* 0x000fca0000201000 */
[----:B--2---:R-:W-:Y:S01]  /*3cf0*/  FMUL R13, R9, R8 ;  /* 0x00000008090d7220 */ /* 0x004fe20000400000 */
[----:B------:R-:W-:-:S05]  /*3d00*/  VIADD R8, R21, 0xffffffff ;  /* 0xffffffff15087836 */ /* 0x000fca0000000000 */
[----:B------:R-:W2:Y:S01]  /*3d10*/  F2I.NTZ R13, R13 ;  /* 0x0000000d000d7305 */ /* 0x000ea20000203100 */
[----:B------:R-:W-:-:S04]  /*3d20*/  SHF.L.U32 R8, R17, R8, RZ ;  /* 0x0000000811087219 */ /* 0x000fc800000006ff */
[----:B------:R-:W-:-:S04]  /*3d30*/  LOP3.LUT R12, RZ, R8, RZ, 0x33, !PT ;  /* 0x00000008ff0c7212 */ /* 0x000fc800078e33ff */
[----:B--2---:R-:W-:-:S04]  /*3d40*/  VIMNMX R17, PT, PT, R12, R13, PT ;  /* 0x0000000d0c117248 */ /* 0x004fc80003fe0100 */
[----:B------:R-:W-:-:S07]  /*3d50*/  VIMNMX R12, PT, PT, R8, R17, !PT ;  /* 0x00000011080c7248 */ /* 0x000fce0007fe0100 */
.L_x_133:
[----:B------:R-:W-:Y:S05]  /*3d60*/  BSYNC.RECONVERGENT B0 ;  /* 0x0000000000007941 */ /* 0x000fea0003800200 */
.L_x_132:
[----:B------:R-:W-:Y:S01]  /*3d70*/  SHF.R.S32.HI R9, RZ, 0x1f, R12 ;  /* 0x0000001fff097819 */ /* 0x000fe2000001140c */
[----:B------:R-:W2:Y:S01]  /*3d80*/  LDCU UR4, c[0x0][0x39c] ;  /* 0x00007380ff0477ac */ /* 0x000ea20008000800 */
[----:B------:R-:W-:Y:S01]  /*3d90*/  ISETP.NE.AND P1, PT, R2, RZ, PT ;  /* 0x000000ff0200720c */ /* 0x000fe20003f25270 */
[----:B------:R-:W-:Y:S01]  /*3da0*/  BSSY.RECONVERGENT B0, `(.L_x_134) ;  /* 0x0000023000007945 */ /* 0x000fe20003800200 */
[----:B------:R-:W-:-:S05]  /*3db0*/  LOP3.LUT R9, R9, R12, RZ, 0x3c, !PT ;  /* 0x0000000c09097212 */ /* 0x000fca00078e3cff */
[----:B------:R-:W-:Y:S04]  /*3dc0*/  STS [R0+0xec0], R9 ;  /* 0x000ec00900007388 */ /* 0x000fe80000000800 */
[----:B------:R-:W-:Y:S04]  /*3dd0*/  LDS R8, [R0+0xf00] ;  /* 0x000f000000087984 */ /* 0x000fe80000000800 */
[----:B------:R-:W3:Y:S02]  /*3de0*/  LDS R13, [R0+0xec0] ;  /* 0x000ec000000d7984 */ /* 0x000ee40000000800 */
[----:B---3--:R-:W-:-:S05]  /*3df0*/  LOP3.LUT R13, R13, R8, RZ, 0xfc, !PT ;  /* 0x000000080d0d7212 */ /* 0x008fca00078efcff */
        /* <DEDUP_REMOVED lines=15> */
[----:B---3--:R-:W-:Y:S01]  /*3ef0*/  LOP3.LUT R17, R9, R8, RZ, 0xfc, !PT ;  /* 0x0000000809117212 */ /* 0x008fe200078efcff */
[----:B------:R-:W-:-:S04]  /*3f00*/  VIADD R8, R5, UR6 ;  /* 0x0000000605087c36 */ /* 0x000fc80008000000 */
[----:B------:R3:W-:Y:S01]  /*3f10*/  STS [R0+0xec0], R17 ;  /* 0x000ec01100007388 */ /* 0x0007e20000000800 */
[----:B--2---:R-:W-:-:S03]  /*3f20*/  IMAD R19, R11, UR4, R8 ;  /* 0x000000040b137c24 */ /* 0x004fc6000f8e0208 */
[----:B------:R3:W2:Y:S01]  /*3f30*/  LDS R18, [R6+0xec0] ;  /* 0x000ec00006127984 */ /* 0x0006a20000000800 */
[----:B------:R-:W-:Y:S01]  /*3f40*/  @P0 IMAD.WIDE R8, R19, 0xc0, R14 ;  /* 0x000000c013080825 */ /* 0x000fe200078e020e */
[----:B------:R-:W-:Y:S06]  /*3f50*/  @P1 BRA `(.L_x_135) ;  /* 0x00000000001c1947 */ /* 0x000fec0003800000 */
[----:B---3--:R-:W3:Y:S01]  /*3f60*/  LDC.64 R16, c[0x0][0x380] ;  /* 0x0000e000ff107b82 */ /* 0x008ee20000000a00 */
[----:B--2---:R-:W2:Y:S02]  /*3f70*/  FLO.U32 R18, R18 ;  /* 0x0000001200127300 */ /* 0x004ea400000e0000 */
[----:B--2---:R-:W-:-:S04]  /*3f80*/  IADD3 R11, PT, PT, -R18, 0x1f, RZ ;  /* 0x0000001f120b7810 */ /* 0x004fc80007ffe1ff */
[----:B------:R-:W-:Y:S01]  /*3f90*/  IADD3 R11, PT, PT, -R11, 0x21, RZ ;  /* 0x000000210b0b7810 */ /* 0x000fe20007ffe1ff */
[----:B---3--:R-:W-:-:S05]  /*3fa0*/  IMAD.WIDE R16, R19, 0xc0, R16 ;  /* 0x000000c013107825 */ /* 0x008fca00078e0210 */
[----:B------:R4:W-:Y:S04]  /*3fb0*/  STG.E desc[UR10][R16.64+0x8], R10 ;  /* 0x0000080a10007986 */ /* 0x0009e8000c10190a */
[----:B------:R4:W-:Y:S02]  /*3fc0*/  STG.E desc[UR10][R16.64+0xc], R11 ;  /* 0x00000c0b10007986 */ /* 0x0009e4000c10190a */
.L_x_135:
[----:B------:R-:W-:Y:S05]  /*3fd0*/  BSYNC.RECONVERGENT B0 ;  /* 0x0000000000007941 */ /* 0x000fea0003800200 */
.L_x_134:
[----:B------:R0:W-:Y:S02]  /*3fe0*/  @P0 STG.E desc[UR10][R8.64+0x40], R12 ;  /* 0x0000400c08000986 */ /* 0x0001e4000c10190a */
.L_x_122:
[----:B------:R-:W5:Y:S01]  /*3ff0*/  LDCU UR4, c[0x0][0x39c] ;  /* 0x00007380ff0477ac */ /* 0x000f620008000800 */
[----:B------:R-:W-:-:S05]  /*4000*/  VIADD R5, R5, 0x8 ;  /* 0x0000000805057836 */ /* 0x000fca0000000000 */
[----:B-----5:R-:W-:-:S13]  /*4010*/  ISETP.GE.AND P0, PT, R5, UR4, PT ;  /* 0x0000000405007c0c */ /* 0x020fda000bf06270 */
[----:B------:R-:W-:Y:S05]  /*4020*/  @!P0 BRA `(.L_x_136) ;  /* 0xffffffd400848947 */ /* 0x000fea000383ffff */
[----:B------:R-:W-:Y:S05]  /*4030*/  EXIT ;  /* 0x000000000000794d */ /* 0x000fea0003800000 */
        .weak           $__internal_0_$__cuda_sm3x_div_rn_noftz_f32_slowpath
        .type           $__internal_0_$__cuda_sm3x_div_rn_noftz_f32_slowpath,@function
        .size           $__internal_0_$__cuda_sm3x_div_rn_noftz_f32_slowpath,(.L_x_207 - $__internal_0_$__cuda_sm3x_div_rn_noftz_f32_slowpath)
$__internal_0_$__cuda_sm3x_div_rn_noftz_f32_slowpath:
[----:B------:R-:W-:Y:S01]  /*4040*/  SHF.R.U32.HI R13, RZ, 0x17, R17 ;  /* 0x00000017ff0d7819 */ /* 0x000fe20000011611 */
[--C-:B------:R-:W-:Y:S01]  /*4050*/  IMAD.MOV.U32 R18, RZ, RZ, R2.reuse ;  /* 0x000000ffff127224 */ /* 0x100fe200078e0002 */
[----:B------:R-:W-:Y:S02]  /*4060*/  SHF.R.U32.HI R3, RZ, 0x17, R2 ;  /* 0x00000017ff037819 */ /* 0x000fe40000011602 */
[----:B------:R-:W-:Y:S02]  /*4070*/  LOP3.LUT R13, R13, 0xff, RZ, 0xc0, !PT ;  /* 0x000000ff0d0d7812 */ /* 0x000fe400078ec0ff */
[----:B------:R-:W-:-:S03]  /*4080*/  LOP3.LUT R16, R3, 0xff, RZ, 0xc0, !PT ;  /* 0x000000ff03107812 */ /* 0x000fc600078ec0ff */
[----:B------:R-:W-:Y:S02]  /*4090*/  VIADD R20, R13, 0xffffffff ;  /* 0xffffffff0d147836 */ /* 0x000fe40000000000 */
[----:B------:R-:W-:-:S03]  /*40a0*/  VIADD R19, R16, 0xffffffff ;  /* 0xffffffff10137836 */ /* 0x000fc60000000000 */
[----:B------:R-:W-:-:S04]  /*40b0*/  ISETP.GT.U32.AND P1, PT, R20, 0xfd, PT ;  /* 0x000000fd1400780c */ /* 0x000fc80003f24070 */
[----:B------:R-:W-:-:S13]  /*40c0*/  ISETP.GT.U32.OR P1, PT, R19, 0xfd, P1 ;  /* 0x000000fd1300780c */ /* 0x000fda0000f24470 */
[----:B------:R-:W-:Y:S01]  /*40d0*/  @!P1 IMAD.MOV.U32 R15, RZ, RZ, RZ ;  /* 0x000000ffff0f9224 */ /* 0x000fe200078e00ff */
[----:B------:R-:W-:Y:S06]  /*40e0*/  @!P1 BRA `(.L_x_137) ;  /* 0x0000000000609947 */ /* 0x000fec0003800000 */
[----:B------:R-:W-:Y:S01]  /*40f0*/  FSETP.GTU.FTZ.AND P1, PT, |R2|, +INF , PT ;  /* 0x7f8000000200780b */ /* 0x000fe20003f3c200 */
[----:B------:R-:W-:Y:S01]  /*4100*/  IMAD.MOV.U32 R3, RZ, RZ, R17 ;  /* 0x000000ffff037224 */ /* 0x000fe200078e0011 */
[----:B------:R-:W-:-:S04]  /*4110*/  FSETP.GTU.FTZ.AND P2, PT, |R17|, +INF , PT ;  /* 0x7f8000001100780b */ /* 0x000fc80003f5c200 */
[----:B------:R-:W-:-:S13]  /*4120*/  PLOP3.LUT P1, PT, P1, P2, PT, 0xf8, 0x8f ;  /* 0x00000000008f781c */ /* 0x000fda0000f25f70 */
[----:B------:R-:W-:Y:S05]  /*4130*/  @P1 BRA `(.L_x_138) ;  /* 0x0000000400441947 */ /* 0x000fea0003800000 */
[----:B------:R-:W-:-:S13]  /*4140*/  LOP3.LUT P1, RZ, R17, 0x7fffffff, R18, 0xc8, !PT ;  /* 0x7fffffff11ff7812 */ /* 0x000fda000782c812 */
[----:B------:R-:W-:Y:S05]  /*4150*/  @!P1 BRA `(.L_x_139) ;  /* 0x0000000400349947 */ /* 0x000fea0003800000 */
[C---:B------:R-:W-:Y:S02]  /*4160*/  FSETP.NEU.FTZ.AND P3, PT, |R2|.reuse, +INF , PT ;  /* 0x7f8000000200780b */ /* 0x040fe40003f7d200 */
[----:B------:R-:W-:Y:S02]  /*4170*/  FSETP.NEU.FTZ.AND P2, PT, |R3|, +INF , PT ;  /* 0x7f8000000300780b */ /* 0x000fe40003f5d200 */
[----:B------:R-:W-:-:S11]  /*4180*/  FSETP.NEU.FTZ.AND P1, PT, |R2|, +INF , PT ;  /* 0x7f8000000200780b */ /* 0x000fd60003f3d200 */
[----:B------:R-:W-:Y:S05]  /*4190*/  @!P2 BRA !P3, `(.L_x_139) ;  /* 0x000000040024a947 */ /* 0x000fea0005800000 */
[----:B------:R-:W-:-:S04]  /*41a0*/  LOP3.LUT P3, RZ, R18, 0x7fffffff, RZ, 0xc0, !PT ;  /* 0x7fffffff12ff7812 */ /* 0x000fc8000786c0ff */
[----:B------:R-:W-:-:S13]  /*41b0*/  PLOP3.LUT P2, PT, P2, P3, PT, 0x2f, 0xf2 ;  /* 0x0000000000f2781c */ /* 0x000fda0001746577 */
[----:B------:R-:W-:Y:S05]  /*41c0*/  @P2 BRA `(.L_x_140) ;  /* 0x0000000400102947 */ /* 0x000fea0003800000 */
[----:B------:R-:W-:-:S04]  /*41d0*/  LOP3.LUT P2, RZ, R17, 0x7fffffff, RZ, 0xc0, !PT ;  /* 0x7fffffff11ff7812 */ /* 0x000fc8000784c0ff */
[----:B------:R-:W-:-:S13]  /*41e0*/  PLOP3.LUT P1, PT, P1, P2, PT, 0x2f, 0xf2 ;  /* 0x0000000000f2781c */ /* 0x000fda0000f24577 */
[----:B------:R-:W-:Y:S05]  /*41f0*/  @P1 BRA `(.L_x_141) ;  /* 0x0000000000f81947 */ /* 0x000fea0003800000 */
[----:B------:R-:W-:Y:S02]  /*4200*/  ISETP.GE.AND P1, PT, R19, RZ, PT ;  /* 0x000000ff1300720c */ /* 0x000fe40003f26270 */
[----:B------:R-:W-:-:S11]  /*4210*/  ISETP.GE.AND P2, PT, R20, RZ, PT ;  /* 0x000000ff1400720c */ /* 0x000fd60003f46270 */
[----:B------:R-:W-:Y:S02]  /*4220*/  @P1 IMAD.MOV.U32 R15, RZ, RZ, RZ ;  /* 0x000000ffff0f1224 */ /* 0x000fe400078e00ff */
[----:B------:R-:W-:Y:S01]  /*4230*/  @!P1 FFMA R18, R2, 1.84467440737095516160e+19, RZ ;  /* 0x5f80000002129823 */ /* 0x000fe200000000ff */
[----:B------:R-:W-:Y:S02]  /*4240*/  @!P1 IMAD.MOV.U32 R15, RZ, RZ, -0x40 ;  /* 0xffffffc0ff0f9424 */ /* 0x000fe400078e00ff */
[----:B------:R-:W-:Y:S02]  /*4250*/  @!P2 FFMA R17, R3, 1.84467440737095516160e+19, RZ ;  /* 0x5f8000000311a823 */ /* 0x000fe400000000ff */
[----:B------:R-:W-:-:S07]  /*4260*/  @!P2 VIADD R15, R15, 0x40 ;  /* 0x000000400f0fa836 */ /* 0x000fce0000000000 */
.L_x_137:
[----:B------:R-:W-:Y:S01]  /*4270*/  LEA R2, R13, 0xc0800000, 0x17 ;  /* 0xc08000000d027811 */ /* 0x000fe200078eb8ff */
[----:B------:R-:W-:-:S04]  /*4280*/  VIADD R16, R16, 0xffffff81 ;  /* 0xffffff8110107836 */ /* 0x000fc80000000000 */
[----:B------:R-:W-:Y:S02]  /*4290*/  IMAD.IADD R17, R17, 0x1, -R2 ;  /* 0x0000000111117824 */ /* 0x000fe400078e0a02 */
[C---:B------:R-:W-:Y:S01]  /*42a0*/  IMAD R2, R16.reuse, -0x800000, R18 ;  /* 0xff80000010027824 */ /* 0x040fe200078e0212 */
[----:B------:R-:W-:Y:S01]  /*42b0*/  IADD3 R16, PT, PT, R16, 0x7f, -R13 ;  /* 0x0000007f10107810 */ /* 0x000fe20007ffe80d */
[----:B------:R-:W0:Y:S01]  /*42c0*/  MUFU.RCP R3, R17 ;  /* 0x0000001100037308 */ /* 0x000e220000001000 */
[----:B------:R-:W-:-:S03]  /*42d0*/  FADD.FTZ R19, -R17, -RZ ;  /* 0x800000ff11137221 */ /* 0x000fc60000010100 */
[----:B------:R-:W-:Y:S02]  /*42e0*/  IMAD.IADD R16, R16, 0x1, R15 ;  /* 0x0000000110107824 */ /* 0x000fe400078e020f */
[----:B0-----:R-:W-:-:S04]  /*42f0*/  FFMA R20, R3, R19, 1 ;  /* 0x3f80000003147423 */ /* 0x001fc80000000013 */
[----:B------:R-:W-:-:S04]  /*4300*/  FFMA R3, R3, R20, R3 ;  /* 0x0000001403037223 */ /* 0x000fc80000000003 */
[----:B------:R-:W-:-:S04]  /*4310*/  FFMA R18, R2, R3, RZ ;  /* 0x0000000302127223 */ /* 0x000fc800000000ff */
[----:B------:R-:W-:-:S04]  /*4320*/  FFMA R20, R19, R18, R2 ;  /* 0x0000001213147223 */ /* 0x000fc80000000002 */
[----:B------:R-:W-:-:S04]  /*4330*/  FFMA R20, R3, R20, R18 ;  /* 0x0000001403147223 */ /* 0x000fc80000000012 */
[----:B------:R-:W-:-:S04]  /*4340*/  FFMA R19, R19, R20, R2 ;  /* 0x0000001413137223 */ /* 0x000fc80000000002 */
[----:B------:R-:W-:-:S05]  /*4350*/  FFMA R2, R3, R19, R20 ;  /* 0x0000001303027223 */ /* 0x000fca0000000014 */
[----:B------:R-:W-:-:S04]  /*4360*/  SHF.R.U32.HI R13, RZ, 0x17, R2 ;  /* 0x00000017ff0d7819 */ /* 0x000fc80000011602 */
[----:B------:R-:W-:-:S05]  /*4370*/  LOP3.LUT R13, R13, 0xff, RZ, 0xc0, !PT ;  /* 0x000000ff0d0d7812 */ /* 0x000fca00078ec0ff */
[----:B------:R-:W-:-:S04]  /*4380*/  IMAD.IADD R17, R13, 0x1, R16 ;  /* 0x000000010d117824 */ /* 0x000fc800078e0210 */
[----:B------:R-:W-:-:S05]  /*4390*/  VIADD R13, R17, 0xffffffff ;  /* 0xffffffff110d7836 */ /* 0x000fca0000000000 */
[----:B------:R-:W-:-:S13]  /*43a0*/  ISETP.GE.U32.AND P1, PT, R13, 0xfe, PT ;  /* 0x000000fe0d00780c */ /* 0x000fda0003f26070 */
[----:B------:R-:W-:Y:S05]  /*43b0*/  @!P1 BRA `(.L_x_142) ;  /* 0x0000000000809947 */ /* 0x000fea0003800000 */
[----:B------:R-:W-:-:S13]  /*43c0*/  ISETP.GT.AND P1, PT, R17, 0xfe, PT ;  /* 0x000000fe1100780c */ /* 0x000fda0003f24270 */
[----:B------:R-:W-:Y:S05]  /*43d0*/  @P1 BRA `(.L_x_143) ;  /* 0x00000000006c1947 */ /* 0x000fea0003800000 */
[----:B------:R-:W-:-:S13]  /*43e0*/  ISETP.GE.AND P1, PT, R17, 0x1, PT ;  /* 0x000000011100780c */ /* 0x000fda0003f26270 */
[----:B------:R-:W-:Y:S05]  /*43f0*/  @P1 BRA `(.L_x_144) ;  /* 0x0000000000981947 */ /* 0x000fea0003800000 */
[----:B------:R-:W-:Y:S02]  /*4400*/  ISETP.GE.AND P1, PT, R17, -0x18, PT ;  /* 0xffffffe81100780c */ /* 0x000fe40003f26270 */
[----:B------:R-:W-:-:S11]  /*4410*/  LOP3.LUT R2, R2, 0x80000000, RZ, 0xc0, !PT ;  /* 0x8000000002027812 */ /* 0x000fd600078ec0ff */
[----:B------:R-:W-:Y:S05]  /*4420*/  @!P1 BRA `(.L_x_144) ;  /* 0x00000000008c9947 */ /* 0x000fea0003800000 */
[-CC-:B------:R-:W-:Y:S01]  /*4430*/  FFMA.RZ R13, R3, R19.reuse, R20.reuse ;  /* 0x00000013030d7223 */ /* 0x180fe2000000c014 */
[----:B------:R-:W-:Y:S02]  /*4440*/  VIADD R18, R17, 0x20 ;  /* 0x0000002011127836 */ /* 0x000fe40000000000 */
[-CC-:B------:R-:W-:Y:S01]  /*4450*/  FFMA.RM R16, R3, R19.reuse, R20.reuse ;  /* 0x0000001303107223 */ /* 0x180fe20000004014 */
[----:B------:R-:W-:Y:S02]  /*4460*/  ISETP.NE.AND P3, PT, R17, RZ, PT ;  /* 0x000000ff1100720c */ /* 0x000fe40003f65270 */
[----:B------:R-:W-:Y:S01]  /*4470*/  LOP3.LUT R15, R13, 0x7fffff, RZ, 0xc0, !PT ;  /* 0x007fffff0d0f7812 */ /* 0x000fe200078ec0ff */
[----:B------:R-:W-:Y:S01]  /*4480*/  FFMA.RP R13, R3, R19, R20 ;  /* 0x00000013030d7223 */ /* 0x000fe20000008014 */
[----:B------:R-:W-:Y:S01]  /*4490*/  IMAD.MOV R3, RZ, RZ, -R17 ;  /* 0x000000ffff037224 */ /* 0x000fe200078e0a11 */
[----:B------:R-:W-:Y:S02]  /*44a0*/  ISETP.NE.AND P2, PT, R17, RZ, PT ;  /* 0x000000ff1100720c */ /* 0x000fe40003f45270 */
[----:B------:R-:W-:-:S02]  /*44b0*/  LOP3.LUT R15, R15, 0x800000, RZ, 0xfc, !PT ;  /* 0x008000000f0f7812 */ /* 0x000fc400078efcff */
[----:B------:R-:W-:Y:S02]  /*44c0*/  FSETP.NEU.FTZ.AND P1, PT, R13, R16, PT ;  /* 0x000000100d00720b */ /* 0x000fe40003f3d000 */
[----:B------:R-:W-:Y:S02]  /*44d0*/  SHF.L.U32 R18, R15, R18, RZ ;  /* 0x000000120f127219 */ /* 0x000fe400000006ff */
[----:B------:R-:W-:Y:S02]  /*44e0*/  SEL R16, R3, RZ, P3 ;  /* 0x000000ff03107207 */ /* 0x000fe40001800000 */
[----:B------:R-:W-:Y:S02]  /*44f0*/  ISETP.NE.AND P2, PT, R18, RZ, P2 ;  /* 0x000000ff1200720c */ /* 0x000fe40001745270 */
[----:B------:R-:W-:Y:S02]  /*4500*/  SHF.R.U32.HI R16, RZ, R16, R15 ;  /* 0x00000010ff107219 */ /* 0x000fe4000001160f */
[----:B------:R-:W-:-:S02]  /*4510*/  PLOP3.LUT P1, PT, P1, P2, PT, 0xf8, 0x8f ;  /* 0x00000000008f781c */ /* 0x000fc40000f25f70 */
[----:B------:R-:W-:Y:S02]  /*4520*/  SHF.R.U32.HI R18, RZ, 0x1, R16 ;  /* 0x00000001ff127819 */ /* 0x000fe40000011610 */
[----:B------:R-:W-:-:S04]  /*4530*/  SEL R3, RZ, 0x1, !P1 ;  /* 0x00000001ff037807 */ /* 0x000fc80004800000 */
[----:B------:R-:W-:-:S04]  /*4540*/  LOP3.LUT R3, R3, 0x1, R18, 0xf8, !PT ;  /* 0x0000000103037812 */ /* 0x000fc800078ef812 */
[----:B------:R-:W-:-:S05]  /*4550*/  LOP3.LUT R3, R3, R16, RZ, 0xc0, !PT ;  /* 0x0000001003037212 */ /* 0x000fca00078ec0ff */
[----:B------:R-:W-:-:S05]  /*4560*/  IMAD.IADD R3, R18, 0x1, R3 ;  /* 0x0000000112037824 */ /* 0x000fca00078e0203 */
[----:B------:R-:W-:Y:S01]  /*4570*/  LOP3.LUT R2, R3, R2, RZ, 0xfc, !PT ;  /* 0x0000000203027212 */ /* 0x000fe200078efcff */
[----:B------:R-:W-:Y:S06]  /*4580*/  BRA `(.L_x_144) ;  /* 0x0000000000347947 */ /* 0x000fec0003800000 */
.L_x_143:
[----:B------:R-:W-:-:S04]  /*4590*/  LOP3.LUT R2, R2, 0x80000000, RZ, 0xc0, !PT ;  /* 0x8000000002027812 */ /* 0x000fc800078ec0ff */
[----:B------:R-:W-:Y:S01]  /*45a0*/  LOP3.LUT R2, R2, 0x7f800000, RZ, 0xfc, !PT ;  /* 0x7f80000002027812 */ /* 0x000fe200078efcff */
[----:B------:R-:W-:Y:S06]  /*45b0*/  BRA `(.L_x_144) ;  /* 0x0000000000287947 */ /* 0x000fec0003800000 */
.L_x_142:
[----:B------:R-:W-:Y:S01]  /*45c0*/  IMAD R2, R16, 0x800000, R2 ;  /* 0x0080000010027824 */ /* 0x000fe200078e0202 */
[----:B------:R-:W-:Y:S06]  /*45d0*/  BRA `(.L_x_144) ;  /* 0x0000000000207947 */ /* 0x000fec0003800000 */
.L_x_141:
[----:B------:R-:W-:-:S04]  /*45e0*/  LOP3.LUT R2, R17, 0x80000000, R18, 0x48, !PT ;  /* 0x8000000011027812 */ /* 0x000fc800078e4812 */
[----:B------:R-:W-:Y:S01]  /*45f0*/  LOP3.LUT R2, R2, 0x7f800000, RZ, 0xfc, !PT ;  /* 0x7f80000002027812 */ /* 0x000fe200078efcff */
[----:B------:R-:W-:Y:S06]  /*4600*/  BRA `(.L_x_144) ;  /* 0x0000000000147947 */ /* 0x000fec0003800000 */
.L_x_140:
[----:B------:R-:W-:Y:S01]  /*4610*/  LOP3.LUT R2, R17, 0x80000000, R18, 0x48, !PT ;  /* 0x8000000011027812 */ /* 0x000fe200078e4812 */
[----:B------:R-:W-:Y:S06]  /*4620*/  BRA `(.L_x_144) ;  /* 0x00000000000c7947 */ /* 0x000fec0003800000 */
.L_x_139:
[----:B------:R-:W0:Y:S01]  /*4630*/  MUFU.RSQ R2, -QNAN ;  /* 0xffc0000000027908 */ /* 0x000e220000001400 */
[----:B------:R-:W-:Y:S05]  /*4640*/  BRA `(.L_x_144) ;  /* 0x0000000000047947 */ /* 0x000fea0003800000 */
.L_x_138:
[----:B------:R-:W-:-:S07]  /*4650*/  FADD.FTZ R2, R2, R3 ;  /* 0x0000000302027221 */ /* 0x000fce0000010000 */
.L_x_144:
[----:B------:R-:W-:-:S04]  /*4660*/  IMAD.MOV.U32 R15, RZ, RZ, 0x0 ;  /* 0x00000000ff0f7424 */ /* 0x000fc800078e00ff */
[----:B0-----:R-:W-:Y:S05]  /*4670*/  RET.REL.NODEC R14 `(cudaComputeLPCLattice) ;  /* 0xffffffb80e607950 */ /* 0x001fea0003c3ffff */
.L_x_145:
        /* <DEDUP_REMOVED lines=16> */
.L_x_207:


//--------------------- .text.cudaComputeLPC      --------------------------
	.section	.text.cudaComputeLPC,"ax",@progbits
	.align	128
        .global         cudaComputeLPC
        .type           cudaComputeLPC,@function
        .size           cudaComputeLPC,(.L_x_208 - cudaComputeLPC)
        .other          cudaComputeLPC,@"STO_CUDA_ENTRY STV_DEFAULT"
cudaComputeLPC:
.text.cudaComputeLPC:
        /* <DEDUP_REMOVED lines=11> */
[----:B------:R-:W-:Y:S01]  /*00b0*/  ISETP.GT.U32.AND P1, PT, R2, 0x2f, PT ;  /* 0x0000002f0200780c */ /* 0x000fe20003f24070 */
[----:B------:R-:W-:Y:S01]  /*00c0*/  BSSY.RECONVERGENT B0, `(.L_x_146) ;  /* 0x000000d000007945 */ /* 0x000fe20003800200 */
[----:B0-----:R-:W-:-:S06]  /*00d0*/  ULEA UR4, UR5, UR4, 0x18 ;  /* 0x0000000405047291 */ /* 0x001fcc000f8ec0ff */
[----:B------:R-:W-:-:S04]  /*00e0*/  IMAD.U32 R3, RZ, RZ, UR4 ;  /* 0x00000004ff037e24 */ /* 0x000fc8000f8e00ff */
[----:B------:R-:W-:-:S05]  /*00f0*/  IMAD R4, R2, 0x4, R3 ;  /* 0x0000000402047824 */ /* 0x000fca00078e0203 */
[----:B--2---:R0:W-:Y:S01]  /*0100*/  @!P0 STS [R4], R7 ;  /* 0x0000000704008388 */ /* 0x0041e20000000800 */
[----:B------:R-:W-:Y:S06]  /*0110*/  BAR.SYNC.DEFER_BLOCKING 0x0 ;  /* 0x0000000000007b1d */ /* 0x000fec0000010000 */
[----:B------:R-:W-:Y:S05]  /*0120*/  @P1 BRA `(.L_x_147) ;  /* 0x0000000000181947 */ /* 0x000fea0003800000 */
[----:B------:R-:W1:Y:S01]  /*0130*/  LDS R5, [R3+0x8] ;  /* 0x0000080003057984 */ /* 0x000e620000000800 */
[----:B0-----:R-:W1:Y:S02]  /*0140*/  LDC.64 R6, c[0x0][0x380] ;  /* 0x0000e000ff067b82 */ /* 0x001e640000000a00 */
[----:B-1----:R-:W-:-:S04]  /*0150*/  IMAD.WIDE R6, R5, 0xc0, R6 ;  /* 0x000000c005067825 */ /* 0x002fc800078e0206 */
[----:B------:R-:W-:-:S06]  /*0160*/  IMAD.WIDE.U32 R6, R2, 0x4, R6 ;  /* 0x0000000402067825 */ /* 0x000fcc00078e0006 */
[----:B------:R-:W2:Y:S04]  /*0170*/  LDG.E R7, desc[UR8][R6.64] ;  /* 0x0000000806077981 */ /* 0x000ea8000c1e1900 */
[----:B--2---:R1:W-:Y:S02]  /*0180*/  STS [R4+0x40], R7 ;  /* 0x0000400704007388 */ /* 0x0043e40000000800 */
.L_x_147:
[----:B------:R-:W-:Y:S05]  /*0190*/  BSYNC.RECONVERGENT B0 ;  /* 0x0000000000007941 */ /* 0x000fea0003800200 */
.L_x_146:
[----:B------:R-:W2:Y:S02]  /*01a0*/  LDCU UR6, c[0x0][0x398] ;  /* 0x00007300ff0677ac */ /* 0x000ea40008000800 */
[----:B--2---:R-:W-:Y:S01]  /*01b0*/  UISETP.GE.AND UP0, UPT, UR6, URZ, UPT ;  /* 0x000000ff0600728c */ /* 0x004fe2000bf06270 */
[----:B------:R-:W-:Y:S08]  /*01c0*/  BAR.SYNC.DEFER_BLOCKING 0x0 ;  /* 0x0000000000007b1d */ /* 0x000ff00000010000 */
[----:B------:R-:W-:Y:S05]  /*01d0*/  BRA.U !UP0, `(.L_x_148) ;  /* 0x0000001108507547 */ /* 0x000fea000b800000 */
[----:B------:R-:W2:Y:S01]  /*01e0*/  LDC R10, c[0x0][0x360] ;  /* 0x0000d800ff0a7b82 */ /* 0x000ea20000000800 */
[----:B------:R-:W3:Y:S01]  /*01f0*/  LDCU UR5, c[0x0][0x39c] ;  /* 0x00007380ff0577ac */ /* 0x000ee20008000800 */
[----:B------:R-:W-:Y:S01]  /*0200*/  IMAD.MOV.U32 R0, RZ, RZ, RZ ;  /* 0x000000ffff007224 */ /* 0x000fe200078e00ff */
[----:B------:R-:W-:Y:S02]  /*0210*/  UISETP.GE.U32.AND UP0, UPT, UR6, 0x3, UPT ;  /* 0x000000030600788c */ /* 0x000fe4000bf06070 */
[----:B------:R-:W-:-:S03]  /*0220*/  UIADD3 UR4, UPT, UPT, UR6, 0x1, URZ ;  /* 0x0000000106047890 */ /* 0x000fc6000fffe0ff */
[----:B------:R-:W4:Y:S01]  /*0230*/  S2UR UR7, SR_CTAID.Y ;  /* 0x00000000000779c3 */ /* 0x000f220000002600 */
[----:B---3--:R-:W-:Y:S01]  /*0240*/  IMAD.U32 R13, RZ, RZ, UR5 ;  /* 0x00000005ff0d7e24 */ /* 0x008fe2000f8e00ff */
[----:B------:R-:W-:Y:S01]  /*0250*/  ULOP3.LUT UR5, UR4, 0x3, URZ, 0xc0, !UPT ;  /* 0x0000000304057892 */ /* 0x000fe2000f8ec0ff */
[----:B--2---:R-:W-:-:S04]  /*0260*/  ISETP.GT.U32.AND P0, PT, R10, 0x40, PT ;  /* 0x000000400a00780c */ /* 0x004fc80003f04070 */
[----:B------:R-:W-:Y:S01]  /*0270*/  ISETP.LT.U32.AND P0, PT, R2, 0x40, P0 ;  /* 0x000000400200780c */ /* 0x000fe20000701070 */
[----:B----4-:R-:W-:-:S04]  /*0280*/  IMAD R5, R13, UR7, R2 ;  /* 0x000000070d057c24 */ /* 0x010fc8000f8e0202 */
[----:B------:R-:W-:Y:S01]  /*0290*/  IMAD R5, R5, UR6, R5 ;  /* 0x0000000605057c24 */ /* 0x000fe2000f8e0205 */
[----:B------:R-:W-:Y:S07]  /*02a0*/  BRA.U !UP0, `(.L_x_149) ;  /* 0x0000000d08347547 */ /* 0x000fee000b800000 */
[----:B------:R-:W2:Y:S01]  /*02b0*/  LDC R8, c[0x0][0x39c] ;  /* 0x0000e700ff087b82 */ /* 0x000ea20000000800 */
[----:B------:R-:W-:Y:S01]  /*02c0*/  ULOP3.LUT UR4, UR4, 0xfffffffc, URZ, 0xc0, !UPT ;  /* 0xfffffffc04047892 */ /* 0x000fe2000f8ec0ff */
[----:B------:R-:W-:Y:S01]  /*02d0*/  ISETP.GE.AND P1, PT, R2, R13, PT ;  /* 0x0000000d0200720c */ /* 0x000fe20003f26270 */
[----:B------:R-:W-:Y:S01]  /*02e0*/  VIADD R9, R3, 0x20c ;  /* 0x0000020c03097836 */ /* 0x000fe20000000000 */
[----:B------:R-:W-:Y:S01]  /*02f0*/  IADD3 R11, PT, PT, R5, 0x1, RZ ;  /* 0x00000001050b7810 */ /* 0x000fe20007ffe0ff */
[----:B------:R-:W-:Y:S02]  /*0300*/  UIADD3 UR6, UPT, UPT, -UR4, URZ, URZ ;  /* 0x000000ff04067290 */ /* 0x000fe4000fffe1ff */
[----:B------:R-:W-:Y:S01]  /*0310*/  IMAD.U32 R0, RZ, RZ, UR4 ;  /* 0x00000004ff007e24 */ /* 0x000fe2000f8e00ff */
[----:B01----:R-:W0:Y:S09]  /*0320*/  LDC.64 R6, c[0x0][0x388] ;  /* 0x0000e200ff067b82 */ /* 0x003e320000000a00 */
.L_x_164:
[----:B---34-:R-:W1:Y:S01]  /*0330*/  @!P1 LDC.64 R14, c[0x0][0x388] ;  /* 0x0000e200ff0e9b82 */ /* 0x018e620000000a00 */
[----:B------:R-:W-:Y:S02]  /*0340*/  @!P1 VIADD R13, R11, 0xffffffff ;  /* 0xffffffff0b0d9836 */ /* 0x000fe40000000000 */
[----:B--2---:R-:W-:Y:S02]  /*0350*/  IMAD.MOV.U32 R17, RZ, RZ, RZ ;  /* 0x000000ffff117224 */ /* 0x004fe400078e00ff */
[----:B-1----:R-:W-:-:S05]  /*0360*/  @!P1 IMAD.WIDE.U32 R14, R13, 0x4, R14 ;  /* 0x000000040d0e9825 */ /* 0x002fca00078e000e */
[----:B------:R1:W3:Y:S01]  /*0370*/  @!P1 LDG.E R17, desc[UR8][R14.64] ;  /* 0x000000080e119981 */ /* 0x0002e2000c1e1900 */
[C---:B------:R-:W-:Y:S01]  /*0380*/  ISETP.GT.U32.AND P2, PT, R2.reuse, 0x1f, PT ;  /* 0x0000001f0200780c */ /* 0x040fe20003f44070 */
[----:B------:R-:W-:Y:S01]  /*0390*/  UIADD3 UR6, UPT, UPT, UR6, 0x4, URZ ;  /* 0x0000000406067890 */ /* 0x000fe2000fffe0ff */
[----:B--2---:R-:W-:Y:S01]  /*03a0*/  IMAD.MOV.U32 R13, RZ, RZ, R8 ;  /* 0x000000ffff0d7224 */ /* 0x004fe200078e0008 */
[----:B------:R-:W-:Y:S02]  /*03b0*/  BSSY.RECONVERGENT B0, `(.L_x_150) ;  /* 0x000002b000007945 */ /* 0x000fe40003800200 */
[----:B------:R-:W-:Y:S02]  /*03c0*/  UISETP.NE.AND UP0, UPT, UR6, URZ, UPT ;  /* 0x000000ff0600728c */ /* 0x000fe4000bf05270 */
[----:B------:R-:W-:Y:S01]  /*03d0*/  ISETP.GE.AND P1, PT, R2, R13, PT ;  /* 0x0000000d0200720c */ /* 0x000fe20003f26270 */
[----:B-1----:R-:W-:Y:S01]  /*03e0*/  HFMA2 R15, -RZ, RZ, 0, 0 ;  /* 0x00000000ff0f7431 */ /* 0x002fe200000001ff */
[----:B---3--:R-:W-:Y:S01]  /*03f0*/  STS [R4+0x384], R17 ;  /* 0x0003841104007388 */ /* 0x008fe20000000800 */
[----:B------:R-:W-:Y:S06]  /*0400*/  BAR.SYNC.DEFER_BLOCKING 0x0 ;  /* 0x0000000000007b1d */ /* 0x000fec0000010000 */
[----:B------:R-:W-:Y:S04]  /*0410*/  @P0 LDS R12, [R4+0x484] ;  /* 0x00048400040c0984 */ /* 0x000fe80000000800 */
[----:B------:R-:W1:Y:S02]  /*0420*/  @P0 LDS R19, [R4+0x384] ;  /* 0x0003840004130984 */ /* 0x000e640000000800 */
[----:B-1----:R-:W-:-:S05]  /*0430*/  @P0 FADD R19, R12, R19 ;  /* 0x000000130c130221 */ /* 0x002fca0000000000 */
[----:B------:R1:W-:Y:S01]  /*0440*/  @P0 STS [R4+0x384], R19 ;  /* 0x0003841304000388 */ /* 0x0003e20000000800 */
[----:B------:R-:W-:Y:S06]  /*0450*/  BAR.SYNC.DEFER_BLOCKING 0x0 ;  /* 0x0000000000007b1d */ /* 0x000fec0000010000 */
[----:B------:R-:W-:Y:S05]  /*0460*/  @P2 BRA `(.L_x_151) ;  /* 0x00000000007c2947 */ /* 0x000fea0003800000 */
[----:B------:R-:W-:-:S13]  /*0470*/  ISETP.GE.U32.AND P3, PT, R10, 0x21, PT ;  /* 0x000000210a00780c */ /* 0x000fda0003f66070 */
[----:B------:R-:W-:Y:S04]  /*0480*/  @P3 LDS R12, [R4+0x404] ;  /* 0x00040400040c3984 */ /* 0x000fe80000000800 */
[----:B------:R-:W2:Y:S02]  /*0490*/  @P3 LDS R17, [R4+0x384] ;  /* 0x0003840004113984 */ /* 0x000ea40000000800 */
[----:B--2---:R-:W-:-:S05]  /*04a0*/  @P3 FADD R17, R12, R17 ;  /* 0x000000110c113221 */ /* 0x004fca0000000000 */
[----:B------:R-:W-:Y:S01]  /*04b0*/  @P3 STS [R4+0x384], R17 ;  /* 0x0003841104003388 */ /* 0x000fe20000000800 */
[----:B------:R-:W-:-:S03]  /*04c0*/  ISETP.NE.AND P3, PT, R2, RZ, PT ;  /* 0x000000ff0200720c */ /* 0x000fc60003f65270 */
[----:B------:R-:W-:Y:S04]  /*04d0*/  LDS R12, [R4+0x3c4] ;  /* 0x0003c400040c7984 */ /* 0x000fe80000000800 */
[----:B-1----:R-:W1:Y:S06]  /*04e0*/  LDS R19, [R4+0x384] ;  /* 0x0003840004137984 */ /* 0x002e6c0000000800 */
[----:B------:R-:W-:Y:S01]  /*04f0*/  @!P3 MOV R14, 0x400 ;  /* 0x00000400000eb802 */ /* 0x000fe20000000f00 */
[----:B-1----:R-:W-:-:S05]  /*0500*/  FADD R19, R12, R19 ;  /* 0x000000130c137221 */ /* 0x002fca0000000000 */
[----:B------:R-:W-:Y:S04]  /*0510*/  STS [R4+0x384], R19 ;  /* 0x0003841304007388 */ /* 0x000fe80000000800 */
[----:B------:R-:W-:Y:S04]  /*0520*/  LDS R12, [R4+0x3a4] ;  /* 0x0003a400040c7984 */ /* 0x000fe80000000800 */
[----:B------:R-:W1:Y:S02]  /*0530*/  LDS R21, [R4+0x384] ;  /* 0x0003840004157984 */ /* 0x000e640000000800 */
[----:B-1----:R-:W-:-:S05]  /*0540*/  FADD R21, R12, R21 ;  /* 0x000000150c157221 */ /* 0x002fca0000000000 */
[----:B------:R1:W-:Y:S04]  /*0550*/  STS [R4+0x384], R21 ;  /* 0x0003841504007388 */ /* 0x0003e80000000800 */
[----:B------:R-:W-:Y:S04]  /*0560*/  LDS R12, [R4+0x394] ;  /* 0x00039400040c7984 */ /* 0x000fe80000000800 */
[----:B------:R-:W2:Y:S01]  /*0570*/  LDS R23, [R4+0x384] ;  /* 0x0003840004177984 */ /* 0x000ea20000000800 */
[----:B-1----:R-:W1:Y:S02]  /*0580*/  @!P3 S2R R21, SR_CgaCtaId ;  /* 0x000000000015b919 */ /* 0x002e640000008800 */
[----:B-1----:R-:W-:Y:S01]  /*0590*/  @!P3 LEA R3, R21, R14, 0x18 ;  /* 0x0000000e1503b211 */ /* 0x002fe200078ec0ff */
[----:B--2---:R-:W-:-:S05]  /*05a0*/  FADD R23, R12, R23 ;  /* 0x000000170c177221 */ /* 0x004fca0000000000 */
[----:B------:R-:W-:Y:S04]  /*05b0*/  STS [R4+0x384], R23 ;  /* 0x0003841704007388 */ /* 0x000fe80000000800 */
        /* <DEDUP_REMOVED lines=8> */
[----:B------:R-:W1:Y:S04]  /*0640*/  @!P3 LDS R12, [R3+0x384] ;  /* 0x00038400030cb984 */ /* 0x000e680000000800 */
[----:B-1----:R2:W-:Y:S02]  /*0650*/  @!P3 STS [R9+-0xc], R12 ;  /* 0xfffff40c0900b388 */ /* 0x0025e40000000800 */
.L_x_151:
[----:B------:R-:W-:Y:S05]  /*0660*/  BSYNC.RECONVERGENT B0 ;  /* 0x0000000000007941 */ /* 0x000fea0003800200 */
.L_x_150:
[----:B------:R-:W-:Y:S04]  /*0670*/  BSSY.RECONVERGENT B0, `(.L_x_152) ;  /* 0x0000004000007945 */ /* 0x000fe80003800200 */
[----:B------:R-:W-:Y:S05]  /*0680*/  @P1 BRA `(.L_x_153) ;  /* 0x0000000000081947 */ /* 0x000fea0003800000 */
[----:B0-----:R-:W-:-:S06]  /*0690*/  IMAD.WIDE.U32 R14, R11, 0x4, R6 ;  /* 0x000000040b0e7825 */ /* 0x001fcc00078e0006 */
[----:B------:R3:W5:Y:S02]  /*06a0*/  LDG.E R15, desc[UR8][R14.64] ;  /* 0x000000080e0f7981 */ /* 0x000764000c1e1900 */
.L_x_153:
[----:B------:R-:W-:Y:S05]  /*06b0*/  BSYNC.RECONVERGENT B0 ;  /* 0x0000000000007941 */ /* 0x000fea0003800200 */
.L_x_152:
[----:B-----5:R-:W-:Y:S01]  /*06c0*/  STS [R4+0x384], R15 ;  /* 0x0003840f04007388 */ /* 0x020fe20000000800 */
[----:B------:R-:W-:Y:S01]  /*06d0*/  BSSY.RECONVERGENT B0, `(.L_x_154) ;  /* 0x0000028000007945 */ /* 0x000fe20003800200 */
[----:B------:R-:W-:Y:S06]  /*06e0*/  BAR.SYNC.DEFER_BLOCKING 0x0 ;  /* 0x0000000000007b1d */ /* 0x000fec0000010000 */
[----:B--2---:R-:W-:Y:S04]  /*06f0*/  @P0 LDS R12, [R4+0x484] ;  /* 0x00048400040c0984 */ /* 0x004fe80000000800 */
[----:B------:R-:W1:Y:S02]  /*0700*/  @P0 LDS R17, [R4+0x384] ;  /* 0x0003840004110984 */ /* 0x000e640000000800 */
[----:B-1----:R-:W-:Y:S01]  /*0710*/  @P0 FADD R19, R12, R17 ;  /* 0x000000110c130221 */ /* 0x002fe20000000000 */
[----:B------:R-:W-:-:S04]  /*0720*/  IMAD.MOV.U32 R17, RZ, RZ, RZ ;  /* 0x000000ffff117224 */ /* 0x000fc800078e00ff */
        /* <DEDUP_REMOVED lines=11> */
[----:B---3--:R-:W-:Y:S01]  /*07e0*/  @!P3 MOV R14, 0x400 ;  /* 0x00000400000eb802 */ /* 0x008fe20000000f00 */
        /* <DEDUP_REMOVED lines=22> */
.L_x_155:
[----:B------:R-:W-:Y:S05]  /*0950*/  BSYNC.RECONVERGENT B0 ;  /* 0x0000000000007941 */ /* 0x000fea0003800200 */
.L_x_154:
[----:B------:R-:W-:Y:S04]  /*0960*/  BSSY.RECONVERGENT B0, `(.L_x_156) ;  /* 0x0000005000007945 */ /* 0x000fe80003800200 */
[----:B------:R-:W-:Y:S05]  /*0970*/  @P1 BRA `(.L_x_157) ;  /* 0x00000000000c1947 */ /* 0x000fea0003800000 */
[----:B------:R-:W-:-:S04]  /*0980*/  VIADD R15, R11, 0x1 ;  /* 0x000000010b0f7836 */ /* 0x000fc80000000000 */
[----:B0--3--:R-:W-:-:S05]  /*0990*/  IMAD.WIDE.U32 R14, R15, 0x4, R6 ;  /* 0x000000040f0e7825 */ /* 0x009fca00078e0006 */
[----:B------:R4:W5:Y:S02]  /*09a0*/  LDG.E R17, desc[UR8][R14.64] ;  /* 0x000000080e117981 */ /* 0x000964000c1e1900 */
.L_x_157:
[----:B------:R-:W-:Y:S05]  /*09b0*/  BSYNC.RECONVERGENT B0 ;  /* 0x0000000000007941 */ /* 0x000fea0003800200 */
.L_x_156:
[----:B-----5:R-:W-:Y:S01]  /*09c0*/  STS [R4+0x384], R17 ;  /* 0x0003841104007388 */ /* 0x020fe20000000800 */
[----:B------:R-:W-:Y:S01]  /*09d0*/  BSSY.RECONVERGENT B0, `(.L_x_158) ;  /* 0x0000028000007945 */ /* 0x000fe20003800200 */
[----:B------:R-:W-:Y:S06]  /*09e0*/  BAR.SYNC.DEFER_BLOCKING 0x0 ;  /* 0x0000000000007b1d */ /* 0x000fec0000010000 */
[----:B--2---:R-:W-:Y:S04]  /*09f0*/  @P0 LDS R12, [R4+0x484] ;  /* 0x00048400040c0984 */ /* 0x004fe80000000800 */
[----:B----4-:R-:W1:Y:S02]  /*0a00*/  @P0 LDS R15, [R4+0x384] ;  /* 0x00038400040f0984 */ /* 0x010e640000000800 */
        /* <DEDUP_REMOVED lines=36> */
.L_x_159:
[----:B------:R-:W-:Y:S05]  /*0c50*/  BSYNC.RECONVERGENT B0 ;  /* 0x0000000000007941 */ /* 0x000fea0003800200 */
.L_x_158:
[----:B------:R-:W-:Y:S04]  /*0c60*/  BSSY.RECONVERGENT B0, `(.L_x_160) ;  /* 0x0000005000007945 */ /* 0x000fe80003800200 */
[----:B------:R-:W-:Y:S05]  /*0c70*/  @P1 BRA `(.L_x_161) ;  /* 0x00000000000c1947 */ /* 0x000fea0003800000 */
[----:B------:R-:W-:-:S04]  /*0c80*/  VIADD R15, R11, 0x2 ;  /* 0x000000020b0f7836 */ /* 0x000fc80000000000 */
[----:B0--3--:R-:W-:-:S06]  /*0c90*/  IMAD.WIDE.U32 R14, R15, 0x4, R6 ;  /* 0x000000040f0e7825 */ /* 0x009fcc00078e0006 */
[----:B------:R4:W5:Y:S02]  /*0ca0*/  LDG.E R15, desc[UR8][R14.64] ;  /* 0x000000080e0f7981 */ /* 0x000964000c1e1900 */
.L_x_161:
[----:B------:R-:W-:Y:S05]  /*0cb0*/  BSYNC.RECONVERGENT B0 ;  /* 0x0000000000007941 */ /* 0x000fea0003800200 */
.L_x_160:
[----:B-----5:R-:W-:Y:S01]  /*0cc0*/  STS [R4+0x384], R15 ;  /* 0x0003840f04007388 */ /* 0x020fe20000000800 */
[----:B------:R-:W-:Y:S01]  /*0cd0*/  BSSY.RECONVERGENT B0, `(.L_x_162) ;  /* 0x0000027000007945 */ /* 0x000fe20003800200 */
[----:B------:R-:W-:Y:S06]  /*0ce0*/  BAR.SYNC.DEFER_BLOCKING 0x0 ;  /* 0x0000000000007b1d */ /* 0x000fec0000010000 */
[----:B--2---:R-:W-:Y:S04]  /*0cf0*/  @P0 LDS R12, [R4+0x484] ;  /* 0x00048400040c0984 */ /* 0x004fe80000000800 */
[----:B------:R-:W2:Y:S02]  /*0d00*/  @P0 LDS R17, [R4+0x384] ;  /* 0x0003840004110984 */ /* 0x000ea40000000800 */
[----:B--2---:R-:W-:-:S05]  /*0d10*/  @P0 FADD R17, R12, R17 ;  /* 0x000000110c110221 */ /* 0x004fca0000000000 */
[----:B------:R2:W-:Y:S01]  /*0d20*/  @P0 STS [R4+0x384], R17 ;  /* 0x0003841104000388 */ /* 0x0005e20000000800 */
[----:B------:R-:W-:Y:S06]  /*0d30*/  BAR.SYNC.DEFER_BLOCKING 0x0 ;  /* 0x0000000000007b1d */ /* 0x000fec0000010000 */
[----:B------:R-:W-:Y:S05]  /*0d40*/  @P2 BRA `(.L_x_163) ;  /* 0x00000000007c2947 */ /* 0x000fea0003800000 */
[----:B------:R-:W-:-:S13]  /*0d50*/  ISETP.GE.U32.AND P2, PT, R10, 0x21, PT ;  /* 0x000000210a00780c */ /* 0x000fda0003f46070 */
[----:B------:R-:W-:Y:S04]  /*0d60*/  @P2 LDS R12, [R4+0x404] ;  /* 0x00040400040c2984 */ /* 0x000fe80000000800 */
[----:B------:R-:W5:Y:S02]  /*0d70*/  @P2 LDS R15, [R4+0x384] ;  /* 0x00038400040f2984 */ /* 0x000f640000000800 */
[----:B-----5:R-:W-:-:S05]  /*0d80*/  @P2 FADD R15, R12, R15 ;  /* 0x0000000f0c0f2221 */ /* 0x020fca0000000000 */
[----:B------:R-:W-:Y:S01]  /*0d90*/  @P2 STS [R4+0x384], R15 ;  /* 0x0003840f04002388 */ /* 0x000fe20000000800 */
[----:B------:R-:W-:-:S03]  /*0da0*/  ISETP.NE.AND P2, PT, R2, RZ, PT ;  /* 0x000000ff0200720c */ /* 0x000fc60003f45270 */
[----:B------:R-:W-:Y:S04]  /*0db0*/  LDS R12, [R4+0x3c4] ;  /* 0x0003c400040c7984 */ /* 0x000fe80000000800 */
[----:B--2---:R-:W2:Y:S06]  /*0dc0*/  LDS R17, [R4+0x384] ;  /* 0x0003840004117984 */ /* 0x004eac0000000800 */
[----:B---34-:R-:W-:Y:S01]  /*0dd0*/  @!P2 MOV R14, 0x400 ;  /* 0x00000400000ea802 */ /* 0x018fe20000000f00 */
[----:B--2---:R-:W-:-:S05]  /*0de0*/  FADD R17, R12, R17 ;  /* 0x000000110c117221 */ /* 0x004fca0000000000 */
[----:B------:R-:W-:Y:S04]  /*0df0*/  STS [R4+0x384], R17 ;  /* 0x0003841104007388 */ /* 0x000fe80000000800 */
[----:B------:R-:W-:Y:S04]  /*0e00*/  LDS R12, [R4+0x3a4] ;  /* 0x0003a400040c7984 */ /* 0x000fe80000000800 */
[----:B-1----:R-:W1:Y:S02]  /*0e10*/  LDS R19, [R4+0x384] ;  /* 0x0003840004137984 */ /* 0x002e640000000800 */
        /* <DEDUP_REMOVED lines=17> */
[----:B-1----:R1:W-:Y:S02]  /*0f30*/  @!P2 STS [R9], R12 ;  /* 0x0000000c0900a388 */ /* 0x0023e40000000800 */
.L_x_163:
[----:B------:R-:W-:Y:S05]  /*0f40*/  BSYNC.RECONVERGENT B0 ;  /* 0x0000000000007941 */ /* 0x000fea0003800200 */
.L_x_162:
[----:B------:R-:W-:Y:S01]  /*0f50*/  IADD3 R11, PT, PT, R11, 0x4, RZ ;  /* 0x000000040b0b7810 */ /* 0x000fe20007ffe0ff */
[----:B-1----:R-:W-:Y:S01]  /*0f60*/  VIADD R9, R9, 0x10 ;  /* 0x0000001009097836 */ /* 0x002fe20000000000 */
[----:B------:R-:W-:Y:S06]  /*0f70*/  BRA.U UP0, `(.L_x_164) ;  /* 0xfffffff100ec7547 */ /* 0x000fec000b83ffff */
.L_x_149:
[----:B------:R-:W-:-:S09]  /*0f80*/  UISETP.NE.AND UP0, UPT, UR5, URZ, UPT ;  /* 0x000000ff0500728c */ /* 0x000fd2000bf05270 */
[----:B------:R-:W-:Y:S05]  /*0f90*/  BRA.U !UP0, `(.L_x_148) ;  /* 0x0000000108e07547 */ /* 0x000fea000b800000 */
[----:B------:R-:W-:Y:S01]  /*0fa0*/  IMAD R3, R0, 0x4, R3 ;  /* 0x0000000400037824 */ /* 0x000fe200078e0203 */
[----:B------:R-:W-:Y:S01]  /*0fb0*/  ISETP.GE.AND P1, PT, R2, R13, PT ;  /* 0x0000000d0200720c */ /* 0x000fe20003f26270 */
[----:B------:R-:W-:Y:S01]  /*0fc0*/  IMAD.IADD R0, R5, 0x1, R0 ;  /* 0x0000000105007824 */ /* 0x000fe200078e0200 */
[----:B------:R-:W-:Y:S01]  /*0fd0*/  UIADD3 UR4, UPT, UPT, -UR5, URZ, URZ ;  /* 0x000000ff05047290 */ /* 0x000fe2000fffe1ff */
[----:B------:R-:W-:-:S11]  /*0fe0*/  VIADD R3, R3, 0x200 ;  /* 0x0000020003037836 */ /* 0x000fd60000000000 */
.L_x_167:
[----:B01----:R-:W0:Y:S01]  /*0ff0*/  @!P1 LDC.64 R6, c[0x0][0x388] ;  /* 0x0000e200ff069b82 */ /* 0x003e220000000a00 */
[----:B------:R-:W-:Y:S01]  /*1000*/  MOV R5, RZ ;  /* 0x000000ff00057202 */ /* 0x000fe20000000f00 */
[----:B0-----:R-:W-:-:S05]  /*1010*/  @!P1 IMAD.WIDE.U32 R6, R0, 0x4, R6 ;  /* 0x0000000400069825 */ /* 0x001fca00078e0006 */
[----:B------:R-:W5:Y:S01]  /*1020*/  @!P1 LDG.E R5, desc[UR8][R6.64] ;  /* 0x0000000806059981 */ /* 0x000f62000c1e1900 */
[----:B------:R-:W-:Y:S01]  /*1030*/  ISETP.GT.U32.AND P2, PT, R2, 0x1f, PT ;  /* 0x0000001f0200780c */ /* 0x000fe20003f44070 */
[----:B------:R-:W-:Y:S01]  /*1040*/  UIADD3 UR4, UPT, UPT, UR4, 0x1, URZ ;  /* 0x0000000104047890 */ /* 0x000fe2000fffe0ff */
[----:B------:R-:W-:Y:S03]  /*1050*/  BSSY.RECONVERGENT B0, `(.L_x_165) ;  /* 0x0000029000007945 */ /* 0x000fe60003800200 */
[----:B------:R-:W-:Y:S01]  /*1060*/  UISETP.NE.AND UP0, UPT, UR4, URZ, UPT ;  /* 0x000000ff0400728c */ /* 0x000fe2000bf05270 */
[----:B-----5:R-:W-:Y:S01]  /*1070*/  STS [R4+0x384], R5 ;  /* 0x0003840504007388 */ /* 0x020fe20000000800 */
[----:B------:R-:W-:Y:S06]  /*1080*/  BAR.SYNC.DEFER_BLOCKING 0x0 ;  /* 0x0000000000007b1d */ /* 0x000fec0000010000 */
[----:B------:R-:W-:Y:S04]  /*1090*/  @P0 LDS R8, [R4+0x484] ;  /* 0x0004840004080984 */ /* 0x000fe80000000800 */
[----:B------:R-:W0:Y:S02]  /*10a0*/  @P0 LDS R9, [R4+0x384] ;  /* 0x0003840004090984 */ /* 0x000e240000000800 */
[----:B0-----:R-:W-:-:S05]  /*10b0*/  @P0 FADD R9, R8, R9 ;  /* 0x0000000908090221 */ /* 0x001fca0000000000 */
[----:B------:R0:W-:Y:S01]  /*10c0*/  @P0 STS [R4+0x384], R9 ;  /* 0x0003840904000388 */ /* 0x0001e20000000800 */
[----:B------:R-:W-:Y:S06]  /*10d0*/  BAR.SYNC.DEFER_BLOCKING 0x0 ;  /* 0x0000000000007b1d */ /* 0x000fec0000010000 */
[----:B------:R-:W-:Y:S05]  /*10e0*/  @P2 BRA `(.L_x_166) ;  /* 0x00000000007c2947 */ /* 0x000fea0003800000 */
[----:B------:R-:W-:-:S13]  /*10f0*/  ISETP.GE.U32.AND P2, PT, R10, 0x21, PT ;  /* 0x000000210a00780c */ /* 0x000fda0003f46070 */
[----:B------:R-:W-:Y:S04]  /*1100*/  @P2 LDS R5, [R4+0x404] ;  /* 0x0004040004052984 */ /* 0x000fe80000000800 */
[----:B------:R-:W1:Y:S02]  /*1110*/  @P2 LDS R6, [R4+0x384] ;  /* 0x0003840004062984 */ /* 0x000e640000000800 */
[----:B-1----:R-:W-:-:S05]  /*1120*/  @P2 FADD R5, R5, R6 ;  /* 0x0000000605052221 */ /* 0x002fca0000000000 */
[----:B------:R-:W-:Y:S01]  /*1130*/  @P2 STS [R4+0x384], R5 ;  /* 0x0003840504002388 */ /* 0x000fe20000000800 */
[----:B------:R-:W-:-:S03]  /*1140*/  ISETP.NE.AND P2, PT, R2, RZ, PT ;  /* 0x000000ff0200720c */ /* 0x000fc60003f45270 */
[----:B------:R-:W-:Y:S04]  /*1150*/  LDS R6, [R4+0x3c4] ;  /* 0x0003c40004067984 */ /* 0x000fe80000000800 */
[----:B------:R-:W1:Y:S06]  /*1160*/  LDS R7, [R4+0x384] ;  /* 0x0003840004077984 */ /* 0x000e6c0000000800 */
[----:B------:R-:W-:Y:S01]  /*1170*/  @!P2 MOV R8, 0x400 ;  /* 0x000004000008a802 */ /* 0x000fe20000000f00 */
[----:B-1----:R-:W-:-:S05]  /*1180*/  FADD R7, R6, R7 ;  /* 0x0000000706077221 */ /* 0x002fca0000000000 */
[----:B------:R-:W-:Y:S04]  /*1190*/  STS [R4+0x384], R7 ;  /* 0x0003840704007388 */ /* 0x000fe80000000800 */
[----:B------:R-:W-:Y:S04]  /*11a0*/  LDS R6, [R4+0x3a4] ;  /* 0x0003a40004067984 */ /* 0x000fe80000000800 */
[----:B0-----:R-:W0:Y:S02]  /*11b0*/  LDS R9, [R4+0x384] ;  /* 0x0003840004097984 */ /* 0x001e240000000800 */
[----:B0-----:R-:W-:-:S05]  /*11c0*/  FADD R9, R6, R9 ;  /* 0x0000000906097221 */ /* 0x001fca0000000000 */
[----:B------:R0:W-:Y:S04]  /*11d0*/  STS [R4+0x384], R9 ;  /* 0x0003840904007388 */ /* 0x0001e80000000800 */
[----:B------:R-:W-:Y:S04]  /*11e0*/  LDS R6, [R4+0x394] ;  /* 0x0003940004067984 */ /* 0x000fe80000000800 */
[----:B------:R-:W1:Y:S01]  /*11f0*/  LDS R11, [R4+0x384] ;  /* 0x00038400040b7984 */ /* 0x000e620000000800 */
[----:B0-----:R-:W0:Y:S01]  /*1200*/  @!P2 S2R R9, SR_CgaCtaId ;  /* 0x000000000009a919 */ /* 0x001e220000008800 */
[----:B-1----:R-:W-:-:S05]  /*1210*/  FADD R11, R6, R11 ;  /* 0x0000000b060b7221 */ /* 0x002fca0000000000 */
[----:B------:R-:W-:Y:S04]  /*1220*/  STS [R4+0x384], R11 ;  /* 0x0003840b04007388 */ /* 0x000fe80000000800 */
[----:B------:R-:W-:Y:S04]  /*1230*/  LDS R5, [R4+0x38c] ;  /* 0x00038c0004057984 */ /* 0x000fe80000000800 */
[----:B------:R-:W1:Y:S02]  /*1240*/  LDS R6, [R4+0x384] ;  /* 0x0003840004067984 */ /* 0x000e640000000800 */
[----:B-1----:R-:W-:-:S05]  /*1250*/  FADD R5, R5, R6 ;  /* 0x0000000605057221 */ /* 0x002fca0000000000 */
[----:B------:R-:W-:Y:S04]  /*1260*/  STS [R4+0x384], R5 ;  /* 0x0003840504007388 */ /* 0x000fe80000000800 */
[----:B------:R-:W-:Y:S04]  /*1270*/  LDS R6, [R4+0x388] ;  /* 0x0003880004067984 */ /* 0x000fe80000000800 */
[----:B------:R-:W1:Y:S02]  /*1280*/  LDS R7, [R4+0x384] ;  /* 0x0003840004077984 */ /* 0x000e640000000800 */
[----:B-1----:R-:W-:Y:S01]  /*1290*/  FADD R7, R6, R7 ;  /* 0x0000000706077221 */ /* 0x002fe20000000000 */
[----:B0-----:R-:W-:-:S04]  /*12a0*/  @!P2 LEA R6, R9, R8, 0x18 ;  /* 0x000000080906a211 */ /* 0x001fc800078ec0ff */
[----:B------:R-:W-:Y:S04]  /*12b0*/  STS [R4+0x384], R7 ;  /* 0x0003840704007388 */ /* 0x000fe80000000800 */
[----:B------:R-:W0:Y:S04]  /*12c0*/  @!P2 LDS R6, [R6+0x384] ;  /* 0x000384000606a984 */ /* 0x000e280000000800 */
[----:B0-----:R1:W-:Y:S02]  /*12d0*/  @!P2 STS [R3], R6 ;  /* 0x000000060300a388 */ /* 0x0013e40000000800 */
.L_x_166:
[----:B------:R-:W-:Y:S05]  /*12e0*/  BSYNC.RECONVERGENT B0 ;  /* 0x0000000000007941 */ /* 0x000fea0003800200 */
.L_x_165:
[----:B------:R-:W-:Y:S02]  /*12f0*/  VIADD R0, R0, 0x1 ;  /* 0x0000000100007836 */ /* 0x000fe40000000000 */
[----:B-1----:R-:W-:Y:S01]  /*1300*/  VIADD R3, R3, 0x4 ;  /* 0x0000000403037836 */ /* 0x002fe20000000000 */
[----:B------:R-:W-:Y:S06]  /*1310*/  BRA.U UP0, `(.L_x_167) ;  /* 0xfffffffd00347547 */ /* 0x000fec000b83ffff */
.L_x_148:
[----:B------:R-:W-:-:S13]  /*1320*/  ISETP.GT.U32.AND P0, PT, R2, 0x1f, PT ;  /* 0x0000001f0200780c */ /* 0x000fda0003f04070 */
[----:B------:R-:W-:Y:S05]  /*1330*/  @P0 EXIT ;  /* 0x000000000000094d */ /* 0x000fea0003800000 */
[----:B------:R-:W5:Y:S01]  /*1340*/  LDS R3, [R4+0x204] ;  /* 0x0002040004037984 */ /* 0x000f620000000800 */
[----:B------:R-:W-:Y:S01]  /*1350*/  MOV R0, 0x400 ;  /* 0x0000040000007802 */ /* 0x000fe20000000f00 */
[----:B------:R-:W2:Y:S01]  /*1360*/  LDC R8, c[0x0][0x398] ;  /* 0x0000e600ff087b82 */ /* 0x000ea20000000800 */
[----:B01----:R-:W0:Y:S01]  /*1370*/  S2R R7, SR_CgaCtaId ;  /* 0x0000000000077919 */ /* 0x003e220000008800 */
[----:B--2---:R-:W-:Y:S02]  /*1380*/  ISETP.GE.AND P0, PT, R8, 0x1, PT ;  /* 0x000000010800780c */ /* 0x004fe40003f06270 */
[----:B0-----:R-:W-:Y:S01]  /*1390*/  LEA R11, R7, R0, 0x18 ;  /* 0x00000000070b7211 */ /* 0x001fe200078ec0ff */
[----:B-----5:R-:W-:Y:S04]  /*13a0*/  STS [R4+0x284], R3 ;  /* 0x0002840304007388 */ /* 0x020fe80000000800 */
[----:B------:R-:W0:Y:S04]  /*13b0*/  LDS R5, [R4+0x204] ;  /* 0x0002040004057984 */ /* 0x000e280000000800 */
[----:B0-----:R0:W-:Y:S04]  /*13c0*/  STS [R4+0x304], R5 ;  /* 0x0003040504007388 */ /* 0x0011e80000000800 */
[----:B------:R0:W-:Y:S04]  /*13d0*/  STS [R4+0x100], RZ ;  /* 0x000100ff04007388 */ /* 0x0001e80000000800 */
[----:B------:R0:W1:Y:S01]  /*13e0*/  LDS R9, [R11+0x200] ;  /* 0x000200000b097984 */ /* 0x0000620000000800 */
[----:B------:R-:W-:Y:S05]  /*13f0*/  @!P0 EXIT ;  /* 0x000000000000894d */ /* 0x000fea0003800000 */
[----:B------:R-:W2:Y:S01]  /*1400*/  LDC.64 R6, c[0x0][0x380] ;  /* 0x0000e000ff067b82 */ /* 0x000ea20000000a00 */
[----:B------:R-:W-:Y:S01]  /*1410*/  IMAD R10, R2, -0x4, R11 ;  /* 0xfffffffc020a7824 */ /* 0x000fe200078e020b */
[----:B------:R-:W-:Y:S01]  /*1420*/  UMOV UR4, URZ ;  /* 0x000000ff00047c82 */ /* 0x000fe20008000000 */
[----:B0-----:R-:W-:Y:S02]  /*1430*/  VIADD R5, R8, 0xffffffff ;  /* 0xffffffff08057836 */ /* 0x001fe40000000000 */
[----:B------:R-:W-:Y:S01]  /*1440*/  IMAD.MOV R8, RZ, RZ, -R2 ;  /* 0x000000ffff087224 */ /* 0x000fe200078e0a02 */
[----:B------:R-:W-:Y:S01]  /*1450*/  IADD3 R10, PT, PT, R10, 0x100, RZ ;  /* 0x000001000a0a7810 */ /* 0x000fe20007ffe0ff */
[----:B--2---:R-:W-:-:S07]  /*1460*/  IMAD.WIDE.U32 R6, R2, 0x4, R6 ;  /* 0x0000000402067825 */ /* 0x004fce00078e0006 */
.L_x_173:
[----:B0-----:R-:W0:Y:S01]  /*1470*/  S2UR UR6, SR_CgaCtaId ;  /* 0x00000000000679c3 */ /* 0x001e220000008800 */
[----:B------:R-:W-:Y:S01]  /*1480*/  UMOV UR5, 0x400 ;  /* 0x0000040000057882 */ /* 0x000fe20000000000 */
[----:B-1----:R-:W1:Y:S02]  /*1490*/  MUFU.RCP R12, R9 ;  /* 0x00000009000c7308 */ /* 0x002e640000001000 */
[----:B-1----:R-:W-:-:S04]  /*14a0*/  FFMA R3, R12, -R9, 1 ;  /* 0x3f8000000c037423 */ /* 0x002fc80000000809 */
[----:B------:R-:W-:Y:S01]  /*14b0*/  FFMA R3, R12, R3, R12 ;  /* 0x000000030c037223 */ /* 0x000fe2000000000c */
[----:B0-----:R-:W-:-:S09]  /*14c0*/  ULEA UR5, UR6, UR5, 0x18 ;  /* 0x0000000506057291 */ /* 0x001fd2000f8ec0ff */
[----:B------:R-:W0:Y:S02]  /*14d0*/  LDS R0, [UR5+0x304] ;  /* 0x00030405ff007984 */ /* 0x000e240008000800 */
[----:B0-----:R-:W0:Y:S01]  /*14e0*/  FCHK P0, -R0, R9 ;  /* 0x0000000900007302 */ /* 0x001e220000000100 */
[----:B------:R-:W-:-:S04]  /*14f0*/  FFMA R12, -R0, R3, RZ ;  /* 0x00000003000c7223 */ /* 0x000fc800000001ff */
[----:B------:R-:W-:-:S04]  /*1500*/  FFMA R11, R12, -R9, -R0 ;  /* 0x800000090c0b7223 */ /* 0x000fc80000000800 */
[----:B------:R-:W-:Y:S01]  /*1510*/  FFMA R3, R3, R11, R12 ;  /* 0x0000000b03037223 */ /* 0x000fe2000000000c */
[----:B0-----:R-:W-:Y:S06]  /*1520*/  @!P0 BRA `(.L_x_168) ;  /* 0x0000000000148947 */ /* 0x001fec0003800000 */
[----:B------:R-:W-:Y:S01]  /*1530*/  FADD R3, -R0, -RZ ;  /* 0x800000ff00037221 */ /* 0x000fe20000000100 */
[----:B------:R-:W-:Y:S01]  /*1540*/  IMAD.MOV.U32 R0, RZ, RZ, R9 ;  /* 0x000000ffff007224 */ /* 0x000fe200078e0009 */
[----:B------:R-:W-:-:S07]  /*1550*/  MOV R12, 0x1570 ;  /* 0x00001570000c7802 */ /* 0x000fce0000000f00 */
[----:B---34-:R-:W-:Y:S05]  /*1560*/  CALL.REL.NOINC `($__internal_1_$__cuda_sm3x_div_rn_noftz_f32_slowpath) ;  /* 0x0000000800347944 */ /* 0x018fea0003c00000 */
[----:B------:R-:W-:-:S07]  /*1570*/  IMAD.MOV.U32 R3, RZ, RZ, R0 ;  /* 0x000000ffff037224 */ /* 0x000fce00078e0000 */
.L_x_168:
[----:B------:R-:W0:Y:S01]  /*1580*/  S2UR UR6, SR_CgaCtaId ;  /* 0x00000000000679c3 */ /* 0x000e220000008800 */
[----:B------:R-:W-:Y:S01]  /*1590*/  UMOV UR5, 0x400 ;  /* 0x0000040000057882 */ /* 0x000fe20000000000 */
[----:B------:R-:W-:Y:S01]  /*15a0*/  ISETP.GE.AND P0, PT, R2, R5, PT ;  /* 0x000000050200720c */ /* 0x000fe20003f06270 */
[----:B------:R-:W-:Y:S01]  /*15b0*/  BSSY.RECONVERGENT B0, `(.L_x_169) ;  /* 0x000000e000007945 */ /* 0x000fe20003800200 */
[----:B0-----:R-:W-:-:S09]  /*15c0*/  ULEA UR5, UR6, UR5, 0x18 ;  /* 0x0000000506057291 */ /* 0x001fd2000f8ec0ff */
[----:B------:R-:W0:Y:S02]  /*15d0*/  LDS R0, [UR5+0x304] ;  /* 0x00030405ff007984 */ /* 0x000e240008000800 */
[----:B------:R-:W-:Y:S05]  /*15e0*/  @P0 BRA `(.L_x_170) ;  /* 0x0000000000280947 */ /* 0x000fea0003800000 */
[----:B------:R-:W-:Y:S04]  /*15f0*/  LDS R11, [R4+0x308] ;  /* 0x00030800040b7984 */ /* 0x000fe80000000800 */
[----:B------:R-:W1:Y:S04]  /*1600*/  LDS R12, [R4+0x284] ;  /* 0x00028400040c7984 */ /* 0x000e680000000800 */
[----:B---34-:R-:W2:Y:S04]  /*1610*/  LDS R14, [R4+0x308] ;  /* 0x00030800040e7984 */ /* 0x018ea80000000800 */
[----:B------:R-:W3:Y:S01]  /*1620*/  LDS R13, [R4+0x284] ;  /* 0x00028400040d7984 */ /* 0x000ee20000000800 */
[-C--:B-1----:R-:W-:Y:S01]  /*1630*/  FMUL.RZ R12, R12, R3.reuse ;  /* 0x000000030c0c7220 */ /* 0x082fe2000040c000 */
[----:B--2---:R-:W-:-:S03]  /*1640*/  FMUL.RZ R14, R14, R3 ;  /* 0x000000030e0e7220 */ /* 0x004fc6000040c000 */
[----:B------:R-:W-:Y:S01]  /*1650*/  FADD R11, R11, R12 ;  /* 0x0000000c0b0b7221 */ /* 0x000fe20000000000 */
[----:B---3--:R-:W-:-:S04]  /*1660*/  FADD R13, R14, R13 ;  /* 0x0000000d0e0d7221 */ /* 0x008fc80000000000 */
[----:B------:R1:W-:Y:S04]  /*1670*/  STS [R4+0x304], R11 ;  /* 0x0003040b04007388 */ /* 0x0003e80000000800 */
[----:B------:R1:W-:Y:S02]  /*1680*/  STS [R4+0x284], R13 ;  /* 0x0002840d04007388 */ /* 0x0003e40000000800 */
.L_x_170:
[----:B------:R-:W-:Y:S05]  /*1690*/  BSYNC.RECONVERGENT B0 ;  /* 0x0000000000007941 */ /* 0x000fea0003800200 */
.L_x_169:
[----:B------:R-:W2:Y:S01]  /*16a0*/  LDS R12, [R10+-0x4] ;  /* 0xfffffc000a0c7984 */ /* 0x000ea20000000800 */
[----:B------:R-:W-:Y:S01]  /*16b0*/  ISETP.GE.U32.AND P0, PT, R2, UR4, PT ;  /* 0x0000000402007c0c */ /* 0x000fe2000bf06070 */
[----:B---34-:R-:W-:Y:S01]  /*16c0*/  IMAD.MOV.U32 R14, RZ, RZ, 0xb ;  /* 0x0000000bff0e7424 */ /* 0x018fe200078e00ff */
[----:B------:R-:W-:Y:S01]  /*16d0*/  ISETP.NE.AND P1, PT, R8, RZ, PT ;  /* 0x000000ff0800720c */ /* 0x000fe20003f25270 */
[----:B------:R-:W3:Y:S01]  /*16e0*/  LDS R15, [R4+0x100] ;  /* 0x00010000040f7984 */ /* 0x000ee20000000800 */
[----:B-1----:R-:W-:Y:S01]  /*16f0*/  FSEL R11, RZ, 1, P0 ;  /* 0x3f800000ff0b7808 */ /* 0x002fe20000000000 */
[-C--:B0-----:R-:W-:Y:S01]  /*1700*/  FMUL.RZ R0, R0, R3.reuse ;  /* 0x0000000300007220 */ /* 0x081fe2000040c000 */
[----:B------:R-:W-:Y:S01]  /*1710*/  FSEL R13, RZ, 1, P1 ;  /* 0x3f800000ff0d7808 */ /* 0x000fe20000800000 */
[----:B------:R-:W-:Y:S02]  /*1720*/  BSSY.RECONVERGENT B0, `(.L_x_171) ;  /* 0x000004b000007945 */ /* 0x000fe40003800200 */
[----:B------:R-:W-:Y:S01]  /*1730*/  FADD R9, R0, R9 ;  /* 0x0000000900097221 */ /* 0x000fe20000000000 */
[----:B--2---:R-:W-:-:S04]  /*1740*/  FMUL.RZ R12, R12, R3 ;  /* 0x000000030c0c7220 */ /* 0x004fc8000040c000 */
[----:B------:R-:W-:-:S04]  /*1750*/  FMUL R12, R11, R12 ;  /* 0x0000000c0b0c7220 */ /* 0x000fc80000400000 */
[----:B------:R-:W-:-:S04]  /*1760*/  FFMA R12, R13, R3, R12 ;  /* 0x000000030d0c7223 */ /* 0x000fc8000000000c */
[----:B---3--:R-:W-:-:S05]  /*1770*/  FADD R15, R12, R15 ;  /* 0x0000000f0c0f7221 */ /* 0x008fca0000000000 */
[----:B------:R-:W-:Y:S04]  /*1780*/  STS [R4+0x100], R15 ;  /* 0x0001000f04007388 */ /* 0x000fe80000000800 */
[----:B------:R-:W0:Y:S04]  /*1790*/  LDS R11, [R4+0x100] ;  /* 0x00010000040b7984 */ /* 0x000e280000000800 */
[----:B------:R-:W1:Y:S04]  /*17a0*/  LDS.64 R12, [UR5+0x8] ;  /* 0x00000805ff0c7984 */ /* 0x000e680008000a00 */
[----:B------:R-:W2:Y:S01]  /*17b0*/  LDS R16, [UR5+0x70] ;  /* 0x00007005ff107984 */ /* 0x000ea20008000800 */
[----:B0-----:R-:W-:Y:S01]  /*17c0*/  FMUL R17, |R11|, 32768 ;  /* 0x470000000b117820 */ /* 0x001fe20000400200 */
[C---:B-1----:R-:W-:Y:S01]  /*17d0*/  ISETP.GE.AND P1, PT, R13.reuse, 0x481, PT ;  /* 0x000004810d00780c */ /* 0x042fe20003f26270 */
[----:B------:R-:W-:Y:S01]  /*17e0*/  VIADD R3, R12, UR4 ;  /* 0x000000040c037c36 */ /* 0x000fe20008000000 */
[----:B------:R-:W-:-:S03]  /*17f0*/  ISETP.GE.AND P0, PT, R13, 0x901, PT ;  /* 0x000009010d00780c */ /* 0x000fc60003f06270 */
[----:B------:R-:W0:Y:S01]  /*1800*/  F2I.NTZ R17, R17 ;  /* 0x0000001100117305 */ /* 0x000e220000203100 */
[----:B------:R-:W-:Y:S01]  /*1810*/  ISETP.GE.AND P2, PT, R13, 0x241, PT ;  /* 0x000002410d00780c */ /* 0x000fe20003f46270 */
[----:B------:R-:W-:Y:S01]  /*1820*/  IMAD.MOV.U32 R13, RZ, RZ, -0x100 ;  /* 0xffffff00ff0d7424 */ /* 0x000fe200078e00ff */
[----:B------:R-:W-:-:S05]  /*1830*/  SEL R11, RZ, 0xffffffff, P1 ;  /* 0xffffffffff0b7807 */ /* 0x000fca0000800000 */
[----:B------:R-:W-:Y:S01]  /*1840*/  @P1 IMAD.MOV R14, RZ, RZ, 0xc ;  /* 0x0000000cff0e1424 */ /* 0x000fe200078e02ff */
[----:B------:R-:W-:Y:S02]  /*1850*/  PLOP3.LUT P1, PT, PT, PT, PT, 0x8, 0x80 ;  /* 0x000000000080781c */ /* 0x000fe40003f2e170 */
[----:B------:R-:W-:Y:S01]  /*1860*/  @P0 IADD3 R14, PT, PT, R11, 0xd, RZ ;  /* 0x0000000d0b0e0810 */ /* 0x000fe20007ffe0ff */
[----:B0-----:R-:W0:Y:S01]  /*1870*/  FLO.U32 R18, R17 ;  /* 0x0000001100127300 */ /* 0x001e2200000e0000 */
[----:B------:R-:W-:-:S03]  /*1880*/  ISETP.GT.U32.AND P0, PT, R2, UR4, PT ;  /* 0x0000000402007c0c */ /* 0x000fc6000bf04070 */
[----:B------:R-:W-:Y:S02]  /*1890*/  VIADD R11, R14, 0xffffffff ;  /* 0xffffffff0e0b7836 */ /* 0x000fe40000000000 */
[----:B------:R-:W-:-:S05]  /*18a0*/  @P2 IMAD.MOV R11, RZ, RZ, R14 ;  /* 0x000000ffff0b2224 */ /* 0x000fca00078e020e */
[----:B--2---:R-:W-:Y:S01]  /*18b0*/  VIMNMX R11, PT, PT, R16, R11, PT ;  /* 0x0000000b100b7248 */ /* 0x004fe20003fe0100 */
[----:B------:R-:W-:-:S03]  /*18c0*/  IMAD.MOV.U32 R16, RZ, RZ, 0xf ;  /* 0x0000000fff107424 */ /* 0x000fc600078e00ff */
[----:B------:R-:W-:-:S04]  /*18d0*/  VIMNMX R11, PT, PT, R11, 0x3, !PT ;  /* 0x000000030b0b7848 */ /* 0x000fc80007fe0100 */
[----:B0-----:R-:W-:-:S05]  /*18e0*/  IADD3 R18, PT, PT, R11, 0x1f, -R18 ;  /* 0x0000001f0b127810 */ /* 0x001fca0007ffe812 */
[----:B------:R-:W-:-:S05]  /*18f0*/  IMAD R18, R18, R13, 0x2100 ;  /* 0x0000210012127424 */ /* 0x000fca00078e020d */
[----:B------:R-:W-:-:S04]  /*1900*/  SHF.R.S32.HI R18, RZ, 0x8, R18 ;  /* 0x00000008ff127819 */ /* 0x000fc80000011412 */
[----:B------:R-:W-:Y:S01]  /*1910*/  SEL R13, R18, RZ, !P0 ;  /* 0x000000ff120d7207 */ /* 0x000fe20004000000 */
[----:B------:R-:W-:-:S04]  /*1920*/  IMAD.MOV.U32 R18, RZ, RZ, 0x1 ;  /* 0x00000001ff127424 */ /* 0x000fc800078e00ff */
[----:B------:R-:W-:Y:S04]  /*1930*/  STS [R4+0x180], R13 ;  /* 0x0001800d04007388 */ /* 0x000fe80000000800 */
[----:B------:R-:W-:Y:S04]  /*1940*/  LDS R14, [R4+0x180] ;  /* 0x00018000040e7984 */ /* 0x000fe80000000800 */
[----:B------:R-:W0:Y:S02]  /*1950*/  LDS R15, [R4+0x1c0] ;  /* 0x0001c000040f7984 */ /* 0x000e240000000800 */
[----:B0-----:R-:W-:-:S05]  /*1960*/  VIMNMX R15, PT, PT, R14, R15, !PT ;  /* 0x0000000f0e0f7248 */ /* 0x001fca0007fe0100 */
        /* <DEDUP_REMOVED lines=17> */
[----:B------:R-:W0:Y:S04]  /*1a80*/  LDS R13, [UR5+0x180] ;  /* 0x00018005ff0d7984 */ /* 0x000e280008000800 */
[----:B------:R-:W1:Y:S01]  /*1a90*/  LDS R14, [R10] ;  /* 0x000000000a0e7984 */ /* 0x000e620000000800 */
[----:B0-----:R-:W-:-:S04]  /*1aa0*/  IADD3 R13, PT, PT, -R13, RZ, RZ ;  /* 0x000000ff0d0d7210 */ /* 0x001fc80007ffe1ff */
[----:B------:R-:W-:-:S04]  /*1ab0*/  VIADDMNMX.RELU R13, R13, R16, 0xf, PT ;  /* 0x0000000f0d0d7446 */ /* 0x000fc80003801110 */
[----:B------:R-:W-:-:S04]  /*1ac0*/  SHF.L.U32 R15, R18, R13, RZ ;  /* 0x0000000d120f7219 */ /* 0x000fc800000006ff */
[----:B------:R-:W-:-:S05]  /*1ad0*/  I2FP.F32.U32 R15, R15 ;  /* 0x0000000f000f7245 */ /* 0x000fca0000201000 */
[----:B-1----:R-:W-:Y:S01]  /*1ae0*/  FMUL R15, R14, -R15 ;  /* 0x8000000f0e0f7220 */ /* 0x002fe20000400000 */
[----:B------:R-:W-:-:S05]  /*1af0*/  IMAD.MOV.U32 R14, RZ, RZ, -0x1 ;  /* 0xffffffffff0e7424 */ /* 0x000fca00078e00ff */
[----:B------:R-:W0:Y:S01]  /*1b00*/  F2I.NTZ R15, R15 ;  /* 0x0000000f000f7305 */ /* 0x000e220000203100 */
[----:B------:R-:W-:-:S04]  /*1b10*/  SHF.L.U32 R11, R14, R11, RZ ;  /* 0x0000000b0e0b7219 */ /* 0x000fc800000006ff */
[----:B------:R-:W-:-:S04]  /*1b20*/  LOP3.LUT R14, RZ, R11, RZ, 0x33, !PT ;  /* 0x0000000bff0e7212 */ /* 0x000fc800078e33ff */
[----:B0-----:R-:W-:-:S04]  /*1b30*/  VIMNMX R14, PT, PT, R14, R15, PT ;  /* 0x0000000f0e0e7248 */ /* 0x001fc80003fe0100 */
[----:B------:R-:W-:Y:S01]  /*1b40*/  VIMNMX R11, PT, PT, R11, R14, !PT ;  /* 0x0000000e0b0b7248 */ /* 0x000fe20007fe0100 */
[----:B------:R-:W-:Y:S06]  /*1b50*/  @P0 BRA `(.L_x_172) ;  /* 0x00000000001c0947 */ /* 0x000fec0003800000 */
[----:B------:R-:W-:Y:S01]  /*1b60*/  ISETP.NE.AND P2, PT, R2, RZ, PT ;  /* 0x000000ff0200720c */ /* 0x000fe20003f45270 */
[----:B------:R-:W-:-:S05]  /*1b70*/  IMAD.WIDE R14, R3, 0xc0, R6 ;  /* 0x000000c0030e7825 */ /* 0x000fca00078e0206 */
[----:B------:R0:W-:Y:S07]  /*1b80*/  STG.E desc[UR8][R14.64+0x40], R11 ;  /* 0x0000400b0e007986 */ /* 0x0001ee000c101908 */
[----:B------:R-:W1:Y:S01]  /*1b90*/  @!P2 LDC.64 R16, c[0x0][0x380] ;  /* 0x0000e000ff10ab82 */ /* 0x000e620000000a00 */
[----:B------:R-:W-:Y:S01]  /*1ba0*/  @!P2 PLOP3.LUT P1, PT, PT, PT, PT, 0x80, 0x8 ;  /* 0x000000000008a81c */ /* 0x000fe20003f2f070 */
[----:B-1----:R-:W-:-:S05]  /*1bb0*/  @!P2 IMAD.WIDE R16, R3, 0xc0, R16 ;  /* 0x000000c00310a825 */ /* 0x002fca00078e0210 */
[----:B------:R0:W-:Y:S07]  /*1bc0*/  @!P2 STG.E desc[UR8][R16.64+0x8], R13 ;  /* 0x0000080d1000a986 */ /* 0x0001ee000c101908 */
.L_x_172:
[----:B------:R-:W-:Y:S05]  /*1bd0*/  BSYNC.RECONVERGENT B0 ;  /* 0x0000000000007941 */ /* 0x000fea0003800200 */
.L_x_171:
[----:B------:R-:W-:Y:S01]  /*1be0*/  SHF.R.S32.HI R0, RZ, 0x1f, R11 ;  /* 0x0000001fff007819 */ /* 0x000fe2000001140b */
[----:B------:R-:W-:Y:S01]  /*1bf0*/  VIADD R5, R5, 0xffffffff ;  /* 0xffffffff05057836 */ /* 0x000fe20000000000 */
[----:B------:R-:W-:Y:S01]  /*1c00*/  UIADD3 UR4, UPT, UPT, UR4, 0x1, URZ ;  /* 0x0000000104047890 */ /* 0x000fe2000fffe0ff */
[----:B------:R-:W-:Y:S01]  /*1c10*/  IADD3 R8, PT, PT, R8, 0x1, RZ ;  /* 0x0000000108087810 */ /* 0x000fe20007ffe0ff */
[----:B------:R-:W-:Y:S01]  /*1c20*/  VIADD R10, R10, 0x4 ;  /* 0x000000040a0a7836 */ /* 0x000fe20000000000 */
[----:B------:R-:W-:-:S06]  /*1c30*/  LOP3.LUT R0, R0, R11, RZ, 0x3c, !PT ;  /* 0x0000000b00007212 */ /* 0x000fcc00078e3cff */
[----:B------:R-:W0:Y:S02]  /*1c40*/  FLO.U32 R0, R0 ;  /* 0x0000000000007300 */ /* 0x000e2400000e0000 */
[----:B0-----:R-:W-:-:S04]  /*1c50*/  IADD3 R11, PT, PT, -R0, 0x1f, RZ ;  /* 0x0000001f000b7810 */ /* 0x001fc80007ffe1ff */
[----:B------:R-:W-:-:S04]  /*1c60*/  IADD3 R11, PT, PT, -R11, 0x21, RZ ;  /* 0x000000210b0b7810 */ /* 0x000fc80007ffe1ff */
[----:B------:R-:W-:Y:S02]  /*1c70*/  SEL R11, R11, RZ, !P0 ;  /* 0x000000ff0b0b7207 */ /* 0x000fe40004000000 */
[----:B------:R-:W-:-:S03]  /*1c80*/  ISETP.NE.AND P0, PT, R5, -0x1, PT ;  /* 0xffffffff0500780c */ /* 0x000fc60003f05270 */
        /* <DEDUP_REMOVED lines=19> */
[----:B0-----:R-:W-:-:S02]  /*1dc0*/  VIMNMX R15, PT, PT, R0, R13, !PT ;  /* 0x0000000d000f7248 */ /* 0x001fc40007fe0100 */
[----:B------:R-:W0:Y:S03]  /*1dd0*/  @P1 LDC.64 R12, c[0x0][0x380] ;  /* 0x0000e000ff0c1b82 */ /* 0x000e260000000a00 */
[----:B------:R-:W-:Y:S04]  /*1de0*/  STS [R4+0x180], R15 ;  /* 0x0001800f04007388 */ /* 0x000fe80000000800 */
[----:B------:R-:W1:Y:S01]  /*1df0*/  LDS R19, [UR5+0x180] ;  /* 0x00018005ff137984 */ /* 0x000e620008000800 */
[----:B0-----:R-:W-:-:S05]  /*1e00*/  @P1 IMAD.WIDE R12, R3, 0xc0, R12 ;  /* 0x000000c0030c1825 */ /* 0x001fca00078e020c */
[----:B-1----:R0:W-:Y:S01]  /*1e10*/  @P1 STG.E desc[UR8][R12.64+0xc], R19 ;  /* 0x00000c130c001986 */ /* 0x0021e2000c101908 */
[----:B------:R-:W-:Y:S05]  /*1e20*/  @P0 BRA `(.L_x_173) ;  /* 0xfffffff400900947 */ /* 0x000fea000383ffff */
[----:B------:R-:W-:Y:S05]  /*1e30*/  EXIT ;  /* 0x000000000000794d */ /* 0x000fea0003800000 */
        .weak           $__internal_1_$__cuda_sm3x_div_rn_noftz_f32_slowpath
        .type           $__internal_1_$__cuda_sm3x_div_rn_noftz_f32_slowpath,@function
        .size           $__internal_1_$__cuda_sm3x_div_rn_noftz_f32_slowpath,(.L_x_208 - $__internal_1_$__cuda_sm3x_div_rn_noftz_f32_slowpath)
$__internal_1_$__cuda_sm3x_div_rn_noftz_f32_slowpath:
[----:B------:R-:W-:Y:S02]  /*1e40*/  SHF.R.U32.HI R13, RZ, 0x17, R0 ;  /* 0x00000017ff0d7819 */ /* 0x000fe40000011600 */
        /* <DEDUP_REMOVED lines=9> */
[----:B------:R-:W-:Y:S02]  /*1ee0*/  FSETP.GTU.FTZ.AND P0, PT, |R3|, +INF , PT ;  /* 0x7f8000000300780b */ /* 0x000fe40003f1c200 */
        /* <DEDUP_REMOVED lines=17> */
[----:B------:R-:W-:Y:S01]  /*2000*/  @P0 MOV R11, RZ ;  /* 0x000000ff000b0202 */ /* 0x000fe20000000f00 */
[----:B------:R-:W-:Y:S02]  /*2010*/  @!P0 IMAD.MOV.U32 R11, RZ, RZ, -0x40 ;  /* 0xffffffc0ff0b8424 */ /* 0x000fe400078e00ff */
[----:B------:R-:W-:Y:S01]  /*2020*/  @!P0 FFMA R3, R3, 1.84467440737095516160e+19, RZ ;  /* 0x5f80000003038823 */ /* 0x000fe200000000ff */
[----:B------:R-:W-:Y:S01]  /*2030*/  @!P1 FFMA R0, R0, 1.84467440737095516160e+19, RZ ;  /* 0x5f80000000009823 */ /* 0x000fe200000000ff */
[----:B------:R-:W-:-:S07]  /*2040*/  @!P1 VIADD R11, R11, 0x40 ;  /* 0x000000400b0b9836 */ /* 0x000fce0000000000 */
.L_x_174:
[----:B------:R-:W-:Y:S01]  /*2050*/  LEA R15, R13, 0xc0800000, 0x17 ;  /* 0xc08000000d0f7811 */ /* 0x000fe200078eb8ff */
[----:B------:R-:W-:-:S04]  /*2060*/  VIADD R14, R14, 0xffffff81 ;  /* 0xffffff810e0e7836 */ /* 0x000fc80000000000 */
[----:B------:R-:W-:Y:S02]  /*2070*/  IMAD.IADD R15, R0, 0x1, -R15 ;  /* 0x00000001000f7824 */ /* 0x000fe400078e0a0f */
[C---:B------:R-:W-:Y:S01]  /*2080*/  IMAD R0, R14.reuse, -0x800000, R3 ;  /* 0xff8000000e007824 */ /* 0x040fe200078e0203 */
[----:B------:R-:W-:Y:S01]  /*2090*/  IADD3 R14, PT, PT, R14, 0x7f, -R13 ;  /* 0x0000007f0e0e7810 */ /* 0x000fe20007ffe80d */
[----:B------:R-:W0:Y:S01]  /*20a0*/  MUFU.RCP R16, R15 ;  /* 0x0000000f00107308 */ /* 0x000e220000001000 */
[----:B------:R-:W-:Y:S02]  /*20b0*/  FADD.FTZ R17, -R15, -RZ ;  /* 0x800000ff0f117221 */ /* 0x000fe40000010100 */
[----:B------:R-:W-:Y:S02]  /*20c0*/  IADD3 R14, PT, PT, R14, R11, RZ ;  /* 0x0000000b0e0e7210 */ /* 0x000fe40007ffe0ff */
        /* <DEDUP_REMOVED lines=20> */
[CCC-:B------:R-:W-:Y:S01]  /*2210*/  FFMA.RZ R3, R18.reuse, R16.reuse, R19.reuse ;  /* 0x0000001012037223 */ /* 0x1c0fe2000000c013 */
[CCC-:B------:R-:W-:Y:S01]  /*2220*/  FFMA.RM R14, R18.reuse, R16.reuse, R19.reuse ;  /* 0x00000010120e7223 */ /* 0x1c0fe20000004013 */
[C---:B------:R-:W-:Y:S02]  /*2230*/  ISETP.NE.AND P2, PT, R13.reuse, RZ, PT ;  /* 0x000000ff0d00720c */ /* 0x040fe40003f45270 */
[----:B------:R-:W-:Y:S02]  /*2240*/  ISETP.NE.AND P1, PT, R13, RZ, PT ;  /* 0x000000ff0d00720c */ /* 0x000fe40003f25270 */
[----:B------:R-:W-:Y:S01]  /*2250*/  LOP3.LUT R11, R3, 0x7fffff, RZ, 0xc0, !PT ;  /* 0x007fffff030b7812 */ /* 0x000fe200078ec0ff */
[----:B------:R-:W-:Y:S01]  /*2260*/  FFMA.RP R3, R18, R16, R19 ;  /* 0x0000001012037223 */ /* 0x000fe20000008013 */
[----:B------:R-:W-:Y:S02]  /*2270*/  VIADD R16, R13, 0x20 ;  /* 0x000000200d107836 */ /* 0x000fe40000000000 */
[----:B------:R-:W-:Y:S01]  /*2280*/  LOP3.LUT R11, R11, 0x800000, RZ, 0xfc, !PT ;  /* 0x008000000b0b7812 */ /* 0x000fe200078efcff */
[----:B------:R-:W-:Y:S01]  /*2290*/  IMAD.MOV R13, RZ, RZ, -R13 ;  /* 0x000000ffff0d7224 */ /* 0x000fe200078e0a0d */
[----:B------:R-:W-:-:S02]  /*22a0*/  FSETP.NEU.FTZ.AND P0, PT, R3, R14, PT ;  /* 0x0000000e0300720b */ /* 0x000fc40003f1d000 */
[----:B------:R-:W-:Y:S02]  /*22b0*/  SHF.L.U32 R16, R11, R16, RZ ;  /* 0x000000100b107219 */ /* 0x000fe400000006ff */
[----:B------:R-:W-:Y:S02]  /*22c0*/  SEL R14, R13, RZ, P2 ;  /* 0x000000ff0d0e7207 */ /* 0x000fe40001000000 */
[----:B------:R-:W-:Y:S02]  /*22d0*/  ISETP.NE.AND P1, PT, R16, RZ, P1 ;  /* 0x000000ff1000720c */ /* 0x000fe40000f25270 */
[----:B------:R-:W-:Y:S02]  /*22e0*/  SHF.R.U32.HI R14, RZ, R14, R11 ;  /* 0x0000000eff0e7219 */ /* 0x000fe4000001160b */
[----:B------:R-:W-:Y:S02]  /*22f0*/  PLOP3.LUT P0, PT, P0, P1, PT, 0xf8, 0x8f ;  /* 0x00000000008f781c */ /* 0x000fe40000703f70 */
[----:B------:R-:W-:-:S02]  /*2300*/  SHF.R.U32.HI R16, RZ, 0x1, R14 ;  /* 0x00000001ff107819 */ /* 0x000fc4000001160e */
[----:B------:R-:W-:-:S04]  /*2310*/  SEL R3, RZ, 0x1, !P0 ;  /* 0x00000001ff037807 */ /* 0x000fc80004000000 */
[----:B------:R-:W-:-:S04]  /*2320*/  LOP3.LUT R3, R3, 0x1, R16, 0xf8, !PT ;  /* 0x0000000103037812 */ /* 0x000fc800078ef810 */
[----:B------:R-:W-:-:S04]  /*2330*/  LOP3.LUT R3, R3, R14, RZ, 0xc0, !PT ;  /* 0x0000000e03037212 */ /* 0x000fc800078ec0ff */
[----:B------:R-:W-:-:S04]  /*2340*/  IADD3 R3, PT, PT, R16, R3, RZ ;  /* 0x0000000310037210 */ /* 0x000fc80007ffe0ff */
[----:B------:R-:W-:Y:S01]  /*2350*/  LOP3.LUT R0, R3, R0, RZ, 0xfc, !PT ;  /* 0x0000000003007212 */ /* 0x000fe200078efcff */
[----:B------:R-:W-:Y:S06]  /*2360*/  BRA `(.L_x_181) ;  /* 0x0000000000347947 */ /* 0x000fec0003800000 */
.L_x_180:
[----:B------:R-:W-:-:S04]  /*2370*/  LOP3.LUT R0, R0, 0x80000000, RZ, 0xc0, !PT ;  /* 0x8000000000007812 */ /* 0x000fc800078ec0ff */
[----:B------:R-:W-:Y:S01]  /*2380*/  LOP3.LUT R0, R0, 0x7f800000, RZ, 0xfc, !PT ;  /* 0x7f80000000007812 */ /* 0x000fe200078efcff */
[----:B------:R-:W-:Y:S06]  /*2390*/  BRA `(.L_x_181) ;  /* 0x0000000000287947 */ /* 0x000fec0003800000 */
.L_x_179:
[----:B------:R-:W-:Y:S01]  /*23a0*/  IMAD R0, R14, 0x800000, R0 ;  /* 0x008000000e007824 */ /* 0x000fe200078e0200 */
[----:B------:R-:W-:Y:S06]  /*23b0*/  BRA `(.L_x_181) ;  /* 0x0000000000207947 */ /* 0x000fec0003800000 */
.L_x_178:
[----:B------:R-:W-:-:S04]  /*23c0*/  LOP3.LUT R0, R0, 0x80000000, R3, 0x48, !PT ;  /* 0x8000000000007812 */ /* 0x000fc800078e4803 */
[----:B------:R-:W-:Y:S01]  /*23d0*/  LOP3.LUT R0, R0, 0x7f800000, RZ, 0xfc, !PT ;  /* 0x7f80000000007812 */ /* 0x000fe200078efcff */
[----:B------:R-:W-:Y:S06]  /*23e0*/  BRA `(.L_x_181) ;  /* 0x0000000000147947 */ /* 0x000fec0003800000 */
.L_x_177:
[----:B------:R-:W-:Y:S01]  /*23f0*/  LOP3.LUT R0, R0, 0x80000000, R3, 0x48, !PT ;  /* 0x8000000000007812 */ /* 0x000fe200078e4803 */
[----:B------:R-:W-:Y:S06]  /*2400*/  BRA `(.L_x_181) ;  /* 0x00000000000c7947 */ /* 0x000fec0003800000 */
.L_x_176:
[----:B------:R-:W0:Y:S01]  /*2410*/  MUFU.RSQ R0, -QNAN ;  /* 0xffc0000000007908 */ /* 0x000e220000001400 */
[----:B------:R-:W-:Y:S05]  /*2420*/  BRA `(.L_x_181) ;  /* 0x0000000000047947 */ /* 0x000fea0003800000 */
.L_x_175:
[----:B------:R-:W-:-:S07]  /*2430*/  FADD.FTZ R0, R3, R0 ;  /* 0x0000000003007221 */ /* 0x000fce0000010000 */
.L_x_181:
[----:B------:R-:W-:-:S04]  /*2440*/  IMAD.MOV.U32 R13, RZ, RZ, 0x0 ;  /* 0x00000000ff0d7424 */ /* 0x000fc800078e00ff */
[----:B0-----:R-:W-:Y:S05]  /*2450*/  RET.REL.NODEC R12 `(cudaComputeLPC) ;  /* 0xffffffd80ce87950 */ /* 0x001fea0003c3ffff */
.L_x_182:
        /* <DEDUP_REMOVED lines=10> */
.L_x_208:


//--------------------- .text.cudaComputeAutocor  --------------------------
	.section	.text.cudaComputeAutocor,"ax",@progbits
	.align	128
        .global         cudaComputeAutocor
        .type           cudaComputeAutocor,@function
        .size           cudaComputeAutocor,(.L_x_220 - cudaComputeAutocor)
        .other          cudaComputeAutocor,@"STO_CUDA_ENTRY STV_DEFAULT"
cudaComputeAutocor:
.text.cudaComputeAutocor:
[----:B------:R-:W-:Y:S01]  /*0000*/  LDC R1, c[0x0][0x37c] ;  /* 0x0000df00ff017b82 */ /* 0x000fe20000000800 */
[----:B------:R-:W0:Y:S01]  /*0010*/  S2R R0, SR_TID.X ;  /* 0x0000000000007919 */ /* 0x000e220000002100 */
[----:B------:R-:W1:Y:S01]  /*0020*/  LDCU.64 UR6, c[0x0][0x358] ;  /* 0x00006b00ff0677ac */ /* 0x000e620008000a00 */
[----:B------:R-:W0:Y:S05]  /*0030*/  S2R R5, SR_TID.Y ;  /* 0x0000000000057919 */ /* 0x000e2a0000002200 */
[----:B------:R-:W2:Y:S08]  /*0040*/  S2UR UR8, SR_CTAID.X ;  /* 0x00000000000879c3 */ /* 0x000eb00000002500 */
[----:B------:R-:W3:Y:S01]  /*0050*/  LDC.64 R10, c[0x0][0x3a0] ;  /* 0x0000e800ff0a7b82 */ /* 0x000ee20000000a00 */
[----:B0-----:R-:W-:-:S04]  /*0060*/  LEA R3, R5, R0, 0x5 ;  /* 0x0000000005037211 */ /* 0x001fc800078e28ff */
[----:B------:R-:W-:-:S13]  /*0070*/  ISETP.GT.U32.AND P0, PT, R3, 0xf, PT ;  /* 0x0000000f0300780c */ /* 0x000fda0003f04070 */
[----:B------:R-:W0:Y:S01]  /*0080*/  @!P0 S2R R9, SR_CTAID.Y ;  /* 0x0000000000098919 */ /* 0x000e220000002600 */
[----:B------:R-:W0:Y:S02]  /*0090*/  @!P0 LDC.64 R6, c[0x0][0x398] ;  /* 0x0000e600ff068b82 */ /* 0x000e240000000a00 */
[----:B0-----:R-:W-:-:S04]  /*00a0*/  @!P0 IMAD.WIDE.U32 R6, R9, 0x40, R6 ;  /* 0x0000004009068825 */ /* 0x001fc800078e0006 */
[----:B------:R-:W-:Y:S02]  /*00b0*/  @!P0 IMAD.WIDE.U32 R8, R3, 0x4, R6 ;  /* 0x0000000403088825 */ /* 0x000fe400078e0006 */
[----:B------:R-:W3:Y:S03]  /*00c0*/  LDC R6, c[0x0][0x3a8] ;  /* 0x0000ea00ff067b82 */ /* 0x000ee60000000800 */
[----:B-1----:R0:W4:Y:S01]  /*00d0*/  @!P0 LDG.E R7, desc[UR6][R8.64] ;  /* 0x0000000608078981 */ /* 0x002122000c1e1900 */
[----:B--2---:R-:W-:-:S04]  /*00e0*/  UIADD3 UR4, UPT, UPT, -UR8, URZ, URZ ;  /* 0x000000ff08047290 */ /* 0x004fc8000fffe1ff */
[----:B------:R-:W1:Y:S02]  /*00f0*/  S2UR UR5, SR_CgaCtaId ;  /* 0x00000000000579c3 */ /* 0x000e640000008800 */
[----:B---3--:R-:W-:Y:S01]  /*0100*/  IMAD R11, R6, UR4, R11 ;  /* 0x00000004060b7c24 */ /* 0x008fe2000f8e020b */
[----:B------:R-:W-:-:S04]  /*0110*/  UMOV UR4, 0x400 ;  /* 0x0000040000047882 */ /* 0x000fc80000000000 */
[----:B------:R-:W-:Y:S01]  /*0120*/  VIADDMNMX R2, R6, R10, R11, PT ;  /* 0x0000000a06027246 */ /* 0x000fe2000380010b */
[----:B-1----:R-:W-:-:S03]  /*0130*/  ULEA UR4, UR5, UR4, 0x18 ;  /* 0x0000000405047291 */ /* 0x002fc6000f8ec0ff */
[----:B------:R-:W-:-:S03]  /*0140*/  ISETP.GE.AND P1, PT, R3, R2, PT ;  /* 0x000000020300720c */ /* 0x000fc60003f26270 */
[----:B------:R-:W-:-:S10]  /*0150*/  LEA R4, R3, UR4, 0x2 ;  /* 0x0000000403047c11 */ /* 0x000fd4000f8e10ff */
[----:B0-----:R-:W0:Y:S01]  /*0160*/  @!P1 LDC.64 R8, c[0x0][0x388] ;  /* 0x0000e200ff089b82 */ /* 0x001e220000000a00 */
[----:B------:R-:W-:-:S07]  /*0170*/  @!P1 IMAD R11, R6, UR8, R3 ;  /* 0x00000008060b9c24 */ /* 0x000fce000f8e0203 */
[----:B------:R-:W1:Y:S01]  /*0180*/  @!P1 LDC.64 R12, c[0x0][0x390] ;  /* 0x0000e400ff0c9b82 */ /* 0x000e620000000a00 */
[----:B----4-:R-:W-:Y:S07]  /*0190*/  @!P0 STS [R4+0xc00], R7 ;  /* 0x000c000704008388 */ /* 0x010fee0000000800 */
[----:B------:R-:W-:Y:S06]  /*01a0*/  BAR.SYNC.DEFER_BLOCKING 0x0 ;  /* 0x0000000000007b1d */ /* 0x000fec0000010000 */
[----:B------:R-:W2:Y:S02]  /*01b0*/  @!P1 LDS.64 R14, [UR4+0xc00] ;  /* 0x000c0004ff0e9984 */ /* 0x000ea40008000a00 */
[----:B--2---:R-:W-:Y:S01]  /*01c0*/  @!P1 IMAD.IADD R17, R14, 0x1, R11 ;  /* 0x000000010e119824 */ /* 0x004fe200078e020b */
[----:B------:R-:W-:-:S03]  /*01d0*/  @!P1 IADD3 R15, PT, PT, R11, R15, RZ ;  /* 0x0000000f0b0f9210 */ /* 0x000fc60007ffe0ff */
[----:B0-----:R-:W-:-:S04]  /*01e0*/  @!P1 IMAD.WIDE R8, R17, 0x4, R8 ;  /* 0x0000000411089825 */ /* 0x001fc800078e0208 */
[----:B-1----:R-:W-:Y:S02]  /*01f0*/  @!P1 IMAD.WIDE R12, R15, 0x4, R12 ;  /* 0x000000040f0c9825 */ /* 0x002fe400078e020c */
[----:B------:R-:W2:Y:S04]  /*0200*/  @!P1 LDG.E R8, desc[UR6][R8.64] ;  /* 0x0000000608089981 */ /* 0x000ea8000c1e1900 */
[----:B------:R-:W3:Y:S01]  /*0210*/  @!P1 LDG.E R12, desc[UR6][R12.64] ;  /* 0x000000060c0c9981 */ /* 0x000ee2000c1e1900 */
[----:B------:R-:W-:Y:S01]  /*0220*/  IADD3 R11, PT, PT, R3, 0x100, RZ ;  /* 0x00000100030b7810 */ /* 0x000fe20007ffe0ff */
[----:B------:R-:W-:Y:S01]  /*0230*/  IMAD.MOV.U32 R7, RZ, RZ, RZ ;  /* 0x000000ffff077224 */ /* 0x000fe200078e00ff */
[----:B------:R-:W-:Y:S01]  /*0240*/  BSSY.RECONVERGENT B0, `(.L_x_183) ;  /* 0x0000014000007945 */ /* 0x000fe20003800200 */
[----:B------:R-:W-:Y:S01]  /*0250*/  ISETP.GT.AND P2, PT, R5, R10, PT ;  /* 0x0000000a0500720c */ /* 0x000fe20003f44270 */
[----:B------:R-:W-:Y:S01]  /*0260*/  IMAD.MOV.U32 R15, RZ, RZ, RZ ;  /* 0x000000ffff0f7224 */ /* 0x000fe200078e00ff */
[----:B------:R-:W-:-:S02]  /*0270*/  ISETP.GE.AND P0, PT, R11, R2, PT ;  /* 0x000000020b00720c */ /* 0x000fc40003f06270 */
[----:B--2---:R-:W-:-:S05]  /*0280*/  @!P1 I2FP.F32.S32 R3, R8 ;  /* 0x0000000800039245 */ /* 0x004fca0000201400 */
[----:B---3--:R-:W-:-:S05]  /*0290*/  @!P1 FMUL R7, R3, R12 ;  /* 0x0000000c03079220 */ /* 0x008fca0000400000 */
[----:B------:R0:W-:Y:S01]  /*02a0*/  STS [R4], R7 ;  /* 0x0000000704007388 */ /* 0x0001e20000000800 */
[----:B------:R-:W-:Y:S05]  /*02b0*/  @P0 BRA `(.L_x_184) ;  /* 0x0000000000300947 */ /* 0x000fea0003800000 */
[----:B------:R-:W0:Y:S01]  /*02c0*/  LDS.64 R12, [UR4+0xc00] ;  /* 0x000c0004ff0c7984 */ /* 0x000e220008000a00 */
[----:B------:R-:W1:Y:S01]  /*02d0*/  LDC.64 R2, c[0x0][0x388] ;  /* 0x0000e200ff027b82 */ /* 0x000e620000000a00 */
[----:B------:R-:W-:-:S07]  /*02e0*/  IMAD R11, R6, UR8, R11 ;  /* 0x00000008060b7c24 */ /* 0x000fce000f8e020b */
[----:B------:R-:W2:Y:S01]  /*02f0*/  LDC.64 R8, c[0x0][0x390] ;  /* 0x0000e400ff087b82 */ /* 0x000ea20000000a00 */
[----:B0-----:R-:W-:Y:S02]  /*0300*/  IADD3 R7, PT, PT, R12, R11, RZ ;  /* 0x0000000b0c077210 */ /* 0x001fe40007ffe0ff */
[----:B------:R-:W-:-:S03]  /*0310*/  IADD3 R13, PT, PT, R11, R13, RZ ;  /* 0x0000000d0b0d7210 */ /* 0x000fc60007ffe0ff */
[----:B-1----:R-:W-:-:S04]  /*0320*/  IMAD.WIDE R2, R7, 0x4, R2 ;  /* 0x0000000407027825 */ /* 0x002fc800078e0202 */
[----:B--2---:R-:W-:Y:S02]  /*0330*/  IMAD.WIDE R8, R13, 0x4, R8 ;  /* 0x000000040d087825 */ /* 0x004fe400078e0208 */
[----:B------:R-:W2:Y:S04]  /*0340*/  LDG.E R2, desc[UR6][R2.64] ;  /* 0x0000000602027981 */ /* 0x000ea8000c1e1900 */
[----:B------:R-:W3:Y:S01]  /*0350*/  LDG.E R8, desc[UR6][R8.64] ;  /* 0x0000000608087981 */ /* 0x000ee2000c1e1900 */
[----:B--2---:R-:W-:-:S05]  /*0360*/  I2FP.F32.S32 R15, R2 ;  /* 0x00000002000f7245 */ /* 0x004fca0000201400 */
[----:B---3--:R-:W-:-:S07]  /*0370*/  FMUL R15, R15, R8 ;  /* 0x000000080f0f7220 */ /* 0x008fce0000400000 */
.L_x_184:
[----:B------:R-:W-:Y:S05]  /*0380*/  BSYNC.RECONVERGENT B0 ;  /* 0x0000000000007941 */ /* 0x000fea0003800200 */
.L_x_183:
[----:B------:R1:W-:Y:S01]  /*0390*/  STS [R4+0x400], R15 ;  /* 0x0004000f04007388 */ /* 0x0003e20000000800 */
[----:B------:R-:W-:Y:S06]  /*03a0*/  BAR.SYNC.DEFER_BLOCKING 0x0 ;  /* 0x0000000000007b1d */ /* 0x000fec0000010000 */
[----:B------:R-:W-:Y:S05]  /*03b0*/  @P2 EXIT ;  /* 0x000000000000294d */ /* 0x000fea0003800000 */
[----:B------:R-:W2:Y:S01]  /*03c0*/  S2R R2, SR_CTAID.Y ;  /* 0x0000000000027919 */ /* 0x000ea20000002600 */
[----:B------:R-:W2:Y:S01]  /*03d0*/  LDC R3, c[0x0][0x370] ;  /* 0x0000dc00ff037b82 */ /* 0x000ea20000000800 */
[----:B------:R-:W-:Y:S02]  /*03e0*/  HFMA2 R17, -RZ, RZ, 0, 0 ;  /* 0x00000000ff117431 */ /* 0x000fe400000001ff */
[----:B------:R-:W-:Y:S01]  /*03f0*/  IMAD R6, R6, UR8, R5 ;  /* 0x0000000806067c24 */ /* 0x000fe2000f8e0205 */
[C---:B------:R-:W-:Y:S01]  /*0400*/  LEA R8, R0.reuse, UR4, 0x2 ;  /* 0x0000000400087c11 */ /* 0x040fe2000f8e10ff */
[C---:B0-----:R-:W-:Y:S01]  /*0410*/  VIADD R7, R0.reuse, 0x80 ;  /* 0x0000008000077836 */ /* 0x041fe20000000000 */
[C---:B------:R-:W-:Y:S01]  /*0420*/  IADD3 R9, PT, PT, R0.reuse, 0xc0, RZ ;  /* 0x000000c000097810 */ /* 0x040fe20007ffe0ff */
[C---:B------:R-:W-:Y:S01]  /*0430*/  VIADD R12, R0.reuse, 0x100 ;  /* 0x00000100000c7836 */ /* 0x040fe20000000000 */
[C---:B------:R-:W-:Y:S01]  /*0440*/  IADD3 R11, PT, PT, R0.reuse, 0xe0, RZ ;  /* 0x000000e0000b7810 */ /* 0x040fe20007ffe0ff */
[C---:B-1----:R-:W-:Y:S01]  /*0450*/  VIADD R15, R0.reuse, 0x180 ;  /* 0x00000180000f7836 */ /* 0x042fe20000000000 */
[----:B------:R-:W-:-:S02]  /*0460*/  IADD3 R13, PT, PT, R0, 0x120, RZ ;  /* 0x00000120000d7810 */ /* 0x000fc40007ffe0ff */
[----:B------:R-:W-:Y:S01]  /*0470*/  IADD3 R14, PT, PT, R0, 0x160, RZ ;  /* 0x00000160000e7810 */ /* 0x000fe20007ffe0ff */
[----:B--2---:R-:W-:-:S04]  /*0480*/  IMAD R3, R2, R3, UR8 ;  /* 0x0000000802037e24 */ /* 0x004fc8000f8e0203 */
[----:B------:R-:W-:-:S07]  /*0490*/  IMAD R10, R3, R10, R3 ;  /* 0x0000000a030a7224 */ /* 0x000fce00078e0203 */
.L_x_190:
[----:B------:R-:W0:Y:S01]  /*04a0*/  LDC R19, c[0x0][0x3a8] ;  /* 0x0000ea00ff137b82 */ /* 0x000e220000000800 */
[----:B------:R-:W1:Y:S01]  /*04b0*/  LDCU UR4, c[0x0][0x3a4] ;  /* 0x00007480ff0477ac */ /* 0x000e620008000800 */
[----:B--2---:R2:W-:Y:S01]  /*04c0*/  STS [R4+0x800], RZ ;  /* 0x000800ff04007388 */ /* 0x0045e20000000800 */
[----:B------:R-:W-:Y:S01]  /*04d0*/  LEA R16, R17, R6, 0x3 ;  /* 0x0000000611107211 */ /* 0x000fe200078e18ff */
[----:B------:R-:W-:Y:S03]  /*04e0*/  BSSY.RECONVERGENT B0, `(.L_x_185) ;  /* 0x00000fc000007945 */ /* 0x000fe60003800200 */
[----:B------:R-:W-:Y:S01]  /*04f0*/  IADD3 R16, PT, PT, -R16, RZ, RZ ;  /* 0x000000ff10107210 */ /* 0x000fe20007ffe1ff */
[----:B0-----:R-:W-:-:S03]  /*0500*/  IMAD R2, R19, UR8, R5 ;  /* 0x0000000813027c24 */ /* 0x001fc6000f8e0205 */
[----:B-1----:R-:W-:Y:S02]  /*0510*/  VIADDMNMX.U32 R16, R16, UR4, R19, PT ;  /* 0x0000000410107c46 */ /* 0x002fe4000b800013 */
[----:B------:R-:W-:-:S04]  /*0520*/  IADD3 R2, PT, PT, -R2, RZ, RZ ;  /* 0x000000ff02027210 */ /* 0x000fc80007ffe1ff */
[----:B------:R-:W-:-:S05]  /*0530*/  VIADDMNMX.U32 R2, R2, UR4, R19, PT ;  /* 0x0000000402027c46 */ /* 0x000fca000b800013 */
[----:B------:R-:W-:-:S05]  /*0540*/  IMAD.IADD R3, R2, 0x1, R0 ;  /* 0x0000000102037824 */ /* 0x000fca00078e0200 */
[----:B------:R-:W-:-:S13]  /*0550*/  ISETP.GE.U32.AND P0, PT, R0, R3, PT ;  /* 0x000000030000720c */ /* 0x000fda0003f06070 */
[----:B--23--:R-:W-:Y:S05]  /*0560*/  @P0 BRA `(.L_x_186) ;  /* 0x0000000c00cc0947 */ /* 0x00cfea0003800000 */
[----:B------:R-:W-:Y:S01]  /*0570*/  VIADD R16, R16, 0xffffffff ;  /* 0xffffffff10107836 */ /* 0x000fe20000000000 */
[----:B------:R-:W-:Y:S01]  /*0580*/  BSSY.RECONVERGENT B1, `(.L_x_187) ;  /* 0x0000066000017945 */ /* 0x000fe20003800200 */
[----:B------:R-:W-:-:S03]  /*0590*/  MOV R19, R0 ;  /* 0x0000000000137202 */ /* 0x000fc60000000f00 */
[----:B------:R-:W-:-:S04]  /*05a0*/  LOP3.LUT R24, R16, 0x180, RZ, 0xc0, !PT ;  /* 0x0000018010187812 */ /* 0x000fc800078ec0ff */
[----:B------:R-:W-:-:S13]  /*05b0*/  ISETP.NE.AND P0, PT, R24, 0x180, PT ;  /* 0x000001801800780c */ /* 0x000fda0003f05270 */
[----:B------:R-:W-:Y:S05]  /*05c0*/  @!P0 BRA `(.L_x_188) ;  /* 0x0000000400848947 */ /* 0x000fea0003800000 */
[----:B------:R-:W0:Y:S01]  /*05d0*/  LDS R26, [R8+0x80] ;  /* 0x00008000081a7984 */ /* 0x000e220000000800 */
[----:B------:R-:W-:Y:S01]  /*05e0*/  LEA R18, R5, R8, 0x2 ;  /* 0x0000000805127211 */ /* 0x000fe200078e10ff */
[C---:B------:R-:W-:Y:S02]  /*05f0*/  VIADD R25, R0.reuse, 0x20 ;  /* 0x0000002000197836 */ /* 0x040fe40000000000 */
[----:B------:R-:W1:Y:S03]  /*0600*/  LDS R23, [R8+0x180] ;  /* 0x0001800008177984 */ /* 0x000e660000000800 */
[----:B------:R-:W-:Y:S01]  /*0610*/  ISETP.GE.AND P0, PT, R25, R2, PT ;  /* 0x000000021900720c */ /* 0x000fe20003f06270 */
[----:B------:R-:W2:Y:S01]  /*0620*/  LDS R22, [R18+0x80] ;  /* 0x0000800012167984 */ /* 0x000ea20000000800 */
[----:B------:R-:W-:-:S03]  /*0630*/  IADD3 R25, PT, PT, R0, 0x40, RZ ;  /* 0x0000004000197810 */ /* 0x000fc60007ffe0ff */
[----:B------:R-:W3:Y:S01]  /*0640*/  LDS R19, [R18+0x180] ;  /* 0x0001800012137984 */ /* 0x000ee20000000800 */
[-C--:B------:R-:W-:Y:S02]  /*0650*/  ISETP.GE.AND P1, PT, R25, R2.reuse, PT ;  /* 0x000000021900720c */ /* 0x080fe40003f26270 */
[C---:B------:R-:W-:Y:S01]  /*0660*/  IADD3 R25, PT, PT, R0.reuse, 0x60, RZ ;  /* 0x0000006000197810 */ /* 0x040fe20007ffe0ff */
[----:B------:R-:W4:Y:S03]  /*0670*/  LDS R21, [R8] ;  /* 0x0000000008157984 */ /* 0x000f260000000800 */
[-C--:B------:R-:W-:Y:S01]  /*0680*/  ISETP.GE.AND P2, PT, R25, R2.reuse, PT ;  /* 0x000000021900720c */ /* 0x080fe20003f46270 */
[----:B------:R-:W5:Y:S01]  /*0690*/  LDS R20, [R8+0x100] ;  /* 0x0001000008147984 */ /* 0x000f620000000800 */
[----:B------:R-:W-:Y:S02]  /*06a0*/  FSEL R25, RZ, 1, P0 ;  /* 0x3f800000ff197808 */ /* 0x000fe40000000000 */
[----:B------:R-:W-:-:S03]  /*06b0*/  ISETP.GE.AND P0, PT, R0, R2, PT ;  /* 0x000000020000720c */ /* 0x000fc60003f06270 */
[----:B0-----:R-:W-:Y:S01]  /*06c0*/  FMUL R25, R25, R26 ;  /* 0x0000001a19197220 */ /* 0x001fe20000400000 */
[----:B------:R-:W-:-:S05]  /*06d0*/  FSEL R26, RZ, 1, P2 ;  /* 0x3f800000ff1a7808 */ /* 0x000fca0001000000 */
[----:B-1----:R-:W-:Y:S01]  /*06e0*/  FMUL R28, R26, R23 ;  /* 0x000000171a1c7220 */ /* 0x002fe20000400000 */
[----:B------:R-:W-:Y:S01]  /*06f0*/  FSEL R26, RZ, 1, P0 ;  /* 0x3f800000ff1a7808 */ /* 0x000fe20000000000 */
[----:B--2---:R-:W-:Y:S01]  /*0700*/  FMUL R22, R25, R22 ;  /* 0x0000001619167220 */ /* 0x004fe20000400000 */
[----:B------:R-:W-:Y:S01]  /*0710*/  FSEL R23, RZ, 1, P1 ;  /* 0x3f800000ff177808 */ /* 0x000fe20000800000 */
[----:B------:R-:W0:Y:S01]  /*0720*/  LDS R25, [R18+0x100] ;  /* 0x0001000012197984 */ /* 0x000e220000000800 */
[----:B------:R-:W-:Y:S01]  /*0730*/  ISETP.NE.AND P0, PT, R24, RZ, PT ;  /* 0x000000ff1800720c */ /* 0x000fe20003f05270 */
[----:B---3--:R-:W-:Y:S02]  /*0740*/  FMUL R27, R28, R19 ;  /* 0x000000131c1b7220 */ /* 0x008fe40000400000 */
[----:B------:R-:W1:Y:S01]  /*0750*/  LDS R19, [R18] ;  /* 0x0000000012137984 */ /* 0x000e620000000800 */
[----:B----4-:R-:W-:-:S03]  /*0760*/  FMUL R21, R26, R21 ;  /* 0x000000151a157220 */ /* 0x010fc60000400000 */
[----:B------:R-:W2:Y:S01]  /*0770*/  LDS R26, [R4+0x800] ;  /* 0x00080000041a7984 */ /* 0x000ea20000000800 */
[----:B-----5:R-:W-:-:S04]  /*0780*/  FMUL R20, R23, R20 ;  /* 0x0000001417147220 */ /* 0x020fc80000400000 */
[----:B0-----:R-:W-:Y:S01]  /*0790*/  FFMA R20, R20, R25, R27 ;  /* 0x0000001914147223 */ /* 0x001fe2000000001b */
[----:B-1----:R-:W-:-:S04]  /*07a0*/  FFMA R19, R21, R19, R22 ;  /* 0x0000001315137223 */ /* 0x002fc80000000016 */
[----:B------:R-:W-:-:S04]  /*07b0*/  FADD R19, R19, R20 ;  /* 0x0000001413137221 */ /* 0x000fc80000000000 */
[----:B--2---:R-:W-:Y:S01]  /*07c0*/  FADD R21, R19, R26 ;  /* 0x0000001a13157221 */ /* 0x004fe20000000000 */
[----:B------:R-:W-:-:S04]  /*07d0*/  IMAD.MOV.U32 R19, RZ, RZ, R7 ;  /* 0x000000ffff137224 */ /* 0x000fc800078e0007 */
[----:B------:R0:W-:Y:S01]  /*07e0*/  STS [R4+0x800], R21 ;  /* 0x0008001504007388 */ /* 0x0001e20000000800 */
[----:B------:R-:W-:Y:S05]  /*07f0*/  @!P0 BRA `(.L_x_188) ;  /* 0x0000000000f88947 */ /* 0x000fea0003800000 */
[----:B------:R-:W1:Y:S01]  /*0800*/  LDS R26, [R8+0x280] ;  /* 0x00028000081a7984 */ /* 0x000e620000000800 */
[----:B------:R-:W-:-:S03]  /*0810*/  IADD3 R23, PT, PT, R0, 0xa0, RZ ;  /* 0x000000a000177810 */ /* 0x000fc60007ffe0ff */
[----:B------:R-:W2:Y:S01]  /*0820*/  LDS R28, [R8+0x380] ;  /* 0x00038000081c7984 */ /* 0x000ea20000000800 */
[----:B------:R-:W-:-:S03]  /*0830*/  ISETP.GE.AND P0, PT, R23, R2, PT ;  /* 0x000000021700720c */ /* 0x000fc60003f06270 */
[----:B------:R-:W3:Y:S01]  /*0840*/  LDS R20, [R18+0x380] ;  /* 0x0003800012147984 */ /* 0x000ee20000000800 */
[----:B------:R-:W-:Y:S02]  /*0850*/  FSEL R23, RZ, 1, P0 ;  /* 0x3f800000ff177808 */ /* 0x000fe40000000000 */
[-C--:B------:R-:W-:Y:S01]  /*0860*/  ISETP.GE.AND P0, PT, R11, R2.reuse, PT ;  /* 0x000000020b00720c */ /* 0x080fe20003f06270 */
[----:B0-----:R-:W0:Y:S03]  /*0870*/  LDS R21, [R8+0x200] ;  /* 0x0002000008157984 */ /* 0x001e260000000800 */
[----:B------:R-:W-:Y:S01]  /*0880*/  FSEL R25, RZ, 1, P0 ;  /* 0x3f800000ff197808 */ /* 0x000fe20000000000 */
[----:B------:R-:W4:Y:S01]  /*0890*/  LDS R19, [R8+0x300] ;  /* 0x0003000008137984 */ /* 0x000f220000000800 */
[----:B------:R-:W-:-:S03]  /*08a0*/  ISETP.GE.AND P0, PT, R7, R2, PT ;  /* 0x000000020700720c */ /* 0x000fc60003f06270 */
[----:B------:R-:W5:Y:S01]  /*08b0*/  LDS R22, [R18+0x280] ;  /* 0x0002800012167984 */ /* 0x000f620000000800 */
[----:B-1----:R-:W-:Y:S01]  /*08c0*/  FMUL R23, R23, R26 ;  /* 0x0000001a17177220 */ /* 0x002fe20000400000 */
[----:B------:R-:W-:Y:S02]  /*08d0*/  FSEL R26, RZ, 1, P0 ;  /* 0x3f800000ff1a7808 */ /* 0x000fe40000000000 */
[----:B------:R-:W-:Y:S01]  /*08e0*/  ISETP.GE.AND P0, PT, R9, R2, PT ;  /* 0x000000020900720c */ /* 0x000fe20003f06270 */
[----:B--2---:R-:W-:Y:S02]  /*08f0*/  FMUL R25, R25, R28 ;  /* 0x0000001c19197220 */ /* 0x004fe40000400000 */
[----:B------:R-:W1:Y:S02]  /*0900*/  LDS R28, [R18+0x300] ;  /* 0x00030000121c7984 */ /* 0x000e640000000800 */
[----:B---3--:R-:W-:Y:S02]  /*0910*/  FMUL R25, R25, R20 ;  /* 0x0000001419197220 */ /* 0x008fe40000400000 */
[----:B------:R-:W2:Y:S01]  /*0920*/  LDS R20, [R18+0x200] ;  /* 0x0002000012147984 */ /* 0x000ea20000000800 */
[----:B0-----:R-:W-:Y:S01]  /*0930*/  FMUL R21, R26, R21 ;  /* 0x000000151a157220 */ /* 0x001fe20000400000 */
[----:B------:R-:W-:-:S02]  /*0940*/  FSEL R26, RZ, 1, P0 ;  /* 0x3f800000ff1a7808 */ /* 0x000fc40000000000 */
[----:B------:R-:W-:-:S03]  /*0950*/  ISETP.NE.AND P0, PT, R24, 0x80, PT ;  /* 0x000000801800780c */ /* 0x000fc60003f05270 */
[----:B----4-:R-:W-:Y:S02]  /*0960*/  FMUL R19, R26, R19 ;  /* 0x000000131a137220 */ /* 0x010fe40000400000 */
[----:B------:R-:W0:Y:S01]  /*0970*/  LDS R26, [R4+0x800] ;  /* 0x00080000041a7984 */ /* 0x000e220000000800 */
[----:B-----5:R-:W-:Y:S01]  /*0980*/  FMUL R22, R23, R22 ;  /* 0x0000001617167220 */ /* 0x020fe20000400000 */
[----:B-1----:R-:W-:-:S03]  /*0990*/  FFMA R19, R19, R28, R25 ;  /* 0x0000001c13137223 */ /* 0x002fc60000000019 */
[----:B--2---:R-:W-:-:S04]  /*09a0*/  FFMA R20, R21, R20, R22 ;  /* 0x0000001415147223 */ /* 0x004fc80000000016 */
[----:B------:R-:W-:-:S04]  /*09b0*/  FADD R19, R20, R19 ;  /* 0x0000001314137221 */ /* 0x000fc80000000000 */
[----:B0-----:R-:W-:Y:S01]  /*09c0*/  FADD R21, R19, R26 ;  /* 0x0000001a13157221 */ /* 0x001fe20000000000 */
[----:B------:R-:W-:-:S04]  /*09d0*/  MOV R19, R12 ;  /* 0x0000000c00137202 */ /* 0x000fc80000000f00 */
[----:B------:R1:W-:Y:S01]  /*09e0*/  STS [R4+0x800], R21 ;  /* 0x0008001504007388 */ /* 0x0003e20000000800 */
[----:B------:R-:W-:Y:S05]  /*09f0*/  @!P0 BRA `(.L_x_188) ;  /* 0x0000000000788947 */ /* 0x000fea0003800000 */
[----:B------:R-:W0:Y:S01]  /*0a00*/  LDS R26, [R8+0x480] ;  /* 0x00048000081a7984 */ /* 0x000e220000000800 */
[-C--:B------:R-:W-:Y:S01]  /*0a10*/  ISETP.GE.AND P0, PT, R13, R2.reuse, PT ;  /* 0x000000020d00720c */ /* 0x080fe20003f06270 */
[----:B------:R-:W-:Y:S02]  /*0a20*/  VIADD R29, R0, 0x140 ;  /* 0x00000140001d7836 */ /* 0x000fe40000000000 */
[----:B------:R-:W2:Y:S01]  /*0a30*/  LDS R27, [R18+0x480] ;  /* 0x00048000121b7984 */ /* 0x000ea20000000800 */
[----:B------:R-:W-:Y:S02]  /*0a40*/  FSEL R25, RZ, 1, P0 ;  /* 0x3f800000ff197808 */ /* 0x000fe40000000000 */
[-C--:B------:R-:W-:Y:S01]  /*0a50*/  ISETP.GE.AND P0, PT, R14, R2.reuse, PT ;  /* 0x000000020e00720c */ /* 0x080fe20003f06270 */
[----:B------:R-:W3:Y:S01]  /*0a60*/  LDS R23, [R8+0x580] ;  /* 0x0005800008177984 */ /* 0x000ee20000000800 */
[----:B------:R-:W-:-:S03]  /*0a70*/  ISETP.GE.AND P1, PT, R29, R2, PT ;  /* 0x000000021d00720c */ /* 0x000fc60003f26270 */
[----:B------:R-:W4:Y:S04]  /*0a80*/  LDS R24, [R18+0x580] ;  /* 0x0005800012187984 */ /* 0x000f280000000800 */
[----:B-1----:R-:W1:Y:S04]  /*0a90*/  LDS R21, [R8+0x400] ;  /* 0x0004000008157984 */ /* 0x002e680000000800 */
[----:B------:R-:W5:Y:S04]  /*0aa0*/  LDS R19, [R8+0x500] ;  /* 0x0005000008137984 */ /* 0x000f680000000800 */
[----:B------:R-:W5:Y:S04]  /*0ab0*/  LDS R20, [R18+0x400] ;  /* 0x0004000012147984 */ /* 0x000f680000000800 */
[----:B------:R3:W5:Y:S01]  /*0ac0*/  LDS R22, [R18+0x500] ;  /* 0x0005000012167984 */ /* 0x0007620000000800 */
[----:B0-----:R-:W-:-:S03]  /*0ad0*/  FMUL R26, R25, R26 ;  /* 0x0000001a191a7220 */ /* 0x001fc60000400000 */
[----:B------:R-:W0:Y:S01]  /*0ae0*/  LDS R25, [R4+0x800] ;  /* 0x0008000004197984 */ /* 0x000e220000000800 */
[----:B--2---:R-:W-:Y:S01]  /*0af0*/  FMUL R27, R26, R27 ;  /* 0x0000001b1a1b7220 */ /* 0x004fe20000400000 */
[----:B------:R-:W-:Y:S02]  /*0b00*/  FSEL R26, RZ, 1, P0 ;  /* 0x3f800000ff1a7808 */ /* 0x000fe40000000000 */
[----:B------:R-:W-:-:S03]  /*0b10*/  ISETP.GE.AND P0, PT, R12, R2, PT ;  /* 0x000000020c00720c */ /* 0x000fc60003f06270 */
[----:B---3--:R-:W-:Y:S01]  /*0b20*/  FMUL R23, R26, R23 ;  /* 0x000000171a177220 */ /* 0x008fe20000400000 */
[----:B------:R-:W-:-:S03]  /*0b30*/  FSEL R18, RZ, 1, P0 ;  /* 0x3f800000ff127808 */ /* 0x000fc60000000000 */
[----:B----4-:R-:W-:Y:S01]  /*0b40*/  FMUL R26, R23, R24 ;  /* 0x00000018171a7220 */ /* 0x010fe20000400000 */
[----:B------:R-:W-:Y:S01]  /*0b50*/  FSEL R24, RZ, 1, P1 ;  /* 0x3f800000ff187808 */ /* 0x000fe20000800000 */
[----:B-1----:R-:W-:-:S04]  /*0b60*/  FMUL R18, R18, R21 ;  /* 0x0000001512127220 */ /* 0x002fc80000400000 */
[----:B-----5:R-:W-:Y:S01]  /*0b70*/  FMUL R19, R24, R19 ;  /* 0x0000001318137220 */ /* 0x020fe20000400000 */
[----:B------:R-:W-:-:S03]  /*0b80*/  FFMA R18, R18, R20, R27 ;  /* 0x0000001412127223 */ /* 0x000fc6000000001b */
[----:B------:R-:W-:-:S04]  /*0b90*/  FFMA R19, R19, R22, R26 ;  /* 0x0000001613137223 */ /* 0x000fc8000000001a */
[----:B------:R-:W-:Y:S01]  /*0ba0*/  FADD R18, R18, R19 ;  /* 0x0000001312127221 */ /* 0x000fe20000000000 */
[----:B------:R-:W-:-:S03]  /*0bb0*/  MOV R19, R15 ;  /* 0x0000000f00137202 */ /* 0x000fc60000000f00 */
[----:B0-----:R-:W-:-:S05]  /*0bc0*/  FADD R25, R18, R25 ;  /* 0x0000001912197221 */ /* 0x001fca0000000000 */
[----:B------:R2:W-:Y:S02]  /*0bd0*/  STS [R4+0x800], R25 ;  /* 0x0008001904007388 */ /* 0x0005e40000000800 */
.L_x_188:
[----:B------:R-:W-:Y:S05]  /*0be0*/  BSYNC.RECONVERGENT B1 ;  /* 0x0000000000017941 */ /* 0x000fea0003800200 */
.L_x_187:
[----:B------:R-:W-:-:S13]  /*0bf0*/  ISETP.GE.U32.AND P0, PT, R16, 0x180, PT ;  /* 0x000001801000780c */ /* 0x000fda0003f06070 */
[----:B------:R-:W-:Y:S05]  /*0c00*/  @!P0 BRA `(.L_x_186) ;  /* 0x0000000800248947 */ /* 0x000fea0003800000 */
[----:B------:R-:W3:Y:S01]  /*0c10*/  S2UR UR5, SR_CgaCtaId ;  /* 0x00000000000579c3 */ /* 0x000ee20000008800 */
[----:B------:R-:W-:Y:S02]  /*0c20*/  UMOV UR4, 0x400 ;  /* 0x0000040000047882 */ /* 0x000fe40000000000 */
[----:B---3--:R-:W-:-:S06]  /*0c30*/  ULEA UR4, UR5, UR4, 0x18 ;  /* 0x0000000405047291 */ /* 0x008fcc000f8ec0ff */
[----:B------:R-:W-:-:S04]  /*0c40*/  LEA R16, R19, UR4, 0x2 ;  /* 0x0000000413107c11 */ /* 0x000fc8000f8e10ff */
[----:B------:R-:W-:-:S07]  /*0c50*/  IADD3 R16, PT, PT, R16, 0x400, RZ ;  /* 0x0000040010107810 */ /* 0x000fce0007ffe0ff */
.L_x_189:
[----:B---3--:R-:W3:Y:S01]  /*0c60*/  LDS R26, [R16+-0x380] ;  /* 0xfffc8000101a7984 */ /* 0x008ee20000000800 */
[----:B------:R-:W-:Y:S01]  /*0c70*/  IMAD R18, R5, 0x4, R16 ;  /* 0x0000000405127824 */ /* 0x000fe200078e0210 */
[C---:B--2---:R-:W-:Y:S02]  /*0c80*/  IADD3 R25, PT, PT, R19.reuse, 0x40, RZ ;  /* 0x0000004013197810 */ /* 0x044fe40007ffe0ff */
[----:B------:R-:W2:Y:S01]  /*0c90*/  LDS R24, [R16+-0x400] ;  /* 0xfffc000010187984 */ /* 0x000ea20000000800 */
[----:B01----:R-:W-:Y:S02]  /*0ca0*/  IADD3 R21, PT, PT, R19, 0x20, RZ ;  /* 0x0000002013157810 */ /* 0x003fe40007ffe0ff */
[-C--:B------:R-:W-:Y:S01]  /*0cb0*/  ISETP.GE.AND P1, PT, R25, R2.reuse, PT ;  /* 0x000000021900720c */ /* 0x080fe20003f26270 */
[----:B------:R-:W0:Y:S01]  /*0cc0*/  LDS R23, [R18+-0x380] ;  /* 0xfffc800012177984 */ /* 0x000e220000000800 */
[----:B------:R-:W-:Y:S01]  /*0cd0*/  VIADD R25, R19, 0x60 ;  /* 0x0000006013197836 */ /* 0x000fe20000000000 */
[----:B------:R-:W-:-:S02]  /*0ce0*/  ISETP.GE.AND P0, PT, R21, R2, PT ;  /* 0x000000021500720c */ /* 0x000fc40003f06270 */
[----:B------:R-:W1:Y:S01]  /*0cf0*/  LDS R22, [R16+-0x300] ;  /* 0xfffd000010167984 */ /* 0x000e620000000800 */
[----:B------:R-:W-:Y:S02]  /*0d00*/  IADD3 R29, PT, PT, R19, 0xa0, RZ ;  /* 0x000000a0131d7810 */ /* 0x000fe40007ffe0ff */
[-C--:B------:R-:W-:Y:S01]  /*0d10*/  ISETP.GE.AND P2, PT, R25, R2.reuse, PT ;  /* 0x000000021900720c */ /* 0x080fe20003f46270 */
[----:B------:R-:W4:Y:S01]  /*0d20*/  LDS R20, [R16+-0x280] ;  /* 0xfffd800010147984 */ /* 0x000f220000000800 */
[----:B------:R-:W-:Y:S02]  /*0d30*/  FSEL R25, RZ, 1, P0 ;  /* 0x3f800000ff197808 */ /* 0x000fe40000000000 */
[----:B------:R-:W-:Y:S01]  /*0d40*/  ISETP.GE.AND P0, PT, R19, R2, PT ;  /* 0x000000021300720c */ /* 0x000fe20003f06270 */
[----:B------:R-:W5:Y:S01]  /*0d50*/  LDS R21, [R18+-0x280] ;  /* 0xfffd800012157984 */ /* 0x000f620000000800 */
[----:B------:R-:W-:Y:S01]  /*0d60*/  FSEL R27, RZ, 1, P2 ;  /* 0x3f800000ff1b7808 */ /* 0x000fe20001000000 */
[----:B---3--:R-:W-:Y:S01]  /*0d70*/  FMUL R26, R25, R26 ;  /* 0x0000001a191a7220 */ /* 0x008fe20000400000 */
[----:B------:R-:W-:-:S05]  /*0d80*/  FSEL R25, RZ, 1, P0 ;  /* 0x3f800000ff197808 */ /* 0x000fca0000000000 */
[----:B--2---:R-:W-:Y:S01]  /*0d90*/  FMUL R24, R25, R24 ;  /* 0x0000001819187220 */ /* 0x004fe20000400000 */
[----:B------:R-:W-:Y:S01]  /*0da0*/  FSEL R25, RZ, 1, P1 ;  /* 0x3f800000ff197808 */ /* 0x000fe20000800000 */
[----:B0-----:R-:W-:Y:S01]  /*0db0*/  FMUL R23, R26, R23 ;  /* 0x000000171a177220 */ /* 0x001fe20000400000 */
[----:B------:R-:W-:Y:S01]  /*0dc0*/  ISETP.GE.AND P1, PT, R29, R2, PT ;  /* 0x000000021d00720c */ /* 0x000fe20003f26270 */
[----:B------:R-:W-:Y:S02]  /*0dd0*/  VIADD R29, R19, 0x120 ;  /* 0x00000120131d7836 */ /* 0x000fe40000000000 */
[----:B-1----:R-:W-:Y:S02]  /*0de0*/  FMUL R22, R25, R22 ;  /* 0x0000001619167220 */ /* 0x002fe40000400000 */
[----:B------:R-:W0:Y:S01]  /*0df0*/  LDS R25, [R18+-0x300] ;  /* 0xfffd000012197984 */ /* 0x000e220000000800 */
[----:B----4-:R-:W-:-:S03]  /*0e00*/  FMUL R26, R27, R20 ;  /* 0x000000141b1a7220 */ /* 0x010fc60000400000 */
[----:B------:R-:W1:Y:S01]  /*0e10*/  LDS R20, [R18+-0x400] ;  /* 0xfffc000012147984 */ /* 0x000e620000000800 */
[----:B-----5:R-:W-:Y:S01]  /*0e20*/  FMUL R21, R26, R21 ;  /* 0x000000151a157220 */ /* 0x020fe20000400000 */
[----:B------:R-:W-:Y:S02]  /*0e30*/  FSEL R26, RZ, 1, P1 ;  /* 0x3f800000ff1a7808 */ /* 0x000fe40000800000 */
[----:B------:R-:W2:Y:S01]  /*0e40*/  LDS R27, [R4+0x800] ;  /* 0x00080000041b7984 */ /* 0x000ea20000000800 */
[----:B------:R-:W-:Y:S01]  /*0e50*/  ISETP.GE.AND P1, PT, R29, R2, PT ;  /* 0x000000021d00720c */ /* 0x000fe20003f26270 */
[----:B0-----:R-:W-:Y:S01]  /*0e60*/  FFMA R21, R22, R25, R21 ;  /* 0x0000001916157223 */ /* 0x001fe20000000015 */
[----:B-1----:R-:W-:-:S04]  /*0e70*/  FFMA R20, R24, R20, R23 ;  /* 0x0000001418147223 */ /* 0x002fc80000000017 */
[----:B------:R-:W-:Y:S01]  /*0e80*/  FADD R20, R20, R21 ;  /* 0x0000001514147221 */ /* 0x000fe20000000000 */
[----:B------:R-:W-:-:S03]  /*0e90*/  IADD3 R21, PT, PT, R19, 0x80, RZ ;  /* 0x0000008013157810 */ /* 0x000fc60007ffe0ff */
[----:B--2---:R-:W-:Y:S01]  /*0ea0*/  FADD R27, R20, R27 ;  /* 0x0000001b141b7221 */ /* 0x004fe20000000000 */
[----:B------:R-:W-:-:S04]  /*0eb0*/  ISETP.GE.AND P0, PT, R21, R2, PT ;  /* 0x000000021500720c */ /* 0x000fc80003f06270 */
[----:B------:R0:W-:Y:S04]  /*0ec0*/  STS [R4+0x800], R27 ;  /* 0x0008001b04007388 */ /* 0x0001e80000000800 */
[----:B------:R-:W1:Y:S04]  /*0ed0*/  LDS R25, [R16+-0x180] ;  /* 0xfffe800010197984 */ /* 0x000e680000000800 */
[----:B------:R-:W2:Y:S01]  /*0ee0*/  LDS R24, [R16+-0x200] ;  /* 0xfffe000010187984 */ /* 0x000ea20000000800 */
[----:B0-----:R-:W-:-:S03]  /*0ef0*/  VIADD R27, R19, 0xc0 ;  /* 0x000000c0131b7836 */ /* 0x001fc60000000000 */
[----:B------:R-:W0:Y:S02]  /*0f00*/  LDS R23, [R18+-0x180] ;  /* 0xfffe800012177984 */ /* 0x000e240000000800 */
[----:B------:R-:W-:Y:S02]  /*0f10*/  ISETP.GE.AND P2, PT, R27, R2, PT ;  /* 0x000000021b00720c */ /* 0x000fe40003f46270 */
[----:B------:R-:W3:Y:S01]  /*0f20*/  LDS R22, [R16+-0x100] ;  /* 0xffff000010167984 */ /* 0x000ee20000000800 */
[----:B------:R-:W-:-:S03]  /*0f30*/  IADD3 R27, PT, PT, R19, 0xe0, RZ ;  /* 0x000000e0131b7810 */ /* 0x000fc60007ffe0ff */
[----:B------:R-:W4:Y:S01]  /*0f40*/  LDS R20, [R16+-0x80] ;  /* 0xffff800010147984 */ /* 0x000f220000000800 */
[----:B------:R-:W-:-:S03]  /*0f50*/  ISETP.GE.AND P3, PT, R27, R2, PT ;  /* 0x000000021b00720c */ /* 0x000fc60003f66270 */
[----:B------:R-:W5:Y:S01]  /*0f60*/  LDS R21, [R18+-0x80] ;  /* 0xffff800012157984 */ /* 0x000f620000000800 */
[----:B------:R-:W-:Y:S01]  /*0f70*/  FSEL R27, RZ, 1, P3 ;  /* 0x3f800000ff1b7808 */ /* 0x000fe20001800000 */
[----:B-1----:R-:W-:Y:S01]  /*0f80*/  FMUL R26, R26, R25 ;  /* 0x000000191a1a7220 */ /* 0x002fe20000400000 */
[----:B------:R-:W-:-:S05]  /*0f90*/  FSEL R25, RZ, 1, P0 ;  /* 0x3f800000ff197808 */ /* 0x000fca0000000000 */
[----:B--2---:R-:W-:Y:S01]  /*0fa0*/  FMUL R24, R25, R24 ;  /* 0x0000001819187220 */ /* 0x004fe20000400000 */
[----:B------:R-:W-:Y:S01]  /*0fb0*/  FSEL R25, RZ, 1, P2 ;  /* 0x3f800000ff197808 */ /* 0x000fe20001000000 */
[----:B0-----:R-:W-:-:S04]  /*0fc0*/  FMUL R23, R26, R23 ;  /* 0x000000171a177220 */ /* 0x001fc80000400000 */
[----:B---3--:R-:W-:Y:S02]  /*0fd0*/  FMUL R22, R25, R22 ;  /* 0x0000001619167220 */ /* 0x008fe40000400000 */
[----:B------:R-:W0:Y:S01]  /*0fe0*/  LDS R25, [R18+-0x100] ;  /* 0xffff000012197984 */ /* 0x000e220000000800 */
[----:B----4-:R-:W-:-:S03]  /*0ff0*/  FMUL R26, R27, R20 ;  /* 0x000000141b1a7220 */ /* 0x010fc60000400000 */
[----:B------:R-:W1:Y:S01]  /*1000*/  LDS R20, [R18+-0x200] ;  /* 0xfffe000012147984 */ /* 0x000e620000000800 */
[----:B-----5:R-:W-:Y:S01]  /*1010*/  FMUL R21, R26, R21 ;  /* 0x000000151a157220 */ /* 0x020fe20000400000 */
[----:B------:R-:W-:Y:S02]  /*1020*/  FSEL R26, RZ, 1, P1 ;  /* 0x3f800000ff1a7808 */ /* 0x000fe40000800000 */
[----:B------:R-:W2:Y:S01]  /*1030*/  LDS R27, [R4+0x800] ;  /* 0x00080000041b7984 */ /* 0x000ea20000000800 */
[----:B0-----:R-:W-:Y:S01]  /*1040*/  FFMA R21, R22, R25, R21 ;  /* 0x0000001916157223 */ /* 0x001fe20000000015 */
[----:B-1----:R-:W-:-:S04]  /*1050*/  FFMA R20, R24, R20, R23 ;  /* 0x0000001418147223 */ /* 0x002fc80000000017 */
[----:B------:R-:W-:Y:S01]  /*1060*/  FADD R20, R20, R21 ;  /* 0x0000001514147221 */ /* 0x000fe20000000000 */
[----:B------:R-:W-:-:S03]  /*1070*/  IADD3 R21, PT, PT, R19, 0x100, RZ ;  /* 0x0000010013157810 */ /* 0x000fc60007ffe0ff */
[----:B--2---:R-:W-:Y:S01]  /*1080*/  FADD R27, R20, R27 ;  /* 0x0000001b141b7221 */ /* 0x004fe20000000000 */
[----:B------:R-:W-:-:S04]  /*1090*/  ISETP.GE.AND P0, PT, R21, R2, PT ;  /* 0x000000021500720c */ /* 0x000fc80003f06270 */
[----:B------:R0:W-:Y:S04]  /*10a0*/  STS [R4+0x800], R27 ;  /* 0x0008001b04007388 */ /* 0x0001e80000000800 */
[----:B------:R-:W1:Y:S04]  /*10b0*/  LDS R25, [R16+0x80] ;  /* 0x0000800010197984 */ /* 0x000e680000000800 */
[----:B------:R-:W2:Y:S01]  /*10c0*/  LDS R24, [R16] ;  /* 0x0000000010187984 */ /* 0x000ea20000000800 */
[----:B0-----:R-:W-:-:S03]  /*10d0*/  IADD3 R27, PT, PT, R19, 0x140, RZ ;  /* 0x00000140131b7810 */ /* 0x001fc60007ffe0ff */
[----:B------:R-:W0:Y:S01]  /*10e0*/  LDS R23, [R18+0x80] ;  /* 0x0000800012177984 */ /* 0x000e220000000800 */
[----:B------:R-:W-:-:S03]  /*10f0*/  ISETP.GE.AND P2, PT, R27, R2, PT ;  /* 0x000000021b00720c */ /* 0x000fc60003f46270 */
[----:B------:R-:W3:Y:S01]  /*1100*/  LDS R22, [R16+0x100] ;  /* 0x0001000010167984 */ /* 0x000ee20000000800 */
[----:B------:R-:W-:-:S03]  /*1110*/  IADD3 R27, PT, PT, R19, 0x160, RZ ;  /* 0x00000160131b7810 */ /* 0x000fc60007ffe0ff */
[----:B------:R-:W4:Y:S01]  /*1120*/  LDS R20, [R16+0x180] ;  /* 0x0001800010147984 */ /* 0x000f220000000800 */
[----:B------:R-:W-:-:S03]  /*1130*/  ISETP.GE.AND P3, PT, R27, R2, PT ;  /* 0x000000021b00720c */ /* 0x000fc60003f66270 */
[----:B------:R-:W5:Y:S01]  /*1140*/  LDS R21, [R18+0x180] ;  /* 0x0001800012157984 */ /* 0x000f620000000800 */
[----:B------:R-:W-:Y:S01]  /*1150*/  FSEL R27, RZ, 1, P3 ;  /* 0x3f800000ff1b7808 */ /* 0x000fe20001800000 */
[----:B-1----:R-:W-:Y:S01]  /*1160*/  FMUL R26, R26, R25 ;  /* 0x000000191a1a7220 */ /* 0x002fe20000400000 */
[----:B------:R-:W-:-:S05]  /*1170*/  FSEL R25, RZ, 1, P0 ;  /* 0x3f800000ff197808 */ /* 0x000fca0000000000 */
[----:B--2---:R-:W-:Y:S01]  /*1180*/  FMUL R24, R25, R24 ;  /* 0x0000001819187220 */ /* 0x004fe20000400000 */
[----:B------:R-:W-:Y:S01]  /*1190*/  FSEL R25, RZ, 1, P2 ;  /* 0x3f800000ff197808 */ /* 0x000fe20001000000 */
[----:B0-----:R-:W-:-:S04]  /*11a0*/  FMUL R23, R26, R23 ;  /* 0x000000171a177220 */ /* 0x001fc80000400000 */
[----:B---3--:R-:W-:Y:S02]  /*11b0*/  FMUL R22, R25, R22 ;  /* 0x0000001619167220 */ /* 0x008fe40000400000 */
[----:B------:R-:W0:Y:S01]  /*11c0*/  LDS R25, [R18+0x100] ;  /* 0x0001000012197984 */ /* 0x000e220000000800 */
[----:B----4-:R-:W-:-:S03]  /*11d0*/  FMUL R26, R27, R20 ;  /* 0x000000141b1a7220 */ /* 0x010fc60000400000 */
[----:B------:R-:W1:Y:S01]  /*11e0*/  LDS R20, [R18] ;  /* 0x0000000012147984 */ /* 0x000e620000000800 */
[----:B-----5:R-:W-:-:S03]  /*11f0*/  FMUL R21, R26, R21 ;  /* 0x000000151a157220 */ /* 0x020fc60000400000 */
[----:B------:R-:W2:Y:S01]  /*1200*/  LDS R27, [R4+0x800] ;  /* 0x00080000041b7984 */ /* 0x000ea20000000800 */
[----:B0-----:R-:W-:Y:S01]  /*1210*/  FFMA R21, R22, R25, R21 ;  /* 0x0000001916157223 */ /* 0x001fe20000000015 */
[----:B-1----:R-:W-:-:S04]  /*1220*/  FFMA R20, R24, R20, R23 ;  /* 0x0000001418147223 */ /* 0x002fc80000000017 */
[----:B------:R-:W-:Y:S01]  /*1230*/  FADD R20, R20, R21 ;  /* 0x0000001514147221 */ /* 0x000fe20000000000 */
[----:B------:R-:W-:-:S03]  /*1240*/  VIADD R21, R19, 0x1a0 ;  /* 0x000001a013157836 */ /* 0x000fc60000000000 */
[----:B--2---:R-:W-:Y:S02]  /*1250*/  FADD R27, R20, R27 ;  /* 0x0000001b141b7221 */ /* 0x004fe40000000000 */
[-C--:B------:R-:W-:Y:S02]  /*1260*/  ISETP.GE.AND P0, PT, R21, R2.reuse, PT ;  /* 0x000000021500720c */ /* 0x080fe40003f06270 */
[----:B------:R-:W-:Y:S01]  /*1270*/  IADD3 R21, PT, PT, R19, 0x1e0, RZ ;  /* 0x000001e013157810 */ /* 0x000fe20007ffe0ff */
[----:B------:R0:W-:Y:S01]  /*1280*/  STS [R4+0x800], R27 ;  /* 0x0008001b04007388 */ /* 0x0001e20000000800 */
[----:B------:R-:W-:Y:S02]  /*1290*/  FSEL R20, RZ, 1, P0 ;  /* 0x3f800000ff147808 */ /* 0x000fe40000000000 */
[----:B------:R-:W-:Y:S01]  /*12a0*/  ISETP.GE.AND P0, PT, R21, R2, PT ;  /* 0x000000021500720c */ /* 0x000fe20003f06270 */
[----:B------:R-:W1:Y:S04]  /*12b0*/  LDS R23, [R16+0x280] ;  /* 0x0002800010177984 */ /* 0x000e680000000800 */
[----:B------:R-:W2:Y:S01]  /*12c0*/  LDS R26, [R16+0x380] ;  /* 0x00038000101a7984 */ /* 0x000ea20000000800 */
[----:B0-----:R-:W-:-:S03]  /*12d0*/  FSEL R27, RZ, 1, P0 ;  /* 0x3f800000ff1b7808 */ /* 0x001fc60000000000 */
[----:B------:R-:W0:Y:S04]  /*12e0*/  LDS R29, [R18+0x280] ;  /* 0x00028000121d7984 */ /* 0x000e280000000800 */
[----:B------:R-:W3:Y:S04]  /*12f0*/  LDS R25, [R18+0x380] ;  /* 0x0003800012197984 */ /* 0x000ee80000000800 */
[----:B------:R-:W4:Y:S04]  /*1300*/  LDS R22, [R16+0x200] ;  /* 0x0002000010167984 */ /* 0x000f280000000800 */
[----:B------:R5:W4:Y:S04]  /*1310*/  LDS R21, [R16+0x300] ;  /* 0x0003000010157984 */ /* 0x000b280000000800 */
[----:B------:R-:W4:Y:S01]  /*1320*/  LDS R24, [R18+0x300] ;  /* 0x0003000012187984 */ /* 0x000f220000000800 */
[----:B-----5:R-:W-:Y:S01]  /*1330*/  IADD3 R16, PT, PT, R16, 0x800, RZ ;  /* 0x0000080010107810 */ /* 0x020fe20007ffe0ff */
[----:B-1----:R-:W-:-:S02]  /*1340*/  FMUL R20, R20, R23 ;  /* 0x0000001714147220 */ /* 0x002fc40000400000 */
[----:B------:R1:W5:Y:S01]  /*1350*/  LDS R23, [R18+0x200] ;  /* 0x0002000012177984 */ /* 0x0003620000000800 */
[----:B--2---:R-:W-:Y:S01]  /*1360*/  FMUL R28, R27, R26 ;  /* 0x0000001a1b1c7220 */ /* 0x004fe20000400000 */
[----:B------:R-:W-:Y:S02]  /*1370*/  IADD3 R27, PT, PT, R19, 0x180, RZ ;  /* 0x00000180131b7810 */ /* 0x000fe40007ffe0ff */
[----:B------:R-:W2:Y:S01]  /*1380*/  LDS R26, [R4+0x800] ;  /* 0x00080000041a7984 */ /* 0x000ea20000000800 */
[----:B0-----:R-:W-:Y:S01]  /*1390*/  FMUL R20, R20, R29 ;  /* 0x0000001d14147220 */ /* 0x001fe20000400000 */
[----:B------:R-:W-:Y:S01]  /*13a0*/  ISETP.GE.AND P0, PT, R27, R2, PT ;  /* 0x000000021b00720c */ /* 0x000fe20003f06270 */
[C---:B------:R-:W-:Y:S01]  /*13b0*/  VIADD R27, R19.reuse, 0x1c0 ;  /* 0x000001c0131b7836 */ /* 0x040fe20000000000 */
[----:B------:R-:W-:Y:S01]  /*13c0*/  IADD3 R19, PT, PT, R19, 0x200, RZ ;  /* 0x0000020013137810 */ /* 0x000fe20007ffe0ff */
[----:B---3--:R-:W-:-:S03]  /*13d0*/  FMUL R25, R28, R25 ;  /* 0x000000191c197220 */ /* 0x008fc60000400000 */
[----:B------:R-:W-:Y:S02]  /*13e0*/  ISETP.GE.AND P1, PT, R27, R2, PT ;  /* 0x000000021b00720c */ /* 0x000fe40003f26270 */
[----:B------:R-:W-:Y:S02]  /*13f0*/  FSEL R27, RZ, 1, P0 ;  /* 0x3f800000ff1b7808 */ /* 0x000fe40000000000 */
[----:B-1----:R-:W-:Y:S02]  /*1400*/  FSEL R18, RZ, 1, P1 ;  /* 0x3f800000ff127808 */ /* 0x002fe40000800000 */
[----:B------:R-:W-:Y:S01]  /*1410*/  ISETP.GE.U32.AND P0, PT, R19, R3, PT ;  /* 0x000000031300720c */ /* 0x000fe20003f06070 */
[----:B----4-:R-:W-:Y:S02]  /*1420*/  FMUL R27, R27, R22 ;  /* 0x000000161b1b7220 */ /* 0x010fe40000400000 */
[----:B------:R-:W-:-:S04]  /*1430*/  FMUL R18, R18, R21 ;  /* 0x0000001512127220 */ /* 0x000fc80000400000 */
[----:B------:R-:W-:Y:S01]  /*1440*/  FFMA R25, R18, R24, R25 ;  /* 0x0000001812197223 */ /* 0x000fe20000000019 */
[----:B-----5:R-:W-:-:S04]  /*1450*/  FFMA R20, R27, R23, R20 ;  /* 0x000000171b147223 */ /* 0x020fc80000000014 */
[----:B------:R-:W-:-:S04]  /*1460*/  FADD R25, R20, R25 ;  /* 0x0000001914197221 */ /* 0x000fc80000000000 */
[----:B--2---:R-:W-:-:S05]  /*1470*/  FADD R25, R25, R26 ;  /* 0x0000001a19197221 */ /* 0x004fca0000000000 */
[----:B------:R3:W-:Y:S01]  /*1480*/  STS [R4+0x800], R25 ;  /* 0x0008001904007388 */ /* 0x0007e20000000800 */
[----:B------:R-:W-:Y:S05]  /*1490*/  @!P0 BRA `(.L_x_189) ;  /* 0xfffffff400f08947 */ /* 0x000fea000383ffff */
.L_x_186:
[----:B------:R-:W-:Y:S05]  /*14a0*/  BSYNC.RECONVERGENT B0 ;  /* 0x0000000000007941 */ /* 0x000fea0003800200 */
.L_x_185:
[----:B------:R-:W-:Y:S01]  /*14b0*/  LDS R2, [R4+0x800] ;  /* 0x0008000004027984 */ /* 0x000fe20000000800 */
[----:B------:R-:W-:Y:S01]  /*14c0*/  ISETP.NE.AND P0, PT, R0, RZ, PT ;  /* 0x000000ff0000720c */ /* 0x000fe20003f05270 */
[----:B------:R-:W4:Y:S01]  /*14d0*/  LDCU UR4, c[0x0][0x3a0] ;  /* 0x00007400ff0477ac */ /* 0x000f220008000800 */
[----:B------:R-:W-:Y:S01]  /*14e0*/  IADD3 R17, PT, PT, R17, 0x1, RZ ;  /* 0x0000000111117810 */ /* 0x000fe20007ffe0ff */
[----:B------:R-:W5:Y:S04]  /*14f0*/  LDS R3, [R4+0x840] ;  /* 0x0008400004037984 */ /* 0x000f680000000800 */
[----:B------:R-:W-:Y:S04]  /*1500*/  LDS R16, [R4+0x820] ;  /* 0x0008200004107984 */ /* 0x000fe80000000800 */
[----:B------:R-:W0:Y:S02]  /*1510*/  LDS R19, [R4+0x860] ;  /* 0x0008600004137984 */ /* 0x000e240000000800 */
[----:B------:R-:W-:Y:S01]  /*1520*/  @!P0 IMAD.IADD R23, R10, 0x1, R5 ;  /* 0x000000010a178824 */ /* 0x000fe200078e0205 */
[----:B------:R-:W-:Y:S01]  /*1530*/  IADD3 R5, PT, PT, R5, 0x8, RZ ;  /* 0x0000000805057810 */ /* 0x000fe20007ffe0ff */
[----:B-----5:R-:W-:Y:S01]  /*1540*/  FADD R2, R2, R3 ;  /* 0x0000000302027221 */ /* 0x020fe20000000000 */
[----:B0-----:R-:W-:-:S04]  /*1550*/  FADD R19, R16, R19 ;  /* 0x0000001310137221 */ /* 0x001fc80000000000 */
[----:B------:R-:W-:-:S05]  /*1560*/  FADD R19, R2, R19 ;  /* 0x0000001302137221 */ /* 0x000fca0000000000 */
[----:B------:R-:W-:Y:S04]  /*1570*/  STS [R4+0x800], R19 ;  /* 0x0008001304007388 */ /* 0x000fe80000000800 */
[----:B------:R-:W-:Y:S04]  /*1580*/  LDS R2, [R4+0x800] ;  /* 0x0008000004027984 */ /* 0x000fe80000000800 */
[----:B------:R-:W0:Y:S04]  /*1590*/  LDS R3, [R4+0x810] ;  /* 0x0008100004037984 */ /* 0x000e280000000800 */
[----:B------:R-:W-:Y:S04]  /*15a0*/  LDS R16, [R4+0x808] ;  /* 0x0008080004107984 */ /* 0x000fe80000000800 */
[----:B-1----:R-:W1:Y:S01]  /*15b0*/  LDS R21, [R4+0x818] ;  /* 0x0008180004157984 */ /* 0x002e620000000800 */
[----:B0-----:R-:W-:Y:S01]  /*15c0*/  FADD R2, R2, R3 ;  /* 0x0000000302027221 */ /* 0x001fe20000000000 */
[----:B-1----:R-:W-:-:S04]  /*15d0*/  FADD R21, R16, R21 ;  /* 0x0000001510157221 */ /* 0x002fc80000000000 */
[----:B------:R-:W-:Y:S02]  /*15e0*/  FADD R21, R2, R21 ;  /* 0x0000001502157221 */ /* 0x000fe40000000000 */
[----:B------:R-:W0:Y:S03]  /*15f0*/  @!P0 LDC.64 R2, c[0x0][0x380] ;  /* 0x0000e000ff028b82 */ /* 0x000e260000000a00 */
[----:B------:R-:W-:Y:S04]  /*1600*/  STS [R4+0x800], R21 ;  /* 0x0008001504007388 */ /* 0x000fe80000000800 */
[----:B------:R-:W-:Y:S04]  /*1610*/  @!P0 LDS R16, [R4+0x800] ;  /* 0x0008000004108984 */ /* 0x000fe80000000800 */
[----:B------:R-:W1:Y:S01]  /*1620*/  @!P0 LDS R19, [R4+0x804] ;  /* 0x0008040004138984 */ /* 0x000e620000000800 */
[----:B0-----:R-:W-:-:S04]  /*1630*/  @!P0 IMAD.WIDE.U32 R2, R23, 0x4, R2 ;  /* 0x0000000417028825 */ /* 0x001fc800078e0002 */
[----:B-1----:R-:W-:-:S05]  /*1640*/  @!P0 FADD R19, R16, R19 ;  /* 0x0000001310138221 */ /* 0x002fca0000000000 */
[----:B------:R0:W-:Y:S01]  /*1650*/  @!P0 STG.E desc[UR6][R2.64], R19 ;  /* 0x0000001302008986 */ /* 0x0001e2000c101906 */
[----:B----4-:R-:W-:-:S13]  /*1660*/  ISETP.GT.AND P0, PT, R5, UR4, PT ;  /* 0x0000000405007c0c */ /* 0x010fda000bf04270 */
[----:B0-----:R-:W-:Y:S05]  /*1670*/  @!P0 BRA `(.L_x_190) ;  /* 0xffffffec00888947 */ /* 0x001fea000383ffff */
[----:B------:R-:W-:Y:S05]  /*1680*/  EXIT ;  /* 0x000000000000794d */ /* 0x000fea0003800000 */
.L_x_191:
        /* <DEDUP_REMOVED lines=15> */
.L_x_220:


//--------------------- .text.cudaFindWastedBits  --------------------------
	.section	.text.cudaFindWastedBits,"ax",@progbits
	.align	128
        .global         cudaFindWastedBits
        .type           cudaFindWastedBits,@function
        .size           cudaFindWastedBits,(.L_x_221 - cudaFindWastedBits)
        .other          cudaFindWastedBits,@"STO_CUDA_ENTRY STV_DEFAULT"
cudaFindWastedBits:
.text.cudaFindWastedBits:
[----:B------:R-:W-:Y:S01]  /*0000*/  LDC R1, c[0x0][0x37c] ;  /* 0x0000df00ff017b82 */ /* 0x000fe20000000800 */
[----:B------:R-:W0:Y:S01]  /*0010*/  S2R R0, SR_TID.X ;  /* 0x0000000000007919 */ /* 0x000e220000002100 */
[----:B------:R-:W1:Y:S01]  /*0020*/  LDCU.64 UR8, c[0x0][0x358] ;  /* 0x00006b00ff0877ac */ /* 0x000e620008000a00 */
[----:B0-----:R-:W-:-:S13]  /*0030*/  ISETP.GT.U32.AND P0, PT, R0, 0xf, PT ;  /* 0x0000000f0000780c */ /* 0x001fda0003f04070 */
[----:B------:R-:W0:Y:S01]  /*0040*/  @!P0 S2R R5, SR_CTAID.X ;  /* 0x0000000000058919 */ /* 0x000e220000002500 */
        /* <DEDUP_REMOVED lines=10> */
[----:B------:R-:W0:Y:S01]  /*00f0*/  LDCU UR4, c[0x0][0x394] ;  /* 0x00007280ff0477ac */ /* 0x000e220008000800 */
[----:B------:R1:W-:Y:S04]  /*0100*/  STS [R2], RZ ;  /* 0x000000ff02007388 */ /* 0x0003e80000000800 */
[----:B------:R1:W-:Y:S01]  /*0110*/  STS [R2+0x400], RZ ;  /* 0x000400ff02007388 */ /* 0x0003e20000000800 */
[----:B0-----:R-:W-:-:S03]  /*0120*/  UISETP.GE.AND UP0, UPT, UR4, 0x1, UPT ;  /* 0x000000010400788c */ /* 0x001fc6000bf06270 */
[----:B--2---:R1:W-:Y:S01]  /*0130*/  @!P0 STS [R2+0x800], R5 ;  /* 0x0008000502008388 */ /* 0x0043e20000000800 */
[----:B------:R-:W-:Y:S06]  /*0140*/  BAR.SYNC.DEFER_BLOCKING 0x0 ;  /* 0x0000000000007b1d */ /* 0x000fec0000010000 */
[----:B------:R-:W-:Y:S05]  /*0150*/  BRA.U !UP0, `(.L_x_192) ;  /* 0x00000001086c7547 */ /* 0x000fea000b800000 */
[----:B------:R-:W0:Y:S01]  /*0160*/  LDC.64 R6, c[0x0][0x388] ;  /* 0x0000e200ff067b82 */ /* 0x000e220000000a00 */
[----:B------:R-:W2:Y:S01]  /*0170*/  LDCU UR7, c[0x0][0x360] ;  /* 0x00006c00ff0777ac */ /* 0x000ea20008000800 */
[----:B------:R-:W3:Y:S01]  /*0180*/  LDCU UR10, c[0x0][0x394] ;  /* 0x00007280ff0a77ac */ /* 0x000ee20008000800 */
[----:B------:R-:W-:-:S05]  /*0190*/  UMOV UR4, URZ ;  /* 0x000000ff00047c82 */ /* 0x000fca0008000000 */
.L_x_195:
[----:B----4-:R4:W0:Y:S01]  /*01a0*/  LDS R9, [R2] ;  /* 0x0000000002097984 */ /* 0x0108220000000800 */
[----:B------:R-:W-:Y:S01]  /*01b0*/  VIADD R8, R0, UR4 ;  /* 0x0000000400087c36 */ /* 0x000fe20008000000 */
[----:B------:R-:W-:Y:S01]  /*01c0*/  BSSY.RECONVERGENT B0, `(.L_x_193) ;  /* 0x000000b000007945 */ /* 0x000fe20003800200 */
[----:B------:R-:W-:-:S03]  /*01d0*/  IMAD.MOV.U32 R4, RZ, RZ, RZ ;  /* 0x000000ffff047224 */ /* 0x000fc600078e00ff */
[----:B---3--:R-:W-:-:S13]  /*01e0*/  ISETP.GE.U32.AND P0, PT, R8, UR10, PT ;  /* 0x0000000a08007c0c */ /* 0x008fda000bf06070 */
[----:B----4-:R-:W-:Y:S05]  /*01f0*/  @P0 BRA `(.L_x_194) ;  /* 0x00000000001c0947 */ /* 0x010fea0003800000 */
[----:B------:R-:W3:Y:S01]  /*0200*/  S2UR UR6, SR_CgaCtaId ;  /* 0x00000000000679c3 */ /* 0x000ee20000008800 */
[----:B------:R-:W-:Y:S02]  /*0210*/  UMOV UR5, 0x400 ;  /* 0x0000040000057882 */ /* 0x000fe40000000000 */
[----:B---3--:R-:W-:-:S09]  /*0220*/  ULEA UR5, UR6, UR5, 0x18 ;  /* 0x0000000506057291 */ /* 0x008fd2000f8ec0ff */
[----:B------:R-:W3:Y:S02]  /*0230*/  LDS R3, [UR5+0x804] ;  /* 0x00080405ff037984 */ /* 0x000ee40008000800 */
[----:B---3--:R-:W-:-:S04]  /*0240*/  IMAD.IADD R3, R8, 0x1, R3 ;  /* 0x0000000108037824 */ /* 0x008fc800078e0203 */
[----:B01----:R-:W-:-:S06]  /*0250*/  IMAD.WIDE.U32 R4, R3, 0x4, R6 ;  /* 0x0000000403047825 */ /* 0x003fcc00078e0006 */
[----:B------:R3:W5:Y:S02]  /*0260*/  LDG.E R4, desc[UR8][R4.64] ;  /* 0x0000000804047981 */ /* 0x000764000c1e1900 */
.L_x_194:
[----:B--2---:R-:W-:Y:S05]  /*0270*/  BSYNC.RECONVERGENT B0 ;  /* 0x0000000000007941 */ /* 0x004fea0003800200 */
.L_x_193:
[----:B0----5:R-:W-:Y:S01]  /*0280*/  LOP3.LUT R9, R9, R4, RZ, 0xfc, !PT ;  /* 0x0000000409097212 */ /* 0x021fe200078efcff */
[----:B------:R-:W-:Y:S01]  /*0290*/  UIADD3 UR4, UPT, UPT, UR7, UR4, URZ ;  /* 0x0000000407047290 */ /* 0x000fe2000fffe0ff */
[----:B------:R-:W-:-:S03]  /*02a0*/  SHF.R.S32.HI R3, RZ, 0x1f, R4 ;  /* 0x0000001fff037819 */ /* 0x000fc60000011404 */
[----:B------:R-:W-:Y:S01]  /*02b0*/  STS [R2], R9 ;  /* 0x0000000902007388 */ /* 0x000fe20000000800 */
[----:B------:R-:W-:-:S03]  /*02c0*/  UISETP.GE.AND UP0, UPT, UR4, UR10, UPT ;  /* 0x0000000a0400728c */ /* 0x000fc6000bf06270 */
[----:B-1-3--:R-:W0:Y:S02]  /*02d0*/  LDS R5, [R2+0x400] ;  /* 0x0004000002057984 */ /* 0x00ae240000000800 */
[----:B0-----:R-:W-:-:S05]  /*02e0*/  LOP3.LUT R3, R5, R3, R4, 0xf6, !PT ;  /* 0x0000000305037212 */ /* 0x001fca00078ef604 */
[----:B------:R4:W-:Y:S01]  /*02f0*/  STS [R2+0x400], R3 ;  /* 0x0004000302007388 */ /* 0x0009e20000000800 */
[----:B------:R-:W-:Y:S05]  /*0300*/  BRA.U !UP0, `(.L_x_195) ;  /* 0xfffffffd08a47547 */ /* 0x000fea000b83ffff */
.L_x_192:
[----:B------:R-:W-:Y:S01]  /*0310*/  BAR.SYNC.DEFER_BLOCKING 0x0 ;  /* 0x0000000000007b1d */ /* 0x000fe20000010000 */
[C---:B------:R-:W-:Y:S02]  /*0320*/  ISETP.GT.U32.AND P1, PT, R0.reuse, 0x7f, PT ;  /* 0x0000007f0000780c */ /* 0x040fe40003f24070 */
[C---:B------:R-:W-:Y:S02]  /*0330*/  ISETP.GT.U32.AND P2, PT, R0.reuse, 0x3f, PT ;  /* 0x0000003f0000780c */ /* 0x040fe40003f44070 */
[----:B------:R-:W-:Y:S01]  /*0340*/  ISETP.GT.U32.AND P0, PT, R0, 0x1f, PT ;  /* 0x0000001f0000780c */ /* 0x000fe20003f04070 */
[----:B------:R-:W-:Y:S04]  /*0350*/  BSSY.RECONVERGENT B1, `(.L_x_196) ;  /* 0x000002e000017945 */ /* 0x000fe80003800200 */
[----:B------:R-:W-:Y:S04]  /*0360*/  BSSY.RELIABLE B0, `(.L_x_197) ;  /* 0x0000028000007945 */ /* 0x000fe80003800100 */
[----:B----4-:R-:W-:Y:S04]  /*0370*/  @!P1 LDS R3, [R2+0x200] ;  /* 0x0002000002039984 */ /* 0x010fe80000000800 */
[----:B------:R-:W0:Y:S02]  /*0380*/  @!P1 LDS R4, [R2] ;  /* 0x0000000002049984 */ /* 0x000e240000000800 */
[----:B0-----:R-:W-:-:S05]  /*0390*/  @!P1 LOP3.LUT R3, R4, R3, RZ, 0xfc, !PT ;  /* 0x0000000304039212 */ /* 0x001fca00078efcff */
[----:B------:R-:W-:Y:S01]  /*03a0*/  @!P1 STS [R2], R3 ;  /* 0x0000000302009388 */ /* 0x000fe20000000800 */
[----:B------:R-:W-:Y:S06]  /*03b0*/  BAR.SYNC.DEFER_BLOCKING 0x0 ;  /* 0x0000000000007b1d */ /* 0x000fec0000010000 */
[----:B------:R-:W-:Y:S04]  /*03c0*/  @!P2 LDS R4, [R2+0x100] ;  /* 0x000100000204a984 */ /* 0x000fe80000000800 */
[----:B-1----:R-:W0:Y:S02]  /*03d0*/  @!P2 LDS R5, [R2] ;  /* 0x000000000205a984 */ /* 0x002e240000000800 */
[----:B0-----:R-:W-:-:S05]  /*03e0*/  @!P2 LOP3.LUT R5, R5, R4, RZ, 0xfc, !PT ;  /* 0x000000040505a212 */ /* 0x001fca00078efcff */
[----:B------:R-:W-:Y:S01]  /*03f0*/  @!P2 STS [R2], R5 ;  /* 0x000000050200a388 */ /* 0x000fe20000000800 */
[----:B------:R-:W-:Y:S06]  /*0400*/  BAR.SYNC.DEFER_BLOCKING 0x0 ;  /* 0x0000000000007b1d */ /* 0x000fec0000010000 */
[----:B------:R-:W-:Y:S04]  /*0410*/  @!P0 LDS R4, [R2+0x80] ;  /* 0x0000800002048984 */ /* 0x000fe80000000800 */
[----:B------:R-:W0:Y:S02]  /*0420*/  @!P0 LDS R7, [R2] ;  /* 0x0000000002078984 */ /* 0x000e240000000800 */
[----:B0-----:R-:W-:-:S05]  /*0430*/  @!P0 LOP3.LUT R7, R7, R4, RZ, 0xfc, !PT ;  /* 0x0000000407078212 */ /* 0x001fca00078efcff */
[----:B------:R0:W-:Y:S01]  /*0440*/  @!P0 STS [R2], R7 ;  /* 0x0000000702008388 */ /* 0x0001e20000000800 */
[----:B------:R-:W-:Y:S06]  /*0450*/  BAR.SYNC.DEFER_BLOCKING 0x0 ;  /* 0x0000000000007b1d */ /* 0x000fec0000010000 */
[----:B------:R-:W-:Y:S05]  /*0460*/  @P0 BRA `(.L_x_198) ;  /* 0x0000000000540947 */ /* 0x000fea0003800000 */
[----:B------:R-:W-:Y:S04]  /*0470*/  LDS R3, [R2+0x40] ;  /* 0x0000400002037984 */ /* 0x000fe80000000800 */
[----:B------:R-:W1:Y:S02]  /*0480*/  LDS R4, [R2] ;  /* 0x0000000002047984 */ /* 0x000e640000000800 */
[----:B-1----:R-:W-:-:S05]  /*0490*/  LOP3.LUT R3, R4, R3, RZ, 0xfc, !PT ;  /* 0x0000000304037212 */ /* 0x002fca00078efcff */
[----:B------:R-:W-:Y:S04]  /*04a0*/  STS [R2], R3 ;  /* 0x0000000302007388 */ /* 0x000fe80000000800 */
[----:B------:R-:W-:Y:S04]  /*04b0*/  LDS R4, [R2+0x20] ;  /* 0x0000200002047984 */ /* 0x000fe80000000800 */
[----:B------:R-:W1:Y:S02]  /*04c0*/  LDS R5, [R2] ;  /* 0x0000000002057984 */ /* 0x000e640000000800 */
[----:B-1----:R-:W-:-:S05]  /*04d0*/  LOP3.LUT R5, R5, R4, RZ, 0xfc, !PT ;  /* 0x0000000405057212 */ /* 0x002fca00078efcff */
[----:B------:R-:W-:Y:S04]  /*04e0*/  STS [R2], R5 ;  /* 0x0000000502007388 */ /* 0x000fe80000000800 */
[----:B------:R-:W-:Y:S04]  /*04f0*/  LDS R4, [R2+0x10] ;  /* 0x0000100002047984 */ /* 0x000fe80000000800 */
[----:B0-----:R-:W0:Y:S02]  /*0500*/  LDS R7, [R2] ;  /* 0x0000000002077984 */ /* 0x001e240000000800 */
[----:B0-----:R-:W-:-:S05]  /*0510*/  LOP3.LUT R7, R7, R4, RZ, 0xfc, !PT ;  /* 0x0000000407077212 */ /* 0x001fca00078efcff */
[----:B------:R-:W-:Y:S04]  /*0520*/  STS [R2], R7 ;  /* 0x0000000702007388 */ /* 0x000fe80000000800 */
[----:B------:R-:W-:Y:S04]  /*0530*/  LDS R4, [R2+0x8] ;  /* 0x0000080002047984 */ /* 0x000fe80000000800 */
[----:B------:R-:W0:Y:S02]  /*0540*/  LDS R9, [R2] ;  /* 0x0000000002097984 */ /* 0x000e240000000800 */
[----:B0-----:R-:W-:-:S05]  /*0550*/  LOP3.LUT R9, R9, R4, RZ, 0xfc, !PT ;  /* 0x0000000409097212 */ /* 0x001fca00078efcff */
[----:B------:R-:W-:Y:S04]  /*0560*/  STS [R2], R9 ;  /* 0x0000000902007388 */ /* 0x000fe80000000800 */
[----:B------:R-:W-:Y:S04]  /*0570*/  LDS R3, [R2+0x4] ;  /* 0x0000040002037984 */ /* 0x000fe80000000800 */
[----:B------:R-:W0:Y:S02]  /*0580*/  LDS R4, [R2] ;  /* 0x0000000002047984 */ /* 0x000e240000000800 */
[----:B0-----:R-:W-:-:S05]  /*0590*/  LOP3.LUT R3, R4, R3, RZ, 0xfc, !PT ;  /* 0x0000000304037212 */ /* 0x001fca00078efcff */
[----:B------:R1:W-:Y:S01]  /*05a0*/  STS [R2], R3 ;  /* 0x0000000302007388 */ /* 0x0003e20000000800 */
[----:B------:R-:W-:Y:S05]  /*05b0*/  BRA `(.L_x_199) ;  /* 0x0000000000087947 */ /* 0x000fea0003800000 */
.L_x_198:
[----:B------:R-:W-:Y:S05]  /*05c0*/  @P1 BREAK.RELIABLE B0 ;  /* 0x0000000000001942 */ /* 0x000fea0003800100 */
[----:B------:R-:W-:Y:S05]  /*05d0*/  @P1 BRA `(.L_x_200) ;  /* 0x0000000000141947 */ /* 0x000fea0003800000 */
.L_x_199:
[----:B------:R-:W-:Y:S05]  /*05e0*/  BSYNC.RELIABLE B0 ;  /* 0x0000000000007941 */ /* 0x000fea0003800100 */
.L_x_197:
[----:B-1----:R-:W-:Y:S04]  /*05f0*/  LDS R3, [R2+0x600] ;  /* 0x0006000002037984 */ /* 0x002fe80000000800 */
[----:B------:R-:W1:Y:S02]  /*0600*/  LDS R4, [R2+0x400] ;  /* 0x0004000002047984 */ /* 0x000e640000000800 */
[----:B-1----:R-:W-:-:S05]  /*0610*/  LOP3.LUT R3, R4, R3, RZ, 0xfc, !PT ;  /* 0x0000000304037212 */ /* 0x002fca00078efcff */
[----:B------:R1:W-:Y:S02]  /*0620*/  STS [R2+0x400], R3 ;  /* 0x0004000302007388 */ /* 0x0003e40000000800 */
.L_x_200:
[----:B------:R-:W-:Y:S05]  /*0630*/  BSYNC.RECONVERGENT B1 ;  /* 0x0000000000017941 */ /* 0x000fea0003800200 */
.L_x_196:
[----:B------:R-:W-:Y:S05]  /*0640*/  WARPSYNC.ALL ;  /* 0x0000000000007948 */ /* 0x000fea0003800000 */
[----:B------:R-:W-:Y:S06]  /*0650*/  BAR.SYNC.DEFER_BLOCKING 0x0 ;  /* 0x0000000000007b1d */ /* 0x000fec0000010000 */
[----:B------:R-:W2:Y:S01]  /*0660*/  LDCU UR6, c[0x0][0x390] ;  /* 0x00007200ff0677ac */ /* 0x000ea20008000800 */
[----:B------:R-:W-:Y:S01]  /*0670*/  BSSY.RECONVERGENT B1, `(.L_x_201) ;  /* 0x0000030000017945 */ /* 0x000fe20003800200 */
[----:B-1----:R-:W-:Y:S01]  /*0680*/  @!P2 LDS R3, [R2+0x500] ;  /* 0x000500000203a984 */ /* 0x002fe20000000800 */
[----:B--2---:R-:W-:-:S03]  /*0690*/  ISETP.GE.U32.AND P1, PT, R0, UR6, PT ;  /* 0x0000000600007c0c */ /* 0x004fc6000bf26070 */
[----:B------:R-:W1:Y:S02]  /*06a0*/  @!P2 LDS R4, [R2+0x400] ;  /* 0x000400000204a984 */ /* 0x000e640000000800 */
[----:B-1----:R-:W-:-:S05]  /*06b0*/  @!P2 LOP3.LUT R3, R4, R3, RZ, 0xfc, !PT ;  /* 0x000000030403a212 */ /* 0x002fca00078efcff */
[----:B------:R-:W-:Y:S01]  /*06c0*/  @!P2 STS [R2+0x400], R3 ;  /* 0x000400030200a388 */ /* 0x000fe20000000800 */
[----:B------:R-:W-:Y:S06]  /*06d0*/  BAR.SYNC.DEFER_BLOCKING 0x0 ;  /* 0x0000000000007b1d */ /* 0x000fec0000010000 */
[----:B------:R-:W-:Y:S04]  /*06e0*/  @!P0 LDS R4, [R2+0x480] ;  /* 0x0004800002048984 */ /* 0x000fe80000000800 */
[----:B------:R-:W1:Y:S02]  /*06f0*/  @!P0 LDS R5, [R2+0x400] ;  /* 0x0004000002058984 */ /* 0x000e640000000800 */
[----:B-1----:R-:W-:-:S05]  /*0700*/  @!P0 LOP3.LUT R5, R5, R4, RZ, 0xfc, !PT ;  /* 0x0000000405058212 */ /* 0x002fca00078efcff */
[----:B------:R1:W-:Y:S01]  /*0710*/  @!P0 STS [R2+0x400], R5 ;  /* 0x0004000502008388 */ /* 0x0003e20000000800 */
[----:B------:R-:W-:Y:S06]  /*0720*/  BAR.SYNC.DEFER_BLOCKING 0x0 ;  /* 0x0000000000007b1d */ /* 0x000fec0000010000 */
[----:B------:R-:W-:Y:S05]  /*0730*/  @P0 BRA `(.L_x_202) ;  /* 0x00000000008c0947 */ /* 0x000fea0003800000 */
[----:B------:R-:W-:Y:S01]  /*0740*/  LDS R3, [R2+0x440] ;  /* 0x0004400002037984 */ /* 0x000fe20000000800 */
[----:B------:R-:W-:-:S03]  /*0750*/  ISETP.NE.AND P0, PT, R0, RZ, PT ;  /* 0x000000ff0000720c */ /* 0x000fc60003f05270 */
[----:B------:R-:W2:Y:S02]  /*0760*/  LDS R4, [R2+0x400] ;  /* 0x0004000002047984 */ /* 0x000ea40000000800 */
[----:B--2---:R-:W-:-:S05]  /*0770*/  LOP3.LUT R3, R4, R3, RZ, 0xfc, !PT ;  /* 0x0000000304037212 */ /* 0x004fca00078efcff */
[----:B------:R-:W-:Y:S04]  /*0780*/  STS [R2+0x400], R3 ;  /* 0x0004000302007388 */ /* 0x000fe80000000800 */
[----:B------:R-:W-:Y:S04]  /*0790*/  LDS R4, [R2+0x420] ;  /* 0x0004200002047984 */ /* 0x000fe80000000800 */
[----:B-1----:R-:W1:Y:S02]  /*07a0*/  LDS R5, [R2+0x400] ;  /* 0x0004000002057984 */ /* 0x002e640000000800 */
        /* <DEDUP_REMOVED lines=15> */
[----:B------:R-:W0:Y:S01]  /*08a0*/  S2UR UR5, SR_CgaCtaId ;  /* 0x00000000000579c3 */ /* 0x000e220000008800 */
[----:B------:R-:W-:Y:S02]  /*08b0*/  UMOV UR4, 0x400 ;  /* 0x0000040000047882 */ /* 0x000fe40000000000 */
[----:B0-----:R-:W-:-:S09]  /*08c0*/  ULEA UR4, UR5, UR4, 0x18 ;  /* 0x0000000405047291 */ /* 0x001fd2000f8ec0ff */
[----:B--2---:R-:W0:Y:S04]  /*08d0*/  LDS R2, [UR4] ;  /* 0x00000004ff027984 */ /* 0x004e280008000800 */
[----:B------:R-:W1:Y:S01]  /*08e0*/  LDS R4, [UR4+0x400] ;  /* 0x00040004ff047984 */ /* 0x000e620008000800 */
[----:B0-----:R-:W0:Y:S08]  /*08f0*/  BREV R2, R2 ;  /* 0x0000000200027301 */ /* 0x001e300000000000 */
[----:B-1----:R-:W-:Y:S08]  /*0900*/  FLO.U32 R4, R4 ;  /* 0x0000000400047300 */ /* 0x002ff000000e0000 */
[----:B0-----:R-:W0:Y:S02]  /*0910*/  FLO.U32.SH R3, R2 ;  /* 0x0000000200037300 */ /* 0x001e2400000e0400 */
[----:B0-----:R-:W-:-:S04]  /*0920*/  VIMNMX R3, PT, PT, RZ, R3, !PT ;  /* 0x00000003ff037248 */ /* 0x001fc80007fe0100 */
[----:B------:R-:W-:Y:S01]  /*0930*/  IADD3 R5, PT, PT, R3, 0x1f, -R4 ;  /* 0x0000001f03057810 */ /* 0x000fe20007ffe804 */
[----:B------:R3:W-:Y:S03]  /*0940*/  STS [UR4+0x82c], R3 ;  /* 0x00082c03ff007988 */ /* 0x0007e60008000804 */
[----:B------:R-:W-:-:S05]  /*0950*/  IADD3 R5, PT, PT, -R5, 0x20, RZ ;  /* 0x0000002005057810 */ /* 0x000fca0007ffe1ff */
[----:B------:R3:W-:Y:S02]  /*0960*/  STS [UR4+0x830], R5 ;  /* 0x00083005ff007988 */ /* 0x0007e40008000804 */
.L_x_202:
[----:B------:R-:W-:Y:S05]  /*0970*/  BSYNC.RECONVERGENT B1 ;  /* 0x0000000000017941 */ /* 0x000fea0003800200 */
.L_x_201:
[----:B------:R-:W-:Y:S06]  /*0980*/  BAR.SYNC.DEFER_BLOCKING 0x0 ;  /* 0x0000000000007b1d */ /* 0x000fec0000010000 */
[----:B------:R-:W-:Y:S05]  /*0990*/  @P1 EXIT ;  /* 0x000000000000194d */ /* 0x000fea0003800000 */
[----:B------:R-:W4:Y:S01]  /*09a0*/  S2UR UR5, SR_CgaCtaId ;  /* 0x00000000000579c3 */ /* 0x000f220000008800 */
[----:B------:R-:W-:Y:S01]  /*09b0*/  UMOV UR4, 0x400 ;  /* 0x0000040000047882 */ /* 0x000fe20000000000 */
[----:B0-----:R-:W0:Y:S06]  /*09c0*/  S2R R7, SR_CTAID.X ;  /* 0x0000000000077919 */ /* 0x001e2c0000002500 */
[----:B-123--:R-:W1:Y:S01]  /*09d0*/  LDC.64 R2, c[0x0][0x380] ;  /* 0x0000e000ff027b82 */ /* 0x00ee620000000a00 */
[----:B----4-:R-:W-:-:S09]  /*09e0*/  ULEA UR4, UR5, UR4, 0x18 ;  /* 0x0000000405047291 */ /* 0x010fd2000f8ec0ff */
[----:B------:R-:W2:Y:S01]  /*09f0*/  LDS R5, [UR4+0x82c] ;  /* 0x00082c04ff057984 */ /* 0x000ea20008000800 */
[----:B0-----:R-:W-:-:S03]  /*0a00*/  IMAD R7, R7, UR6, R0 ;  /* 0x0000000607077c24 */ /* 0x001fc6000f8e0200 */
[----:B------:R-:W0:Y:S01]  /*0a10*/  LDS R9, [UR4+0x830] ;  /* 0x00083004ff097984 */ /* 0x000e220008000800 */
[----:B-1----:R-:W-:-:S05]  /*0a20*/  IMAD.WIDE.U32 R2, R7, 0xc0, R2 ;  /* 0x000000c007027825 */ /* 0x002fca00078e0002 */
[----:B--2---:R-:W-:Y:S04]  /*0a30*/  STG.E desc[UR8][R2.64+0x2c], R5 ;  /* 0x00002c0502007986 */ /* 0x004fe8000c101908 */
[----:B0-----:R-:W-:Y:S01]  /*0a40*/  STG.E desc[UR8][R2.64+0x30], R9 ;  /* 0x0000300902007986 */ /* 0x001fe2000c101908 */
[----:B------:R-:W-:Y:S05]  /*0a50*/  EXIT ;  /* 0x000000000000794d */ /* 0x000fea0003800000 */
.L_x_203:
        /* <DEDUP_REMOVED lines=10> */
.L_x_221:


//--------------------- .text.cudaChannelDecorr   --------------------------
	.section	.text.cudaChannelDecorr,"ax",@progbits
	.align	128
        .global         cudaChannelDecorr
        .type           cudaChannelDecorr,@function
        .size           cudaChannelDecorr,(.L_x_222 - cudaChannelDecorr)
        .other          cudaChannelDecorr,@"STO_CUDA_ENTRY STV_DEFAULT"
cudaChannelDecorr:
.text.cudaChannelDecorr:
[----:B------:R-:W-:Y:S01]  /*0000*/  LDC R1, c[0x0][0x37c] ;  /* 0x0000df00ff017b82 */ /* 0x000fe20000000800 */
[----:B------:R-:W0:Y:S07]  /*0010*/  S2R R3, SR_TID.X ;  /* 0x0000000000037919 */ /* 0x000e2e0000002100 */
[----:B------:R-:W0:Y:S01]  /*0020*/  S2UR UR4, SR_CTAID.X ;  /* 0x00000000000479c3 */ /* 0x000e220000002500 */
[----:B------:R-:W1:Y:S07]  /*0030*/  LDCU UR7, c[0x0][0x390] ;  /* 0x00007200ff0777ac */ /* 0x000e6e0008000800 */
[----:B------:R-:W0:Y:S02]  /*0040*/  LDC R0, c[0x0][0x360] ;  /* 0x0000d800ff007b82 */ /* 0x000e240000000800 */
[----:B0-----:R-:W-:-:S05]  /*0050*/  IMAD R0, R0, UR4, R3 ;  /* 0x0000000400007c24 */ /* 0x001fca000f8e0203 */
[----:B-1----:R-:W-:-:S13]  /*0060*/  ISETP.GE.AND P0, PT, R0, UR7, PT ;  /* 0x0000000700007c0c */ /* 0x002fda000bf06270 */
[----:B------:R-:W-:Y:S05]  /*0070*/  @P0 EXIT ;  /* 0x000000000000094d */ /* 0x000fea0003800000 */
[----:B------:R-:W0:Y:S01]  /*0080*/  S2R R7, SR_CTAID.Y ;  /* 0x0000000000077919 */ /* 0x000e220000002600 */
[----:B------:R-:W1:Y:S01]  /*0090*/  LDC.64 R2, c[0x0][0x388] ;  /* 0x0000e200ff027b82 */ /* 0x000e620000000a00 */
[----:B------:R-:W0:Y:S01]  /*00a0*/  LDCU UR6, c[0x0][0x374] ;  /* 0x00006e80ff0677ac */ /* 0x000e220008000800 */
[----:B------:R-:W2:Y:S01]  /*00b0*/  LDCU.64 UR4, c[0x0][0x358] ;  /* 0x00006b00ff0477ac */ /* 0x000ea20008000a00 */
[----:B0-----:R-:W-:-:S04]  /*00c0*/  IMAD R5, R0, UR6, R7 ;  /* 0x0000000600057c24 */ /* 0x001fc8000f8e0207 */
[----:B-1----:R-:W-:Y:S02]  /*00d0*/  IMAD.WIDE.U32 R2, R5, 0x2, R2 ;  /* 0x0000000205027825 */ /* 0x002fe400078e0002 */
[----:B------:R-:W0:Y:S04]  /*00e0*/  LDC.64 R4, c[0x0][0x380] ;  /* 0x0000e000ff047b82 */ /* 0x000e280000000a00 */
[----:B--2---:R-:W2:Y:S01]  /*00f0*/  LDG.E.S16 R3, desc[UR4][R2.64] ;  /* 0x0000000402037981 */ /* 0x004ea2000c1e1700 */
[----:B------:R-:W-:-:S04]  /*0100*/  IMAD R7, R7, UR7, R0 ;  /* 0x0000000707077c24 */ /* 0x000fc8000f8e0200 */
[----:B0-----:R-:W-:-:S05]  /*0110*/  IMAD.WIDE.U32 R4, R7, 0x4, R4 ;  /* 0x0000000407047825 */ /* 0x001fca00078e0004 */
[----:B--2---:R-:W-:Y:S01]  /*0120*/  STG.E desc[UR4][R4.64], R3 ;  /* 0x0000000304007986 */ /* 0x004fe2000c101904 */
[----:B------:R-:W-:Y:S05]  /*0130*/  EXIT ;  /* 0x000000000000794d */ /* 0x000fea0003800000 */
.L_x_204:
        /* <DEDUP_REMOVED lines=12> */
.L_x_222:


//--------------------- .text.cudaChannelDecorr2  --------------------------
	.section	.text.cudaChannelDecorr2,"ax",@progbits
	.align	128
        .global         cudaChannelDecorr2
        .type           cudaChannelDecorr2,@function
        .size           cudaChannelDecorr2,(.L_x_223 - cudaChannelDecorr2)
        .other          cudaChannelDecorr2,@"STO_CUDA_ENTRY STV_DEFAULT"
cudaChannelDecorr2:
.text.cudaChannelDecorr2:
[----:B------:R-:W-:Y:S01]  /*0000*/  LDC R1, c[0x0][0x37c] ;  /* 0x0000df00ff017b82 */ /* 0x000fe20000000800 */
[----:B------:R-:W0:Y:S07]  /*0010*/  S2R R0, SR_TID.X ;  /* 0x0000000000007919 */ /* 0x000e2e0000002100 */
[----:B------:R-:W0:Y:S08]  /*0020*/  S2UR UR4, SR_CTAID.X ;  /* 0x00000000000479c3 */ /* 0x000e300000002500 */
[----:B------:R-:W0:Y:S08]  /*0030*/  LDC R7, c[0x0][0x360] ;  /* 0x0000d800ff077b82 */ /* 0x000e300000000800 */
[----:B------:R-:W1:Y:S01]  /*0040*/  LDC R6, c[0x0][0x390] ;  /* 0x0000e400ff067b82 */ /* 0x000e620000000800 */
[----:B0-----:R-:W-:-:S05]  /*0050*/  IMAD R7, R7, UR4, R0 ;  /* 0x0000000407077c24 */ /* 0x001fca000f8e0200 */
[----:B-1----:R-:W-:-:S13]  /*0060*/  ISETP.GE.AND P0, PT, R7, R6, PT ;  /* 0x000000060700720c */ /* 0x002fda0003f06270 */
[----:B------:R-:W-:Y:S05]  /*0070*/  @P0 EXIT ;  /* 0x000000000000094d */ /* 0x000fea0003800000 */
[----:B------:R-:W0:Y:S01]  /*0080*/  LDC.64 R2, c[0x0][0x388] ;  /* 0x0000e200ff027b82 */ /* 0x000e220000000a00 */
[----:B------:R-:W1:Y:S07]  /*0090*/  LDCU.64 UR4, c[0x0][0x358] ;  /* 0x00006b00ff0477ac */ /* 0x000e6e0008000a00 */
[----:B------:R-:W2:Y:S01]  /*00a0*/  LDC.64 R4, c[0x0][0x380] ;  /* 0x0000e000ff047b82 */ /* 0x000ea20000000a00 */
[----:B0-----:R-:W-:-:S06]  /*00b0*/  IMAD.WIDE R2, R7, 0x4, R2 ;  /* 0x0000000407027825 */ /* 0x001fcc00078e0202 */
[----:B-1----:R-:W3:Y:S01]  /*00c0*/  LDG.E R2, desc[UR4][R2.64] ;  /* 0x0000000402027981 */ /* 0x002ee2000c1e1900 */
[----:B--2---:R-:W-:-:S04]  /*00d0*/  IMAD.WIDE R4, R7, 0x4, R4 ;  /* 0x0000000407047825 */ /* 0x004fc800078e0204 */
[----:B------:R-:W-:Y:S01]  /*00e0*/  IMAD.WIDE R6, R6, 0x4, R4 ;  /* 0x0000000406067825 */ /* 0x000fe200078e0204 */
[C---:B---3--:R-:W-:Y:S02]  /*00f0*/  PRMT R9, R2.reuse, 0x9910, RZ ;  /* 0x0000991002097816 */ /* 0x048fe400000000ff */
[----:B------:R-:W-:-:S03]  /*0100*/  PRMT R11, R2, 0xbb32, RZ ;  /* 0x0000bb32020b7816 */ /* 0x000fc600000000ff */
[----:B------:R-:W-:Y:S04]  /*0110*/  STG.E desc[UR4][R4.64], R9 ;  /* 0x0000000904007986 */ /* 0x000fe8000c101904 */
[----:B------:R-:W-:Y:S01]  /*0120*/  STG.E desc[UR4][R6.64], R11 ;  /* 0x0000000b06007986 */ /* 0x000fe2000c101904 */
[----:B------:R-:W-:Y:S05]  /*0130*/  EXIT ;  /* 0x000000000000794d */ /* 0x000fea0003800000 */
.L_x_205:
        /* <DEDUP_REMOVED lines=12> */
.L_x_223:


//--------------------- .text.cudaStereoDecorr    --------------------------
	.section	.text.cudaStereoDecorr,"ax",@progbits
	.align	128
        .global         cudaStereoDecorr
        .type           cudaStereoDecorr,@function
        .size           cudaStereoDecorr,(.L_x_224 - cudaStereoDecorr)
        .other          cudaStereoDecorr,@"STO_CUDA_ENTRY STV_DEFAULT"
cudaStereoDecorr:
.text.cudaStereoDecorr:
        /* <DEDUP_REMOVED lines=15> */
[C---:B---3--:R-:W-:Y:S02]  /*00f0*/  PRMT R9, R6.reuse, 0x7632, R9 ;  /* 0x0000763206097816 */ /* 0x048fe40000000009 */
[----:B------:R-:W-:Y:S02]  /*0100*/  PRMT R11, R6, 0x9910, RZ ;  /* 0x00009910060b7816 */ /* 0x000fe400000000ff */
[CC--:B------:R-:W-:Y:S02]  /*0110*/  LOP3.LUT R0, R9.reuse, R6.reuse, RZ, 0x3c, !PT ;  /* 0x0000000609007212 */ /* 0x0c0fe400078e3cff */
[----:B------:R-:W-:Y:S01]  /*0120*/  LOP3.LUT R9, R9, R6, RZ, 0xc0, !PT ;  /* 0x0000000609097212 */ /* 0x000fe200078ec0ff */
[----:B------:R-:W-:Y:S01]  /*0130*/  STG.E desc[UR4][R2.64], R11 ;  /* 0x0000000b02007986 */ /* 0x000fe2000c101904 */
[----:B------:R-:W-:-:S04]  /*0140*/  PRMT R0, R0, 0x9910, RZ ;  /* 0x0000991000007816 */ /* 0x000fc800000000ff */
[----:B------:R-:W-:Y:S02]  /*0150*/  LEA.HI.SX32 R9, R0, R9, 0x1f ;  /* 0x0000000900097211 */ /* 0x000fe400078ffaff */
[----:B------:R-:W-:Y:S01]  /*0160*/  PRMT R0, R6, 0xbb32, RZ ;  /* 0x0000bb3206007816 */ /* 0x000fe200000000ff */
[----:B------:R-:W-:Y:S01]  /*0170*/  IMAD.WIDE R6, R13, 0x4, R4 ;  /* 0x000000040d067825 */ /* 0x000fe200078e0204 */
[----:B------:R-:W-:-:S03]  /*0180*/  PRMT R10, R9, 0x9910, RZ ;  /* 0x00009910090a7816 */ /* 0x000fc600000000ff */
[----:B------:R-:W-:Y:S01]  /*0190*/  IMAD.IADD R15, R11, 0x1, -R0 ;  /* 0x000000010b0f7824 */ /* 0x000fe200078e0a00 */
[----:B------:R-:W-:Y:S01]  /*01a0*/  STG.E desc[UR4][R4.64], R0 ;  /* 0x0000000004007986 */ /* 0x000fe2000c101904 */
[----:B------:R-:W-:-:S04]  /*01b0*/  IMAD.WIDE R8, R13, 0x4, R6 ;  /* 0x000000040d087825 */ /* 0x000fc800078e0206 */
[----:B------:R-:W-:-:S05]  /*01c0*/  IMAD.MOV.U32 R13, RZ, RZ, R10 ;  /* 0x000000ffff0d7224 */ /* 0x000fca00078e000a */
[----:B------:R-:W-:Y:S04]  /*01d0*/  STG.E desc[UR4][R6.64], R13 ;  /* 0x0000000d06007986 */ /* 0x000fe8000c101904 */
[----:B------:R-:W-:Y:S01]  /*01e0*/  STG.E desc[UR4][R8.64], R15 ;  /* 0x0000000f08007986 */ /* 0x000fe2000c101904 */
[----:B------:R-:W-:Y:S05]  /*01f0*/  EXIT ;  /* 0x000000000000794d */ /* 0x000fea0003800000 */
.L_x_206:
        /* <DEDUP_REMOVED lines=16> */
.L_x_224:


//--------------------- .nv.shared.cudaFindRiceParameter --------------------------
	.section	.nv.shared.cudaFindRiceParameter,"aw",@nobits
	.sectionflags	@""
	.align	4
.nv.shared.cudaFindRiceParameter:
	.zero		3072


//--------------------- .nv.shared.reserved.0     --------------------------
	.section	.nv.shared.reserved.0,"aw",@nobits
	.weak		__nv_reservedSMEM_offset_0_alias
	.size		__nv_reservedSMEM_offset_0_alias, 0, 64
	.other		__nv_reservedSMEM_offset_0_alias,@"STO_CUDA_RESERVED_SHARED STV_DEFAULT"
__nv_reservedSMEM_offset_0_alias:
	.zero		0
	.zero		64


//--------------------- .nv.shared.cudaSumPartition --------------------------
	.section	.nv.shared.cudaSumPartition,"aw",@nobits
	.sectionflags	@""
	.align	4
.nv.shared.cudaSumPartition:
	.zero		3072


//--------------------- .nv.shared.cudaCalcLargePartition --------------------------
	.section	.nv.shared.cudaCalcLargePartition,"aw",@nobits
	.sectionflags	@""
	.align	4
.nv.shared.cudaCalcLargePartition:
	.zero		3264


//--------------------- .nv.shared.cudaCalcPartition --------------------------
	.section	.nv.shared.cudaCalcPartition,"aw",@nobits
	.sectionflags	@""
	.align	4
.nv.shared.cudaCalcPartition:
	.zero		3264


//--------------------- .nv.shared.cudaEncodeResidual --------------------------
	.section	.nv.shared.cudaEncodeResidual,"aw",@nobits
	.sectionflags	@""
	.align	4
.nv.shared.cudaEncodeResidual:
	.zero		2368


//--------------------- .nv.shared.cudaCopyBestMethodStereo --------------------------
	.section	.nv.shared.cudaCopyBestMethodStereo,"aw",@nobits
	.sectionflags	@""
	.align	4
.nv.shared.cudaCopyBestMethodStereo:
	.zero		1064


//--------------------- .nv.shared.cudaCopyBestMethod --------------------------
	.section	.nv.shared.cudaCopyBestMethod,"aw",@nobits
	.sectionflags	@""
	.align	4
.nv.shared.cudaCopyBestMethod:
	.zero		1028


//--------------------- .nv.shared.cudaChooseBestMethod --------------------------
	.section	.nv.shared.cudaChooseBestMethod,"aw",@nobits
	.sectionflags	@""
	.align	4
.nv.shared.cudaChooseBestMethod:
	.zero		7680


//--------------------- .nv.shared.cudaEstimateResidual --------------------------
	.section	.nv.shared.cudaEstimateResidual,"aw",@nobits
	.sectionflags	@""
	.align	4
.nv.shared.cudaEstimateResidual:
	.zero		4736


//--------------------- .nv.shared.cudaComputeLPCLattice --------------------------
	.section	.nv.shared.cudaComputeLPCLattice,"aw",@nobits
	.sectionflags	@""
	.align	4
.nv.shared.cudaComputeLPCLattice:
	.zero		5824


//--------------------- .nv.shared.cudaComputeLPC --------------------------
	.section	.nv.shared.cudaComputeLPC,"aw",@nobits
	.sectionflags	@""
	.align	4
.nv.shared.cudaComputeLPC:
	.zero		2436


//--------------------- .nv.shared.cudaComputeAutocor --------------------------
	.section	.nv.shared.cudaComputeAutocor,"aw",@nobits
	.sectionflags	@""
	.align	4
.nv.shared.cudaComputeAutocor:
	.zero		4160


//--------------------- .nv.shared.cudaFindWastedBits --------------------------
	.section	.nv.shared.cudaFindWastedBits,"aw",@nobits
	.sectionflags	@""
	.align	4
.nv.shared.cudaFindWastedBits:
	.zero		3264


//--------------------- .nv.constant0.cudaFindRiceParameter --------------------------
	.section	.nv.constant0.cudaFindRiceParameter,"a",@progbits
	.sectionflags	@""
	.align	4
.nv.constant0.cudaFindRiceParameter:
	.zero		916


//--------------------- .nv.constant0.cudaSumPartition --------------------------
	.section	.nv.constant0.cudaSumPartition,"a",@progbits
	.sectionflags	@""
	.align	4
.nv.constant0.cudaSumPartition:
	.zero		908


//--------------------- .nv.constant0.cudaCalcLargePartition --------------------------
	.section	.nv.constant0.cudaCalcLargePartition,"a",@progbits
	.sectionflags	@""
	.align	4
.nv.constant0.cudaCalcLargePartition:
	.zero		924


//--------------------- .nv.constant0.cudaCalcPartition --------------------------
	.section	.nv.constant0.cudaCalcPartition,"a",@progbits
	.sectionflags	@""
	.align	4
.nv.constant0.cudaCalcPartition:
	.zero		924


//--------------------- .nv.constant0.cudaEncodeResidual --------------------------
	.section	.nv.constant0.cudaEncodeResidual,"a",@progbits
	.sectionflags	@""
	.align	4
.nv.constant0.cudaEncodeResidual:
	.zero		920


//--------------------- .nv.constant0.cudaCopyBestMethodStereo --------------------------
	.section	.nv.constant0.cudaCopyBestMethodStereo,"a",@progbits
	.sectionflags	@""
	.align	4
.nv.constant0.cudaCopyBestMethodStereo:
	.zero		916


//--------------------- .nv.constant0.cudaCopyBestMethod --------------------------
	.section	.nv.constant0.cudaCopyBestMethod,"a",@progbits
	.sectionflags	@""
	.align	4
.nv.constant0.cudaCopyBestMethod:
	.zero		916


//--------------------- .nv.constant0.cudaChooseBestMethod --------------------------
	.section	.nv.constant0.cudaChooseBestMethod,"a",@progbits
	.sectionflags	@""
	.align	4
.nv.constant0.cudaChooseBestMethod:
	.zero		920


//--------------------- .nv.constant0.cudaEstimateResidual --------------------------
	.section	.nv.constant0.cudaEstimateResidual,"a",@progbits
	.sectionflags	@""
	.align	4
.nv.constant0.cudaEstimateResidual:
	.zero		932


//--------------------- .nv.constant0.cudaComputeLPCLattice --------------------------
	.section	.nv.constant0.cudaComputeLPCLattice,"a",@progbits
	.sectionflags	@""
	.align	4
.nv.constant0.cudaComputeLPCLattice:
	.zero		928


//--------------------- .nv.constant0.cudaComputeLPC --------------------------
	.section	.nv.constant0.cudaComputeLPC,"a",@progbits
	.sectionflags	@""
	.align	4
.nv.constant0.cudaComputeLPC:
	.zero		928


//--------------------- .nv.constant0.cudaComputeAutocor --------------------------
	.section	.nv.constant0.cudaComputeAutocor,"a",@progbits
	.sectionflags	@""
	.align	4
.nv.constant0.cudaComputeAutocor:
	.zero		940


//--------------------- .nv.constant0.cudaFindWastedBits --------------------------
	.section	.nv.constant0.cudaFindWastedBits,"a",@progbits
	.sectionflags	@""
	.align	4
.nv.constant0.cudaFindWastedBits:
	.zero		920


//--------------------- .nv.constant0.cudaChannelDecorr --------------------------
	.section	.nv.constant0.cudaChannelDecorr,"a",@progbits
	.sectionflags	@""
	.align	4
.nv.constant0.cudaChannelDecorr:
	.zero		916


//--------------------- .nv.constant0.cudaChannelDecorr2 --------------------------
	.section	.nv.constant0.cudaChannelDecorr2,"a",@progbits
	.sectionflags	@""
	.align	4
.nv.constant0.cudaChannelDecorr2:
	.zero		916


//--------------------- .nv.constant0.cudaStereoDecorr --------------------------
	.section	.nv.constant0.cudaStereoDecorr,"a",@progbits
	.sectionflags	@""
	.align	4
.nv.constant0.cudaStereoDecorr:
	.zero		916


//--------------------- SYMBOLS --------------------------

	.type		.nv.reservedSmem.offset0,@object
	.size		.nv.reservedSmem.offset0,0x4
	.type		.nv.reservedSmem.cap,@object
	.size		.nv.reservedSmem.cap,0x4
